	.headerflags	@"EF_CUDA_TEXMODE_UNIFIED EF_CUDA_64BIT_ADDRESS EF_CUDA_SM75 EF_CUDA_VIRTUAL_SM(EF_CUDA_SM75)"
	.elftype	@"ET_EXEC"


//--------------------- .nv.info                  --------------------------
	.section	.nv.info,"",@"SHT_CUDA_INFO"
	.align	4


	//----- nvinfo : EIATTR_REGCOUNT
	.align		4
        /*0000*/ 	.byte	0x04, 0x2f
        /*0002*/ 	.short	(.L_1 - .L_0)
	.align		4
.L_0:
        /*0004*/ 	.word	index@(kernel_cuda_filter_divide_shadow)
        /*0008*/ 	.word	0x00000016


	//----- nvinfo : EIATTR_MAX_STACK_SIZE
	.align		4
.L_1:
        /*000c*/ 	.byte	0x04, 0x23
        /*000e*/ 	.short	(.L_3 - .L_2)
	.align		4
.L_2:
        /*0010*/ 	.word	index@(kernel_cuda_filter_divide_shadow)
        /*0014*/ 	.word	0x00000000


	//----- nvinfo : EIATTR_MIN_STACK_SIZE
	.align		4
.L_3:
        /*0018*/ 	.byte	0x04, 0x12
        /*001a*/ 	.short	(.L_5 - .L_4)
	.align		4
.L_4:
        /*001c*/ 	.word	index@(kernel_cuda_filter_divide_shadow)
        /*0020*/ 	.word	0x00000000


	//----- nvinfo : EIATTR_FRAME_SIZE
	.align		4
.L_5:
        /*0024*/ 	.byte	0x04, 0x11
        /*0026*/ 	.short	(.L_7 - .L_6)
	.align		4
.L_6:
        /*0028*/ 	.word	index@(kernel_cuda_filter_divide_shadow)
        /*002c*/ 	.word	0x00000000


	//----- nvinfo : EIATTR_REGCOUNT
	.align		4
.L_7:
        /*0030*/ 	.byte	0x04, 0x2f
        /*0032*/ 	.short	(.L_9 - .L_8)
	.align		4
.L_8:
        /*0034*/ 	.word	index@(kernel_cuda_filter_get_feature)
        /*0038*/ 	.word	0x00000010


	//----- nvinfo : EIATTR_MAX_STACK_SIZE
	.align		4
.L_9:
        /*003c*/ 	.byte	0x04, 0x23
        /*003e*/ 	.short	(.L_11 - .L_10)
	.align		4
.L_10:
        /*0040*/ 	.word	index@(kernel_cuda_filter_get_feature)
        /*0044*/ 	.word	0x00000000


	//----- nvinfo : EIATTR_MIN_STACK_SIZE
	.align		4
.L_11:
        /*0048*/ 	.byte	0x04, 0x12
        /*004a*/ 	.short	(.L_13 - .L_12)
	.align		4
.L_12:
        /*004c*/ 	.word	index@(kernel_cuda_filter_get_feature)
        /*0050*/ 	.word	0x00000000


	//----- nvinfo : EIATTR_FRAME_SIZE
	.align		4
.L_13:
        /*0054*/ 	.byte	0x04, 0x11
        /*0056*/ 	.short	(.L_15 - .L_14)
	.align		4
.L_14:
        /*0058*/ 	.word	index@(kernel_cuda_filter_get_feature)
        /*005c*/ 	.word	0x00000000


	//----- nvinfo : EIATTR_REGCOUNT
	.align		4
.L_15:
        /*0060*/ 	.byte	0x04, 0x2f
        /*0062*/ 	.short	(.L_17 - .L_16)
	.align		4
.L_16:
        /*0064*/ 	.word	index@(kernel_cuda_filter_write_feature)
        /*0068*/ 	.word	0x00000009


	//----- nvinfo : EIATTR_MAX_STACK_SIZE
	.align		4
.L_17:
        /*006c*/ 	.byte	0x04, 0x23
        /*006e*/ 	.short	(.L_19 - .L_18)
	.align		4
.L_18:
        /*0070*/ 	.word	index@(kernel_cuda_filter_write_feature)
        /*0074*/ 	.word	0x00000000


	//----- nvinfo : EIATTR_MIN_STACK_SIZE
	.align		4
.L_19:
        /*0078*/ 	.byte	0x04, 0x12
        /*007a*/ 	.short	(.L_21 - .L_20)
	.align		4
.L_20:
        /*007c*/ 	.word	index@(kernel_cuda_filter_write_feature)
        /*0080*/ 	.word	0x00000000


	//----- nvinfo : EIATTR_FRAME_SIZE
	.align		4
.L_21:
        /*0084*/ 	.byte	0x04, 0x11
        /*0086*/ 	.short	(.L_23 - .L_22)
	.align		4
.L_22:
        /*0088*/ 	.word	index@(kernel_cuda_filter_write_feature)
        /*008c*/ 	.word	0x00000000


	//----- nvinfo : EIATTR_REGCOUNT
	.align		4
.L_23:
        /*0090*/ 	.byte	0x04, 0x2f
        /*0092*/ 	.short	(.L_25 - .L_24)
	.align		4
.L_24:
        /*0094*/ 	.word	index@(kernel_cuda_filter_detect_outliers)
        /*0098*/ 	.word	0x0000001e


	//----- nvinfo : EIATTR_MAX_STACK_SIZE
	.align		4
.L_25:
        /*009c*/ 	.byte	0x04, 0x23
        /*009e*/ 	.short	(.L_27 - .L_26)
	.align		4
.L_26:
        /*00a0*/ 	.word	index@(kernel_cuda_filter_detect_outliers)
        /*00a4*/ 	.word	0x00000000


	//----- nvinfo : EIATTR_MIN_STACK_SIZE
	.align		4
.L_27:
        /*00a8*/ 	.byte	0x04, 0x12
        /*00aa*/ 	.short	(.L_29 - .L_28)
	.align		4
.L_28:
        /*00ac*/ 	.word	index@(kernel_cuda_filter_detect_outliers)
        /*00b0*/ 	.word	0x00000068


	//----- nvinfo : EIATTR_FRAME_SIZE
	.align		4
.L_29:
        /*00b4*/ 	.byte	0x04, 0x11
        /*00b6*/ 	.short	(.L_31 - .L_30)
	.align		4
.L_30:
        /*00b8*/ 	.word	index@(kernel_cuda_filter_detect_outliers)
        /*00bc*/ 	.word	0x00000068


	//----- nvinfo : EIATTR_REGCOUNT
	.align		4
.L_31:
        /*00c0*/ 	.byte	0x04, 0x2f
        /*00c2*/ 	.short	(.L_33 - .L_32)
	.align		4
.L_32:
        /*00c4*/ 	.word	index@(kernel_cuda_filter_combine_halves)
        /*00c8*/ 	.word	0x00000034


	//----- nvinfo : EIATTR_MAX_STACK_SIZE
	.align		4
.L_33:
        /*00cc*/ 	.byte	0x04, 0x23
        /*00ce*/ 	.short	(.L_35 - .L_34)
	.align		4
.L_34:
        /*00d0*/ 	.word	index@(kernel_cuda_filter_combine_halves)
        /*00d4*/ 	.word	0x00000000


	//----- nvinfo : EIATTR_MIN_STACK_SIZE
	.align		4
.L_35:
        /*00d8*/ 	.byte	0x04, 0x12
        /*00da*/ 	.short	(.L_37 - .L_36)
	.align		4
.L_36:
        /*00dc*/ 	.word	index@(kernel_cuda_filter_combine_halves)
        /*00e0*/ 	.word	0x00000068


	//----- nvinfo : EIATTR_FRAME_SIZE
	.align		4
.L_37:
        /*00e4*/ 	.byte	0x04, 0x11
        /*00e6*/ 	.short	(.L_39 - .L_38)
	.align		4
.L_38:
        /*00e8*/ 	.word	index@(kernel_cuda_filter_combine_halves)
        /*00ec*/ 	.word	0x00000068


	//----- nvinfo : EIATTR_REGCOUNT
	.align		4
.L_39:
        /*00f0*/ 	.byte	0x04, 0x2f
        /*00f2*/ 	.short	(.L_41 - .L_40)
	.align		4
.L_40:
        /*00f4*/ 	.word	index@(kernel_cuda_filter_construct_transform)
        /*00f8*/ 	.word	0x00000032


	//----- nvinfo : EIATTR_MAX_STACK_SIZE
	.align		4
.L_41:
        /*00fc*/ 	.byte	0x04, 0x23
        /*00fe*/ 	.short	(.L_43 - .L_42)
	.align		4
.L_42:
        /*0100*/ 	.word	index@(kernel_cuda_filter_construct_transform)
        /*0104*/ 	.word	0x00000000


	//----- nvinfo : EIATTR_MIN_STACK_SIZE
	.align		4
.L_43:
        /*0108*/ 	.byte	0x04, 0x12
        /*010a*/ 	.short	(.L_45 - .L_44)
	.align		4
.L_44:
        /*010c*/ 	.word	index@(kernel_cuda_filter_construct_transform)
        /*0110*/ 	.word	0x00000240


	//----- nvinfo : EIATTR_FRAME_SIZE
	.align		4
.L_45:
        /*0114*/ 	.byte	0x04, 0x11
        /*0116*/ 	.short	(.L_47 - .L_46)
	.align		4
.L_46:
        /*0118*/ 	.word	index@(kernel_cuda_filter_construct_transform)
        /*011c*/ 	.word	0x00000240


	//----- nvinfo : EIATTR_REGCOUNT
	.align		4
.L_47:
        /*0120*/ 	.byte	0x04, 0x2f
        /*0122*/ 	.short	(.L_49 - .L_48)
	.align		4
.L_48:
        /*0124*/ 	.word	index@(kernel_cuda_filter_nlm_calc_difference)
        /*0128*/ 	.word	0x00000031


	//----- nvinfo : EIATTR_MAX_STACK_SIZE
	.align		4
.L_49:
        /*012c*/ 	.byte	0x04, 0x23
        /*012e*/ 	.short	(.L_51 - .L_50)
	.align		4
.L_50:
        /*0130*/ 	.word	index@(kernel_cuda_filter_nlm_calc_difference)
        /*0134*/ 	.word	0x00000000


	//----- nvinfo : EIATTR_MIN_STACK_SIZE
	.align		4
.L_51:
        /*0138*/ 	.byte	0x04, 0x12
        /*013a*/ 	.short	(.L_53 - .L_52)
	.align		4
.L_52:
        /*013c*/ 	.word	index@(kernel_cuda_filter_nlm_calc_difference)
        /*0140*/ 	.word	0x00000000


	//----- nvinfo : EIATTR_FRAME_SIZE
	.align		4
.L_53:
        /*0144*/ 	.byte	0x04, 0x11
        /*0146*/ 	.short	(.L_55 - .L_54)
	.align		4
.L_54:
        /*0148*/ 	.word	index@(kernel_cuda_filter_nlm_calc_difference)
        /*014c*/ 	.word	0x00000000


	//----- nvinfo : EIATTR_REGCOUNT
	.align		4
.L_55:
        /*0150*/ 	.byte	0x04, 0x2f
        /*0152*/ 	.short	(.L_57 - .L_56)
	.align		4
.L_56:
        /*0154*/ 	.word	index@(kernel_cuda_filter_nlm_blur)
        /*0158*/ 	.word	0x00000030


	//----- nvinfo : EIATTR_MAX_STACK_SIZE
	.align		4
.L_57:
        /*015c*/ 	.byte	0x04, 0x23
        /*015e*/ 	.short	(.L_59 - .L_58)
	.align		4
.L_58:
        /*0160*/ 	.word	index@(kernel_cuda_filter_nlm_blur)
        /*0164*/ 	.word	0x00000000


	//----- nvinfo : EIATTR_MIN_STACK_SIZE
	.align		4
.L_59:
        /*0168*/ 	.byte	0x04, 0x12
        /*016a*/ 	.short	(.L_61 - .L_60)
	.align		4
.L_60:
        /*016c*/ 	.word	index@(kernel_cuda_filter_nlm_blur)
        /*0170*/ 	.word	0x00000000


	//----- nvinfo : EIATTR_FRAME_SIZE
	.align		4
.L_61:
        /*0174*/ 	.byte	0x04, 0x11
        /*0176*/ 	.short	(.L_63 - .L_62)
	.align		4
.L_62:
        /*0178*/ 	.word	index@(kernel_cuda_filter_nlm_blur)
        /*017c*/ 	.word	0x00000000


	//----- nvinfo : EIATTR_REGCOUNT
	.align		4
.L_63:
        /*0180*/ 	.byte	0x04, 0x2f
        /*0182*/ 	.short	(.L_65 - .L_64)
	.align		4
.L_64:
        /*0184*/ 	.word	index@(kernel_cuda_filter_nlm_calc_weight)
        /*0188*/ 	.word	0x0000002b


	//----- nvinfo : EIATTR_MAX_STACK_SIZE
	.align		4
.L_65:
        /*018c*/ 	.byte	0x04, 0x23
        /*018e*/ 	.short	(.L_67 - .L_66)
	.align		4
.L_66:
        /*0190*/ 	.word	index@(kernel_cuda_filter_nlm_calc_weight)
        /*0194*/ 	.word	0x00000000


	//----- nvinfo : EIATTR_MIN_STACK_SIZE
	.align		4
.L_67:
        /*0198*/ 	.byte	0x04, 0x12
        /*019a*/ 	.short	(.L_69 - .L_68)
	.align		4
.L_68:
        /*019c*/ 	.word	index@(kernel_cuda_filter_nlm_calc_weight)
        /*01a0*/ 	.word	0x00000000


	//----- nvinfo : EIATTR_FRAME_SIZE
	.align		4
.L_69:
        /*01a4*/ 	.byte	0x04, 0x11
        /*01a6*/ 	.short	(.L_71 - .L_70)
	.align		4
.L_70:
        /*01a8*/ 	.word	index@(kernel_cuda_filter_nlm_calc_weight)
        /*01ac*/ 	.word	0x00000000


	//----- nvinfo : EIATTR_REGCOUNT
	.align		4
.L_71:
        /*01b0*/ 	.byte	0x04, 0x2f
        /*01b2*/ 	.short	(.L_73 - .L_72)
	.align		4
.L_72:
        /*01b4*/ 	.word	index@(kernel_cuda_filter_nlm_update_output)
        /*01b8*/ 	.word	0x0000002a


	//----- nvinfo : EIATTR_MAX_STACK_SIZE
	.align		4
.L_73:
        /*01bc*/ 	.byte	0x04, 0x23
        /*01be*/ 	.short	(.L_75 - .L_74)
	.align		4
.L_74:
        /*01c0*/ 	.word	index@(kernel_cuda_filter_nlm_update_output)
        /*01c4*/ 	.word	0x00000000


	//----- nvinfo : EIATTR_MIN_STACK_SIZE
	.align		4
.L_75:
        /*01c8*/ 	.byte	0x04, 0x12
        /*01ca*/ 	.short	(.L_77 - .L_76)
	.align		4
.L_76:
        /*01cc*/ 	.word	index@(kernel_cuda_filter_nlm_update_output)
        /*01d0*/ 	.word	0x00000000


	//----- nvinfo : EIATTR_FRAME_SIZE
	.align		4
.L_77:
        /*01d4*/ 	.byte	0x04, 0x11
        /*01d6*/ 	.short	(.L_79 - .L_78)
	.align		4
.L_78:
        /*01d8*/ 	.word	index@(kernel_cuda_filter_nlm_update_output)
        /*01dc*/ 	.word	0x00000000


	//----- nvinfo : EIATTR_REGCOUNT
	.align		4
.L_79:
        /*01e0*/ 	.byte	0x04, 0x2f
        /*01e2*/ 	.short	(.L_81 - .L_80)
	.align		4
.L_80:
        /*01e4*/ 	.word	index@(kernel_cuda_filter_nlm_normalize)
        /*01e8*/ 	.word	0x0000000a


	//----- nvinfo : EIATTR_MAX_STACK_SIZE
	.align		4
.L_81:
        /*01ec*/ 	.byte	0x04, 0x23
        /*01ee*/ 	.short	(.L_83 - .L_82)
	.align		4
.L_82:
        /*01f0*/ 	.word	index@(kernel_cuda_filter_nlm_normalize)
        /*01f4*/ 	.word	0x00000000


	//----- nvinfo : EIATTR_MIN_STACK_SIZE
	.align		4
.L_83:
        /*01f8*/ 	.byte	0x04, 0x12
        /*01fa*/ 	.short	(.L_85 - .L_84)
	.align		4
.L_84:
        /*01fc*/ 	.word	index@(kernel_cuda_filter_nlm_normalize)
        /*0200*/ 	.word	0x00000000


	//----- nvinfo : EIATTR_FRAME_SIZE
	.align		4
.L_85:
        /*0204*/ 	.byte	0x04, 0x11
        /*0206*/ 	.short	(.L_87 - .L_86)
	.align		4
.L_86:
        /*0208*/ 	.word	index@(kernel_cuda_filter_nlm_normalize)
        /*020c*/ 	.word	0x00000000


	//----- nvinfo : EIATTR_REGCOUNT
	.align		4
.L_87:
        /*0210*/ 	.byte	0x04, 0x2f
        /*0212*/ 	.short	(.L_89 - .L_88)
	.align		4
.L_88:
        /*0214*/ 	.word	index@(kernel_cuda_filter_nlm_construct_gramian)
        /*0218*/ 	.word	0x00000040


	//----- nvinfo : EIATTR_MAX_STACK_SIZE
	.align		4
.L_89:
        /*021c*/ 	.byte	0x04, 0x23
        /*021e*/ 	.short	(.L_91 - .L_90)
	.align		4
.L_90:
        /*0220*/ 	.word	index@(kernel_cuda_filter_nlm_construct_gramian)
        /*0224*/ 	.word	0x00000000


	//----- nvinfo : EIATTR_MIN_STACK_SIZE
	.align		4
.L_91:
        /*0228*/ 	.byte	0x04, 0x12
        /*022a*/ 	.short	(.L_93 - .L_92)
	.align		4
.L_92:
        /*022c*/ 	.word	index@(kernel_cuda_filter_nlm_construct_gramian)
        /*0230*/ 	.word	0x00000000


	//----- nvinfo : EIATTR_FRAME_SIZE
	.align		4
.L_93:
        /*0234*/ 	.byte	0x04, 0x11
        /*0236*/ 	.short	(.L_95 - .L_94)
	.align		4
.L_94:
        /*0238*/ 	.word	index@(kernel_cuda_filter_nlm_construct_gramian)
        /*023c*/ 	.word	0x00000000


	//----- nvinfo : EIATTR_REGCOUNT
	.align		4
.L_95:
        /*0240*/ 	.byte	0x04, 0x2f
        /*0242*/ 	.short	(.L_97 - .L_96)
	.align		4
.L_96:
        /*0244*/ 	.word	index@(kernel_cuda_filter_finalize)
        /*0248*/ 	.word	0x00000040


	//----- nvinfo : EIATTR_MAX_STACK_SIZE
	.align		4
.L_97:
        /*024c*/ 	.byte	0x04, 0x23
        /*024e*/ 	.short	(.L_99 - .L_98)
	.align		4
.L_98:
        /*0250*/ 	.word	index@(kernel_cuda_filter_finalize)
        /*0254*/ 	.word	0x00000000


	//----- nvinfo : EIATTR_MIN_STACK_SIZE
	.align		4
.L_99:
        /*0258*/ 	.byte	0x04, 0x12
        /*025a*/ 	.short	(.L_101 - .L_100)
	.align		4
.L_100:
        /*025c*/ 	.word	index@(kernel_cuda_filter_finalize)
        /*0260*/ 	.word	0x00000000


	//----- nvinfo : EIATTR_FRAME_SIZE
	.align		4
.L_101:
        /*0264*/ 	.byte	0x04, 0x11
        /*0266*/ 	.short	(.L_103 - .L_102)
	.align		4
.L_102:
        /*0268*/ 	.word	index@(kernel_cuda_filter_finalize)
        /*026c*/ 	.word	0x00000000
.L_103:


//--------------------- .nv.info.kernel_cuda_filter_finalize --------------------------
	.section	.nv.info.kernel_cuda_filter_finalize,"",@"SHT_CUDA_INFO"
	.align	4


	//----- nvinfo : EIATTR_PARAM_CBANK
	.align		4
        /*0000*/ 	.byte	0x04, 0x0a
        /*0002*/ 	.short	(.L_105 - .L_104)
	.align		4
.L_104:
        /*0004*/ 	.word	index@(.nv.constant0.kernel_cuda_filter_finalize)
        /*0008*/ 	.short	0x0160
        /*000a*/ 	.short	0x0044


	//----- nvinfo : EIATTR_CBANK_PARAM_SIZE
	.align		4
.L_105:
        /*000c*/ 	.byte	0x03, 0x19
        /*000e*/ 	.short	0x0044


	//----- nvinfo : EIATTR_KPARAM_INFO
	.align		4
        /*0010*/ 	.byte	0x04, 0x17
        /*0012*/ 	.short	(.L_107 - .L_106)
.L_106:
        /*0014*/ 	.word	0x00000000
        /*0018*/ 	.short	0x0006
        /*001a*/ 	.short	0x0040
        /*001c*/ 	.byte	0x00, 0xf0, 0x11, 0x00


	//----- nvinfo : EIATTR_KPARAM_INFO
	.align		4
.L_107:
        /*0020*/ 	.byte	0x04, 0x17
        /*0022*/ 	.short	(.L_109 - .L_108)
.L_108:
        /*0024*/ 	.word	0x00000000
        /*0028*/ 	.short	0x0005
        /*002a*/ 	.short	0x0030
        /*002c*/ 	.byte	0x00, 0xf0, 0x41, 0x00


	//----- nvinfo : EIATTR_KPARAM_INFO
	.align		4
.L_109:
        /*0030*/ 	.byte	0x04, 0x17
        /*0032*/ 	.short	(.L_111 - .L_110)
.L_110:
        /*0034*/ 	.word	0x00000000
        /*0038*/ 	.short	0x0004
        /*003a*/ 	.short	0x0020
        /*003c*/ 	.byte	0x00, 0xf0, 0x41, 0x00


	//----- nvinfo : EIATTR_KPARAM_INFO
	.align		4
.L_111:
        /*0040*/ 	.byte	0x04, 0x17
        /*0042*/ 	.short	(.L_113 - .L_112)
.L_112:
        /*0044*/ 	.word	0x00000000
        /*0048*/ 	.short	0x0003
        /*004a*/ 	.short	0x0018
        /*004c*/ 	.byte	0x00, 0xf0, 0x21, 0x00


	//----- nvinfo : EIATTR_KPARAM_INFO
	.align		4
.L_113:
        /*0050*/ 	.byte	0x04, 0x17
        /*0052*/ 	.short	(.L_115 - .L_114)
.L_114:
        /*0054*/ 	.word	0x00000000
        /*0058*/ 	.short	0x0002
        /*005a*/ 	.short	0x0010
        /*005c*/ 	.byte	0x00, 0xf0, 0x21, 0x00


	//----- nvinfo : EIATTR_KPARAM_INFO
	.align		4
.L_115:
        /*0060*/ 	.byte	0x04, 0x17
        /*0062*/ 	.short	(.L_117 - .L_116)
.L_116:
        /*0064*/ 	.word	0x00000000
        /*0068*/ 	.short	0x0001
        /*006a*/ 	.short	0x0008
        /*006c*/ 	.byte	0x00, 0xf0, 0x21, 0x00


	//----- nvinfo : EIATTR_KPARAM_INFO
	.align		4
.L_117:
        /*0070*/ 	.byte	0x04, 0x17
        /*0072*/ 	.short	(.L_119 - .L_118)
.L_118:
        /*0074*/ 	.word	0x00000000
        /*0078*/ 	.short	0x0000
        /*007a*/ 	.short	0x0000
        /*007c*/ 	.byte	0x00, 0xf0, 0x21, 0x00


	//----- nvinfo : EIATTR_MAXREG_COUNT
	.align		4
.L_119:
        /*0080*/ 	.byte	0x03, 0x1b
        /*0082*/ 	.short	0x0040


	//----- nvinfo : EIATTR_EXIT_INSTR_OFFSETS
	.align		4
        /*0084*/ 	.byte	0x04, 0x1c
        /*0086*/ 	.short	(.L_121 - .L_120)


	//   ....[0]....
.L_120:
        /*0088*/ 	.word	0x00000090


	//   ....[1]....
        /*008c*/ 	.word	0x000000f0


	//   ....[2]....
        /*0090*/ 	.word	0x000036e0


	//----- nvinfo : EIATTR_MAX_THREADS
	.align		4
.L_121:
        /*0094*/ 	.byte	0x04, 0x05
        /*0096*/ 	.short	(.L_123 - .L_122)
.L_122:
        /*0098*/ 	.word	0x00000100
        /*009c*/ 	.word	0x00000001
        /*00a0*/ 	.word	0x00000001


	//----- nvinfo : EIATTR_CRS_STACK_SIZE
	.align		4
.L_123:
        /*00a4*/ 	.byte	0x04, 0x1e
        /*00a6*/ 	.short	(.L_125 - .L_124)
.L_124:
        /*00a8*/ 	.word	0x00000000
.L_125:


//--------------------- .nv.info.kernel_cuda_filter_nlm_construct_gramian --------------------------
	.section	.nv.info.kernel_cuda_filter_nlm_construct_gramian,"",@"SHT_CUDA_INFO"
	.align	4


	//----- nvinfo : EIATTR_PARAM_CBANK
	.align		4
        /*0000*/ 	.byte	0x04, 0x0a
        /*0002*/ 	.short	(.L_127 - .L_126)
	.align		4
.L_126:
        /*0004*/ 	.word	index@(.nv.constant0.kernel_cuda_filter_nlm_construct_gramian)
        /*0008*/ 	.short	0x0160
        /*000a*/ 	.short	0x006d


	//----- nvinfo : EIATTR_CBANK_PARAM_SIZE
	.align		4
.L_127:
        /*000c*/ 	.byte	0x03, 0x19
        /*000e*/ 	.short	0x006d


	//----- nvinfo : EIATTR_KPARAM_INFO
	.align		4
        /*0010*/ 	.byte	0x04, 0x17
        /*0012*/ 	.short	(.L_129 - .L_128)
.L_128:
        /*0014*/ 	.word	0x00000000
        /*0018*/ 	.short	0x000f
        /*001a*/ 	.short	0x006c
        /*001c*/ 	.byte	0x00, 0xf0, 0x05, 0x00


	//----- nvinfo : EIATTR_KPARAM_INFO
	.align		4
.L_129:
        /*0020*/ 	.byte	0x04, 0x17
        /*0022*/ 	.short	(.L_131 - .L_130)
.L_130:
        /*0024*/ 	.word	0x00000000
        /*0028*/ 	.short	0x000e
        /*002a*/ 	.short	0x0068
        /*002c*/ 	.byte	0x00, 0xf0, 0x11, 0x00


	//----- nvinfo : EIATTR_KPARAM_INFO
	.align		4
.L_131:
        /*0030*/ 	.byte	0x04, 0x17
        /*0032*/ 	.short	(.L_133 - .L_132)
.L_132:
        /*0034*/ 	.word	0x00000000
        /*0038*/ 	.short	0x000d
        /*003a*/ 	.short	0x0064
        /*003c*/ 	.byte	0x00, 0xf0, 0x11, 0x00


	//----- nvinfo : EIATTR_KPARAM_INFO
	.align		4
.L_133:
        /*0040*/ 	.byte	0x04, 0x17
        /*0042*/ 	.short	(.L_135 - .L_134)
.L_134:
        /*0044*/ 	.word	0x00000000
        /*0048*/ 	.short	0x000c
        /*004a*/ 	.short	0x0060
        /*004c*/ 	.byte	0x00, 0xf0, 0x11, 0x00


	//----- nvinfo : EIATTR_KPARAM_INFO
	.align		4
.L_135:
        /*0050*/ 	.byte	0x04, 0x17
        /*0052*/ 	.short	(.L_137 - .L_136)
.L_136:
        /*0054*/ 	.word	0x00000000
        /*0058*/ 	.short	0x000b
        /*005a*/ 	.short	0x005c
        /*005c*/ 	.byte	0x00, 0xf0, 0x11, 0x00


	//----- nvinfo : EIATTR_KPARAM_INFO
	.align		4
.L_137:
        /*0060*/ 	.byte	0x04, 0x17
        /*0062*/ 	.short	(.L_139 - .L_138)
.L_138:
        /*0064*/ 	.word	0x00000000
        /*0068*/ 	.short	0x000a
        /*006a*/ 	.short	0x0058
        /*006c*/ 	.byte	0x00, 0xf0, 0x11, 0x00


	//----- nvinfo : EIATTR_KPARAM_INFO
	.align		4
.L_139:
        /*0070*/ 	.byte	0x04, 0x17
        /*0072*/ 	.short	(.L_141 - .L_140)
.L_140:
        /*0074*/ 	.word	0x00000000
        /*0078*/ 	.short	0x0009
        /*007a*/ 	.short	0x0054
        /*007c*/ 	.byte	0x00, 0xf0, 0x11, 0x00


	//----- nvinfo : EIATTR_KPARAM_INFO
	.align		4
.L_141:
        /*0080*/ 	.byte	0x04, 0x17
        /*0082*/ 	.short	(.L_143 - .L_142)
.L_142:
        /*0084*/ 	.word	0x00000000
        /*0088*/ 	.short	0x0008
        /*008a*/ 	.short	0x0050
        /*008c*/ 	.byte	0x00, 0xf0, 0x11, 0x00


	//----- nvinfo : EIATTR_KPARAM_INFO
	.align		4
.L_143:
        /*0090*/ 	.byte	0x04, 0x17
        /*0092*/ 	.short	(.L_145 - .L_144)
.L_144:
        /*0094*/ 	.word	0x00000000
        /*0098*/ 	.short	0x0007
        /*009a*/ 	.short	0x0040
        /*009c*/ 	.byte	0x00, 0xf0, 0x41, 0x00


	//----- nvinfo : EIATTR_KPARAM_INFO
	.align		4
.L_145:
        /*00a0*/ 	.byte	0x04, 0x17
        /*00a2*/ 	.short	(.L_147 - .L_146)
.L_146:
        /*00a4*/ 	.word	0x00000000
        /*00a8*/ 	.short	0x0006
        /*00aa*/ 	.short	0x0030
        /*00ac*/ 	.byte	0x00, 0xf0, 0x21, 0x00


	//----- nvinfo : EIATTR_KPARAM_INFO
	.align		4
.L_147:
        /*00b0*/ 	.byte	0x04, 0x17
        /*00b2*/ 	.short	(.L_149 - .L_148)
.L_148:
        /*00b4*/ 	.word	0x00000000
        /*00b8*/ 	.short	0x0005
        /*00ba*/ 	.short	0x0028
        /*00bc*/ 	.byte	0x00, 0xf0, 0x21, 0x00


	//----- nvinfo : EIATTR_KPARAM_INFO
	.align		4
.L_149:
        /*00c0*/ 	.byte	0x04, 0x17
        /*00c2*/ 	.short	(.L_151 - .L_150)
.L_150:
        /*00c4*/ 	.word	0x00000000
        /*00c8*/ 	.short	0x0004
        /*00ca*/ 	.short	0x0020
        /*00cc*/ 	.byte	0x00, 0xf0, 0x21, 0x00


	//----- nvinfo : EIATTR_KPARAM_INFO
	.align		4
.L_151:
        /*00d0*/ 	.byte	0x04, 0x17
        /*00d2*/ 	.short	(.L_153 - .L_152)
.L_152:
        /*00d4*/ 	.word	0x00000000
        /*00d8*/ 	.short	0x0003
        /*00da*/ 	.short	0x0018
        /*00dc*/ 	.byte	0x00, 0xf0, 0x21, 0x00


	//----- nvinfo : EIATTR_KPARAM_INFO
	.align		4
.L_153:
        /*00e0*/ 	.byte	0x04, 0x17
        /*00e2*/ 	.short	(.L_155 - .L_154)
.L_154:
        /*00e4*/ 	.word	0x00000000
        /*00e8*/ 	.short	0x0002
        /*00ea*/ 	.short	0x0010
        /*00ec*/ 	.byte	0x00, 0xf0, 0x21, 0x00


	//----- nvinfo : EIATTR_KPARAM_INFO
	.align		4
.L_155:
        /*00f0*/ 	.byte	0x04, 0x17
        /*00f2*/ 	.short	(.L_157 - .L_156)
.L_156:
        /*00f4*/ 	.word	0x00000000
        /*00f8*/ 	.short	0x0001
        /*00fa*/ 	.short	0x0008
        /*00fc*/ 	.byte	0x00, 0xf0, 0x21, 0x00


	//----- nvinfo : EIATTR_KPARAM_INFO
	.align		4
.L_157:
        /*0100*/ 	.byte	0x04, 0x17
        /*0102*/ 	.short	(.L_159 - .L_158)
.L_158:
        /*0104*/ 	.word	0x00000000
        /*0108*/ 	.short	0x0000
        /*010a*/ 	.short	0x0000
        /*010c*/ 	.byte	0x00, 0xf0, 0x11, 0x00


	//----- nvinfo : EIATTR_MAXREG_COUNT
	.align		4
.L_159:
        /*0110*/ 	.byte	0x03, 0x1b
        /*0112*/ 	.short	0x0040


	//----- nvinfo : EIATTR_EXIT_INSTR_OFFSETS
	.align		4
        /*0114*/ 	.byte	0x04, 0x1c
        /*0116*/ 	.short	(.L_161 - .L_160)


	//   ....[0]....
.L_160:
        /*0118*/ 	.word	0x00000660


	//   ....[1]....
        /*011c*/ 	.word	0x00000f10


	//   ....[2]....
        /*0120*/ 	.word	0x00001000


	//   ....[3]....
        /*0124*/ 	.word	0x0000d1e0


	//   ....[4]....
        /*0128*/ 	.word	0x0000d580


	//   ....[5]....
        /*012c*/ 	.word	0x0000d9a0


	//----- nvinfo : EIATTR_MAX_THREADS
	.align		4
.L_161:
        /*0130*/ 	.byte	0x04, 0x05
        /*0132*/ 	.short	(.L_163 - .L_162)
.L_162:
        /*0134*/ 	.word	0x00000100
        /*0138*/ 	.word	0x00000001
        /*013c*/ 	.word	0x00000001


	//----- nvinfo : EIATTR_CRS_STACK_SIZE
	.align		4
.L_163:
        /*0140*/ 	.byte	0x04, 0x1e
        /*0142*/ 	.short	(.L_165 - .L_164)
.L_164:
        /*0144*/ 	.word	0x00000000
.L_165:


//--------------------- .nv.info.kernel_cuda_filter_nlm_normalize --------------------------
	.section	.nv.info.kernel_cuda_filter_nlm_normalize,"",@"SHT_CUDA_INFO"
	.align	4


	//----- nvinfo : EIATTR_PARAM_CBANK
	.align		4
        /*0000*/ 	.byte	0x04, 0x0a
        /*0002*/ 	.short	(.L_167 - .L_166)
	.align		4
.L_166:
        /*0004*/ 	.word	index@(.nv.constant0.kernel_cuda_filter_nlm_normalize)
        /*0008*/ 	.short	0x0160
        /*000a*/ 	.short	0x001c


	//----- nvinfo : EIATTR_CBANK_PARAM_SIZE
	.align		4
.L_167:
        /*000c*/ 	.byte	0x03, 0x19
        /*000e*/ 	.short	0x001c


	//----- nvinfo : EIATTR_KPARAM_INFO
	.align		4
        /*0010*/ 	.byte	0x04, 0x17
        /*0012*/ 	.short	(.L_169 - .L_168)
.L_168:
        /*0014*/ 	.word	0x00000000
        /*0018*/ 	.short	0x0004
        /*001a*/ 	.short	0x0018
        /*001c*/ 	.byte	0x00, 0xf0, 0x11, 0x00


	//----- nvinfo : EIATTR_KPARAM_INFO
	.align		4
.L_169:
        /*0020*/ 	.byte	0x04, 0x17
        /*0022*/ 	.short	(.L_171 - .L_170)
.L_170:
        /*0024*/ 	.word	0x00000000
        /*0028*/ 	.short	0x0003
        /*002a*/ 	.short	0x0014
        /*002c*/ 	.byte	0x00, 0xf0, 0x11, 0x00


	//----- nvinfo : EIATTR_KPARAM_INFO
	.align		4
.L_171:
        /*0030*/ 	.byte	0x04, 0x17
        /*0032*/ 	.short	(.L_173 - .L_172)
.L_172:
        /*0034*/ 	.word	0x00000000
        /*0038*/ 	.short	0x0002
        /*003a*/ 	.short	0x0010
        /*003c*/ 	.byte	0x00, 0xf0, 0x11, 0x00


	//----- nvinfo : EIATTR_KPARAM_INFO
	.align		4
.L_173:
        /*0040*/ 	.byte	0x04, 0x17
        /*0042*/ 	.short	(.L_175 - .L_174)
.L_174:
        /*0044*/ 	.word	0x00000000
        /*0048*/ 	.short	0x0001
        /*004a*/ 	.short	0x0008
        /*004c*/ 	.byte	0x00, 0xf0, 0x21, 0x00


	//----- nvinfo : EIATTR_KPARAM_INFO
	.align		4
.L_175:
        /*0050*/ 	.byte	0x04, 0x17
        /*0052*/ 	.short	(.L_177 - .L_176)
.L_176:
        /*0054*/ 	.word	0x00000000
        /*0058*/ 	.short	0x0000
        /*005a*/ 	.short	0x0000
        /*005c*/ 	.byte	0x00, 0xf0, 0x21, 0x00


	//----- nvinfo : EIATTR_MAXREG_COUNT
	.align		4
.L_177:
        /*0060*/ 	.byte	0x03, 0x1b
        /*0062*/ 	.short	0x0040


	//----- nvinfo : EIATTR_EXIT_INSTR_OFFSETS
	.align		4
        /*0064*/ 	.byte	0x04, 0x1c
        /*0066*/ 	.short	(.L_179 - .L_178)


	//   ....[0]....
.L_178:
        /*0068*/ 	.word	0x00000090


	//   ....[1]....
        /*006c*/ 	.word	0x00000130


	//----- nvinfo : EIATTR_MAX_THREADS
	.align		4
.L_179:
        /*0070*/ 	.byte	0x04, 0x05
        /*0072*/ 	.short	(.L_181 - .L_180)
.L_180:
        /*0074*/ 	.word	0x00000100
        /*0078*/ 	.word	0x00000001
        /*007c*/ 	.word	0x00000001
.L_181:


//--------------------- .nv.info.kernel_cuda_filter_nlm_update_output --------------------------
	.section	.nv.info.kernel_cuda_filter_nlm_update_output,"",@"SHT_CUDA_INFO"
	.align	4


	//----- nvinfo : EIATTR_PARAM_CBANK
	.align		4
        /*0000*/ 	.byte	0x04, 0x0a
        /*0002*/ 	.short	(.L_183 - .L_182)
	.align		4
.L_182:
        /*0004*/ 	.word	index@(.nv.constant0.kernel_cuda_filter_nlm_update_output)
        /*0008*/ 	.short	0x0160
        /*000a*/ 	.short	0x003c


	//----- nvinfo : EIATTR_CBANK_PARAM_SIZE
	.align		4
.L_183:
        /*000c*/ 	.byte	0x03, 0x19
        /*000e*/ 	.short	0x003c


	//----- nvinfo : EIATTR_KPARAM_INFO
	.align		4
        /*0010*/ 	.byte	0x04, 0x17
        /*0012*/ 	.short	(.L_185 - .L_184)
.L_184:
        /*0014*/ 	.word	0x00000000
        /*0018*/ 	.short	0x000a
        /*001a*/ 	.short	0x0038
        /*001c*/ 	.byte	0x00, 0xf0, 0x11, 0x00


	//----- nvinfo : EIATTR_KPARAM_INFO
	.align		4
.L_185:
        /*0020*/ 	.byte	0x04, 0x17
        /*0022*/ 	.short	(.L_187 - .L_186)
.L_186:
        /*0024*/ 	.word	0x00000000
        /*0028*/ 	.short	0x0009
        /*002a*/ 	.short	0x0034
        /*002c*/ 	.byte	0x00, 0xf0, 0x11, 0x00


	//----- nvinfo : EIATTR_KPARAM_INFO
	.align		4
.L_187:
        /*0030*/ 	.byte	0x04, 0x17
        /*0032*/ 	.short	(.L_189 - .L_188)
.L_188:
        /*0034*/ 	.word	0x00000000
        /*0038*/ 	.short	0x0008
        /*003a*/ 	.short	0x0030
        /*003c*/ 	.byte	0x00, 0xf0, 0x11, 0x00


	//----- nvinfo : EIATTR_KPARAM_INFO
	.align		4
.L_189:
        /*0040*/ 	.byte	0x04, 0x17
        /*0042*/ 	.short	(.L_191 - .L_190)
.L_190:
        /*0044*/ 	.word	0x00000000
        /*0048*/ 	.short	0x0007
        /*004a*/ 	.short	0x002c
        /*004c*/ 	.byte	0x00, 0xf0, 0x11, 0x00


	//----- nvinfo : EIATTR_KPARAM_INFO
	.align		4
.L_191:
        /*0050*/ 	.byte	0x04, 0x17
        /*0052*/ 	.short	(.L_193 - .L_192)
.L_192:
        /*0054*/ 	.word	0x00000000
        /*0058*/ 	.short	0x0006
        /*005a*/ 	.short	0x0028
        /*005c*/ 	.byte	0x00, 0xf0, 0x11, 0x00


	//----- nvinfo : EIATTR_KPARAM_INFO
	.align		4
.L_193:
        /*0060*/ 	.byte	0x04, 0x17
        /*0062*/ 	.short	(.L_195 - .L_194)
.L_194:
        /*0064*/ 	.word	0x00000000
        /*0068*/ 	.short	0x0005
        /*006a*/ 	.short	0x0024
        /*006c*/ 	.byte	0x00, 0xf0, 0x11, 0x00


	//----- nvinfo : EIATTR_KPARAM_INFO
	.align		4
.L_195:
        /*0070*/ 	.byte	0x04, 0x17
        /*0072*/ 	.short	(.L_197 - .L_196)
.L_196:
        /*0074*/ 	.word	0x00000000
        /*0078*/ 	.short	0x0004
        /*007a*/ 	.short	0x0020
        /*007c*/ 	.byte	0x00, 0xf0, 0x11, 0x00


	//----- nvinfo : EIATTR_KPARAM_INFO
	.align		4
.L_197:
        /*0080*/ 	.byte	0x04, 0x17
        /*0082*/ 	.short	(.L_199 - .L_198)
.L_198:
        /*0084*/ 	.word	0x00000000
        /*0088*/ 	.short	0x0003
        /*008a*/ 	.short	0x0018
        /*008c*/ 	.byte	0x00, 0xf0, 0x21, 0x00


	//----- nvinfo : EIATTR_KPARAM_INFO
	.align		4
.L_199:
        /*0090*/ 	.byte	0x04, 0x17
        /*0092*/ 	.short	(.L_201 - .L_200)
.L_200:
        /*0094*/ 	.word	0x00000000
        /*0098*/ 	.short	0x0002
        /*009a*/ 	.short	0x0010
        /*009c*/ 	.byte	0x00, 0xf0, 0x21, 0x00


	//----- nvinfo : EIATTR_KPARAM_INFO
	.align		4
.L_201:
        /*00a0*/ 	.byte	0x04, 0x17
        /*00a2*/ 	.short	(.L_203 - .L_202)
.L_202:
        /*00a4*/ 	.word	0x00000000
        /*00a8*/ 	.short	0x0001
        /*00aa*/ 	.short	0x0008
        /*00ac*/ 	.byte	0x00, 0xf0, 0x21, 0x00


	//----- nvinfo : EIATTR_KPARAM_INFO
	.align		4
.L_203:
        /*00b0*/ 	.byte	0x04, 0x17
        /*00b2*/ 	.short	(.L_205 - .L_204)
.L_204:
        /*00b4*/ 	.word	0x00000000
        /*00b8*/ 	.short	0x0000
        /*00ba*/ 	.short	0x0000
        /*00bc*/ 	.byte	0x00, 0xf0, 0x21, 0x00


	//----- nvinfo : EIATTR_MAXREG_COUNT
	.align		4
.L_205:
        /*00c0*/ 	.byte	0x03, 0x1b
        /*00c2*/ 	.short	0x0040


	//----- nvinfo : EIATTR_EXIT_INSTR_OFFSETS
	.align		4
        /*00c4*/ 	.byte	0x04, 0x1c
        /*00c6*/ 	.short	(.L_207 - .L_206)


	//   ....[0]....
.L_206:
        /*00c8*/ 	.word	0x00000670


	//   ....[1]....
        /*00cc*/ 	.word	0x000010d0


	//   ....[2]....
        /*00d0*/ 	.word	0x000010f0


	//----- nvinfo : EIATTR_MAX_THREADS
	.align		4
.L_207:
        /*00d4*/ 	.byte	0x04, 0x05
        /*00d6*/ 	.short	(.L_209 - .L_208)
.L_208:
        /*00d8*/ 	.word	0x00000100
        /*00dc*/ 	.word	0x00000001
        /*00e0*/ 	.word	0x00000001


	//----- nvinfo : EIATTR_CRS_STACK_SIZE
	.align		4
.L_209:
        /*00e4*/ 	.byte	0x04, 0x1e
        /*00e6*/ 	.short	(.L_211 - .L_210)
.L_210:
        /*00e8*/ 	.word	0x00000000
.L_211:


//--------------------- .nv.info.kernel_cuda_filter_nlm_calc_weight --------------------------
	.section	.nv.info.kernel_cuda_filter_nlm_calc_weight,"",@"SHT_CUDA_INFO"
	.align	4


	//----- nvinfo : EIATTR_PARAM_CBANK
	.align		4
        /*0000*/ 	.byte	0x04, 0x0a
        /*0002*/ 	.short	(.L_213 - .L_212)
	.align		4
.L_212:
        /*0004*/ 	.word	index@(.nv.constant0.kernel_cuda_filter_nlm_calc_weight)
        /*0008*/ 	.short	0x0160
        /*000a*/ 	.short	0x0028


	//----- nvinfo : EIATTR_CBANK_PARAM_SIZE
	.align		4
.L_213:
        /*000c*/ 	.byte	0x03, 0x19
        /*000e*/ 	.short	0x0028


	//----- nvinfo : EIATTR_KPARAM_INFO
	.align		4
        /*0010*/ 	.byte	0x04, 0x17
        /*0012*/ 	.short	(.L_215 - .L_214)
.L_214:
        /*0014*/ 	.word	0x00000000
        /*0018*/ 	.short	0x0007
        /*001a*/ 	.short	0x0024
        /*001c*/ 	.byte	0x00, 0xf0, 0x11, 0x00


	//----- nvinfo : EIATTR_KPARAM_INFO
	.align		4
.L_215:
        /*0020*/ 	.byte	0x04, 0x17
        /*0022*/ 	.short	(.L_217 - .L_216)
.L_216:
        /*0024*/ 	.word	0x00000000
        /*0028*/ 	.short	0x0006
        /*002a*/ 	.short	0x0020
        /*002c*/ 	.byte	0x00, 0xf0, 0x11, 0x00


	//----- nvinfo : EIATTR_KPARAM_INFO
	.align		4
.L_217:
        /*0030*/ 	.byte	0x04, 0x17
        /*0032*/ 	.short	(.L_219 - .L_218)
.L_218:
        /*0034*/ 	.word	0x00000000
        /*0038*/ 	.short	0x0005
        /*003a*/ 	.short	0x001c
        /*003c*/ 	.byte	0x00, 0xf0, 0x11, 0x00


	//----- nvinfo : EIATTR_KPARAM_INFO
	.align		4
.L_219:
        /*0040*/ 	.byte	0x04, 0x17
        /*0042*/ 	.short	(.L_221 - .L_220)
.L_220:
        /*0044*/ 	.word	0x00000000
        /*0048*/ 	.short	0x0004
        /*004a*/ 	.short	0x0018
        /*004c*/ 	.byte	0x00, 0xf0, 0x11, 0x00


	//----- nvinfo : EIATTR_KPARAM_INFO
	.align		4
.L_221:
        /*0050*/ 	.byte	0x04, 0x17
        /*0052*/ 	.short	(.L_223 - .L_222)
.L_222:
        /*0054*/ 	.word	0x00000000
        /*0058*/ 	.short	0x0003
        /*005a*/ 	.short	0x0014
        /*005c*/ 	.byte	0x00, 0xf0, 0x11, 0x00


	//----- nvinfo : EIATTR_KPARAM_INFO
	.align		4
.L_223:
        /*0060*/ 	.byte	0x04, 0x17
        /*0062*/ 	.short	(.L_225 - .L_224)
.L_224:
        /*0064*/ 	.word	0x00000000
        /*0068*/ 	.short	0x0002
        /*006a*/ 	.short	0x0010
        /*006c*/ 	.byte	0x00, 0xf0, 0x11, 0x00


	//----- nvinfo : EIATTR_KPARAM_INFO
	.align		4
.L_225:
        /*0070*/ 	.byte	0x04, 0x17
        /*0072*/ 	.short	(.L_227 - .L_226)
.L_226:
        /*0074*/ 	.word	0x00000000
        /*0078*/ 	.short	0x0001
        /*007a*/ 	.short	0x0008
        /*007c*/ 	.byte	0x00, 0xf0, 0x21, 0x00


	//----- nvinfo : EIATTR_KPARAM_INFO
	.align		4
.L_227:
        /*0080*/ 	.byte	0x04, 0x17
        /*0082*/ 	.short	(.L_229 - .L_228)
.L_228:
        /*0084*/ 	.word	0x00000000
        /*0088*/ 	.short	0x0000
        /*008a*/ 	.short	0x0000
        /*008c*/ 	.byte	0x00, 0xf0, 0x21, 0x00


	//----- nvinfo : EIATTR_MAXREG_COUNT
	.align		4
.L_229:
        /*0090*/ 	.byte	0x03, 0x1b
        /*0092*/ 	.short	0x0040


	//----- nvinfo : EIATTR_EXIT_INSTR_OFFSETS
	.align		4
        /*0094*/ 	.byte	0x04, 0x1c
        /*0096*/ 	.short	(.L_231 - .L_230)


	//   ....[0]....
.L_230:
        /*0098*/ 	.word	0x00000680


	//   ....[1]....
        /*009c*/ 	.word	0x000010a0


	//----- nvinfo : EIATTR_MAX_THREADS
	.align		4
.L_231:
        /*00a0*/ 	.byte	0x04, 0x05
        /*00a2*/ 	.short	(.L_233 - .L_232)
.L_232:
        /*00a4*/ 	.word	0x00000100
        /*00a8*/ 	.word	0x00000001
        /*00ac*/ 	.word	0x00000001


	//----- nvinfo : EIATTR_CRS_STACK_SIZE
	.align		4
.L_233:
        /*00b0*/ 	.byte	0x04, 0x1e
        /*00b2*/ 	.short	(.L_235 - .L_234)
.L_234:
        /*00b4*/ 	.word	0x00000000
.L_235:


//--------------------- .nv.info.kernel_cuda_filter_nlm_blur --------------------------
	.section	.nv.info.kernel_cuda_filter_nlm_blur,"",@"SHT_CUDA_INFO"
	.align	4


	//----- nvinfo : EIATTR_PARAM_CBANK
	.align		4
        /*0000*/ 	.byte	0x04, 0x0a
        /*0002*/ 	.short	(.L_237 - .L_236)
	.align		4
.L_236:
        /*0004*/ 	.word	index@(.nv.constant0.kernel_cuda_filter_nlm_blur)
        /*0008*/ 	.short	0x0160
        /*000a*/ 	.short	0x0028


	//----- nvinfo : EIATTR_CBANK_PARAM_SIZE
	.align		4
.L_237:
        /*000c*/ 	.byte	0x03, 0x19
        /*000e*/ 	.short	0x0028


	//----- nvinfo : EIATTR_KPARAM_INFO
	.align		4
        /*0010*/ 	.byte	0x04, 0x17
        /*0012*/ 	.short	(.L_239 - .L_238)
.L_238:
        /*0014*/ 	.word	0x00000000
        /*0018*/ 	.short	0x0007
        /*001a*/ 	.short	0x0024
        /*001c*/ 	.byte	0x00, 0xf0, 0x11, 0x00


	//----- nvinfo : EIATTR_KPARAM_INFO
	.align		4
.L_239:
        /*0020*/ 	.byte	0x04, 0x17
        /*0022*/ 	.short	(.L_241 - .L_240)
.L_240:
        /*0024*/ 	.word	0x00000000
        /*0028*/ 	.short	0x0006
        /*002a*/ 	.short	0x0020
        /*002c*/ 	.byte	0x00, 0xf0, 0x11, 0x00


	//----- nvinfo : EIATTR_KPARAM_INFO
	.align		4
.L_241:
        /*0030*/ 	.byte	0x04, 0x17
        /*0032*/ 	.short	(.L_243 - .L_242)
.L_242:
        /*0034*/ 	.word	0x00000000
        /*0038*/ 	.short	0x0005
        /*003a*/ 	.short	0x001c
        /*003c*/ 	.byte	0x00, 0xf0, 0x11, 0x00


	//----- nvinfo : EIATTR_KPARAM_INFO
	.align		4
.L_243:
        /*0040*/ 	.byte	0x04, 0x17
        /*0042*/ 	.short	(.L_245 - .L_244)
.L_244:
        /*0044*/ 	.word	0x00000000
        /*0048*/ 	.short	0x0004
        /*004a*/ 	.short	0x0018
        /*004c*/ 	.byte	0x00, 0xf0, 0x11, 0x00


	//----- nvinfo : EIATTR_KPARAM_INFO
	.align		4
.L_245:
        /*0050*/ 	.byte	0x04, 0x17
        /*0052*/ 	.short	(.L_247 - .L_246)
.L_246:
        /*0054*/ 	.word	0x00000000
        /*0058*/ 	.short	0x0003
        /*005a*/ 	.short	0x0014
        /*005c*/ 	.byte	0x00, 0xf0, 0x11, 0x00


	//----- nvinfo : EIATTR_KPARAM_INFO
	.align		4
.L_247:
        /*0060*/ 	.byte	0x04, 0x17
        /*0062*/ 	.short	(.L_249 - .L_248)
.L_248:
        /*0064*/ 	.word	0x00000000
        /*0068*/ 	.short	0x0002
        /*006a*/ 	.short	0x0010
        /*006c*/ 	.byte	0x00, 0xf0, 0x11, 0x00


	//----- nvinfo : EIATTR_KPARAM_INFO
	.align		4
.L_249:
        /*0070*/ 	.byte	0x04, 0x17
        /*0072*/ 	.short	(.L_251 - .L_250)
.L_250:
        /*0074*/ 	.word	0x00000000
        /*0078*/ 	.short	0x0001
        /*007a*/ 	.short	0x0008
        /*007c*/ 	.byte	0x00, 0xf0, 0x21, 0x00


	//----- nvinfo : EIATTR_KPARAM_INFO
	.align		4
.L_251:
        /*0080*/ 	.byte	0x04, 0x17
        /*0082*/ 	.short	(.L_253 - .L_252)
.L_252:
        /*0084*/ 	.word	0x00000000
        /*0088*/ 	.short	0x0000
        /*008a*/ 	.short	0x0000
        /*008c*/ 	.byte	0x00, 0xf0, 0x21, 0x00


	//----- nvinfo : EIATTR_MAXREG_COUNT
	.align		4
.L_253:
        /*0090*/ 	.byte	0x03, 0x1b
        /*0092*/ 	.short	0x0040


	//----- nvinfo : EIATTR_EXIT_INSTR_OFFSETS
	.align		4
        /*0094*/ 	.byte	0x04, 0x1c
        /*0096*/ 	.short	(.L_255 - .L_254)


	//   ....[0]....
.L_254:
        /*0098*/ 	.word	0x00000680


	//   ....[1]....
        /*009c*/ 	.word	0x00001410


	//----- nvinfo : EIATTR_MAX_THREADS
	.align		4
.L_255:
        /*00a0*/ 	.byte	0x04, 0x05
        /*00a2*/ 	.short	(.L_257 - .L_256)
.L_256:
        /*00a4*/ 	.word	0x00000100
        /*00a8*/ 	.word	0x00000001
        /*00ac*/ 	.word	0x00000001


	//----- nvinfo : EIATTR_CRS_STACK_SIZE
	.align		4
.L_257:
        /*00b0*/ 	.byte	0x04, 0x1e
        /*00b2*/ 	.short	(.L_259 - .L_258)
.L_258:
        /*00b4*/ 	.word	0x00000000
.L_259:


//--------------------- .nv.info.kernel_cuda_filter_nlm_calc_difference --------------------------
	.section	.nv.info.kernel_cuda_filter_nlm_calc_difference,"",@"SHT_CUDA_INFO"
	.align	4


	//----- nvinfo : EIATTR_PARAM_CBANK
	.align		4
        /*0000*/ 	.byte	0x04, 0x0a
        /*0002*/ 	.short	(.L_261 - .L_260)
	.align		4
.L_260:
        /*0004*/ 	.word	index@(.nv.constant0.kernel_cuda_filter_nlm_calc_difference)
        /*0008*/ 	.short	0x0160
        /*000a*/ 	.short	0x0044


	//----- nvinfo : EIATTR_CBANK_PARAM_SIZE
	.align		4
.L_261:
        /*000c*/ 	.byte	0x03, 0x19
        /*000e*/ 	.short	0x0044


	//----- nvinfo : EIATTR_KPARAM_INFO
	.align		4
        /*0010*/ 	.byte	0x04, 0x17
        /*0012*/ 	.short	(.L_263 - .L_262)
.L_262:
        /*0014*/ 	.word	0x00000000
        /*0018*/ 	.short	0x000c
        /*001a*/ 	.short	0x0040
        /*001c*/ 	.byte	0x00, 0xf0, 0x11, 0x00


	//----- nvinfo : EIATTR_KPARAM_INFO
	.align		4
.L_263:
        /*0020*/ 	.byte	0x04, 0x17
        /*0022*/ 	.short	(.L_265 - .L_264)
.L_264:
        /*0024*/ 	.word	0x00000000
        /*0028*/ 	.short	0x000b
        /*002a*/ 	.short	0x003c
        /*002c*/ 	.byte	0x00, 0xf0, 0x11, 0x00


	//----- nvinfo : EIATTR_KPARAM_INFO
	.align		4
.L_265:
        /*0030*/ 	.byte	0x04, 0x17
        /*0032*/ 	.short	(.L_267 - .L_266)
.L_266:
        /*0034*/ 	.word	0x00000000
        /*0038*/ 	.short	0x000a
        /*003a*/ 	.short	0x0038
        /*003c*/ 	.byte	0x00, 0xf0, 0x11, 0x00


	//----- nvinfo : EIATTR_KPARAM_INFO
	.align		4
.L_267:
        /*0040*/ 	.byte	0x04, 0x17
        /*0042*/ 	.short	(.L_269 - .L_268)
.L_268:
        /*0044*/ 	.word	0x00000000
        /*0048*/ 	.short	0x0009
        /*004a*/ 	.short	0x0034
        /*004c*/ 	.byte	0x00, 0xf0, 0x11, 0x00


	//----- nvinfo : EIATTR_KPARAM_INFO
	.align		4
.L_269:
        /*0050*/ 	.byte	0x04, 0x17
        /*0052*/ 	.short	(.L_271 - .L_270)
.L_270:
        /*0054*/ 	.word	0x00000000
        /*0058*/ 	.short	0x0008
        /*005a*/ 	.short	0x0030
        /*005c*/ 	.byte	0x00, 0xf0, 0x11, 0x00


	//----- nvinfo : EIATTR_KPARAM_INFO
	.align		4
.L_271:
        /*0060*/ 	.byte	0x04, 0x17
        /*0062*/ 	.short	(.L_273 - .L_272)
.L_272:
        /*0064*/ 	.word	0x00000000
        /*0068*/ 	.short	0x0007
        /*006a*/ 	.short	0x002c
        /*006c*/ 	.byte	0x00, 0xf0, 0x11, 0x00


	//----- nvinfo : EIATTR_KPARAM_INFO
	.align		4
.L_273:
        /*0070*/ 	.byte	0x04, 0x17
        /*0072*/ 	.short	(.L_275 - .L_274)
.L_274:
        /*0074*/ 	.word	0x00000000
        /*0078*/ 	.short	0x0006
        /*007a*/ 	.short	0x0028
        /*007c*/ 	.byte	0x00, 0xf0, 0x11, 0x00


	//----- nvinfo : EIATTR_KPARAM_INFO
	.align		4
.L_275:
        /*0080*/ 	.byte	0x04, 0x17
        /*0082*/ 	.short	(.L_277 - .L_276)
.L_276:
        /*0084*/ 	.word	0x00000000
        /*0088*/ 	.short	0x0005
        /*008a*/ 	.short	0x0024
        /*008c*/ 	.byte	0x00, 0xf0, 0x11, 0x00


	//----- nvinfo : EIATTR_KPARAM_INFO
	.align		4
.L_277:
        /*0090*/ 	.byte	0x04, 0x17
        /*0092*/ 	.short	(.L_279 - .L_278)
.L_278:
        /*0094*/ 	.word	0x00000000
        /*0098*/ 	.short	0x0004
        /*009a*/ 	.short	0x0020
        /*009c*/ 	.byte	0x00, 0xf0, 0x11, 0x00


	//----- nvinfo : EIATTR_KPARAM_INFO
	.align		4
.L_279:
        /*00a0*/ 	.byte	0x04, 0x17
        /*00a2*/ 	.short	(.L_281 - .L_280)
.L_280:
        /*00a4*/ 	.word	0x00000000
        /*00a8*/ 	.short	0x0003
        /*00aa*/ 	.short	0x0018
        /*00ac*/ 	.byte	0x00, 0xf0, 0x21, 0x00


	//----- nvinfo : EIATTR_KPARAM_INFO
	.align		4
.L_281:
        /*00b0*/ 	.byte	0x04, 0x17
        /*00b2*/ 	.short	(.L_283 - .L_282)
.L_282:
        /*00b4*/ 	.word	0x00000000
        /*00b8*/ 	.short	0x0002
        /*00ba*/ 	.short	0x0010
        /*00bc*/ 	.byte	0x00, 0xf0, 0x21, 0x00


	//----- nvinfo : EIATTR_KPARAM_INFO
	.align		4
.L_283:
        /*00c0*/ 	.byte	0x04, 0x17
        /*00c2*/ 	.short	(.L_285 - .L_284)
.L_284:
        /*00c4*/ 	.word	0x00000000
        /*00c8*/ 	.short	0x0001
        /*00ca*/ 	.short	0x0008
        /*00cc*/ 	.byte	0x00, 0xf0, 0x21, 0x00


	//----- nvinfo : EIATTR_KPARAM_INFO
	.align		4
.L_285:
        /*00d0*/ 	.byte	0x04, 0x17
        /*00d2*/ 	.short	(.L_287 - .L_286)
.L_286:
        /*00d4*/ 	.word	0x00000000
        /*00d8*/ 	.short	0x0000
        /*00da*/ 	.short	0x0000
        /*00dc*/ 	.byte	0x00, 0xf0, 0x21, 0x00


	//----- nvinfo : EIATTR_MAXREG_COUNT
	.align		4
.L_287:
        /*00e0*/ 	.byte	0x03, 0x1b
        /*00e2*/ 	.short	0x0040


	//----- nvinfo : EIATTR_EXIT_INSTR_OFFSETS
	.align		4
        /*00e4*/ 	.byte	0x04, 0x1c
        /*00e6*/ 	.short	(.L_289 - .L_288)


	//   ....[0]....
.L_288:
        /*00e8*/ 	.word	0x00000680


	//   ....[1]....
        /*00ec*/ 	.word	0x000011b0


	//----- nvinfo : EIATTR_MAX_THREADS
	.align		4
.L_289:
        /*00f0*/ 	.byte	0x04, 0x05
        /*00f2*/ 	.short	(.L_291 - .L_290)
.L_290:
        /*00f4*/ 	.word	0x00000100
        /*00f8*/ 	.word	0x00000001
        /*00fc*/ 	.word	0x00000001


	//----- nvinfo : EIATTR_CRS_STACK_SIZE
	.align		4
.L_291:
        /*0100*/ 	.byte	0x04, 0x1e
        /*0102*/ 	.short	(.L_293 - .L_292)
.L_292:
        /*0104*/ 	.word	0x00000000
.L_293:


//--------------------- .nv.info.kernel_cuda_filter_construct_transform --------------------------
	.section	.nv.info.kernel_cuda_filter_construct_transform,"",@"SHT_CUDA_INFO"
	.align	4


	//----- nvinfo : EIATTR_PARAM_CBANK
	.align		4
        /*0000*/ 	.byte	0x04, 0x0a
        /*0002*/ 	.short	(.L_295 - .L_294)
	.align		4
.L_294:
        /*0004*/ 	.word	index@(.nv.constant0.kernel_cuda_filter_construct_transform)
        /*0008*/ 	.short	0x0160
        /*000a*/ 	.short	0x0051


	//----- nvinfo : EIATTR_CBANK_PARAM_SIZE
	.align		4
.L_295:
        /*000c*/ 	.byte	0x03, 0x19
        /*000e*/ 	.short	0x0051


	//----- nvinfo : EIATTR_KPARAM_INFO
	.align		4
        /*0010*/ 	.byte	0x04, 0x17
        /*0012*/ 	.short	(.L_297 - .L_296)
.L_296:
        /*0014*/ 	.word	0x00000000
        /*0018*/ 	.short	0x000a
        /*001a*/ 	.short	0x0050
        /*001c*/ 	.byte	0x00, 0xf0, 0x05, 0x00


	//----- nvinfo : EIATTR_KPARAM_INFO
	.align		4
.L_297:
        /*0020*/ 	.byte	0x04, 0x17
        /*0022*/ 	.short	(.L_299 - .L_298)
.L_298:
        /*0024*/ 	.word	0x00000000
        /*0028*/ 	.short	0x0009
        /*002a*/ 	.short	0x004c
        /*002c*/ 	.byte	0x00, 0xf0, 0x11, 0x00


	//----- nvinfo : EIATTR_KPARAM_INFO
	.align		4
.L_299:
        /*0030*/ 	.byte	0x04, 0x17
        /*0032*/ 	.short	(.L_301 - .L_300)
.L_300:
        /*0034*/ 	.word	0x00000000
        /*0038*/ 	.short	0x0008
        /*003a*/ 	.short	0x0048
        /*003c*/ 	.byte	0x00, 0xf0, 0x11, 0x00


	//----- nvinfo : EIATTR_KPARAM_INFO
	.align		4
.L_301:
        /*0040*/ 	.byte	0x04, 0x17
        /*0042*/ 	.short	(.L_303 - .L_302)
.L_302:
        /*0044*/ 	.word	0x00000000
        /*0048*/ 	.short	0x0007
        /*004a*/ 	.short	0x0044
        /*004c*/ 	.byte	0x00, 0xf0, 0x11, 0x00


	//----- nvinfo : EIATTR_KPARAM_INFO
	.align		4
.L_303:
        /*0050*/ 	.byte	0x04, 0x17
        /*0052*/ 	.short	(.L_305 - .L_304)
.L_304:
        /*0054*/ 	.word	0x00000000
        /*0058*/ 	.short	0x0006
        /*005a*/ 	.short	0x0040
        /*005c*/ 	.byte	0x00, 0xf0, 0x11, 0x00


	//----- nvinfo : EIATTR_KPARAM_INFO
	.align		4
.L_305:
        /*0060*/ 	.byte	0x04, 0x17
        /*0062*/ 	.short	(.L_307 - .L_306)
.L_306:
        /*0064*/ 	.word	0x00000000
        /*0068*/ 	.short	0x0005
        /*006a*/ 	.short	0x0030
        /*006c*/ 	.byte	0x00, 0xf0, 0x41, 0x00


	//----- nvinfo : EIATTR_KPARAM_INFO
	.align		4
.L_307:
        /*0070*/ 	.byte	0x04, 0x17
        /*0072*/ 	.short	(.L_309 - .L_308)
.L_308:
        /*0074*/ 	.word	0x00000000
        /*0078*/ 	.short	0x0004
        /*007a*/ 	.short	0x0020
        /*007c*/ 	.byte	0x00, 0xf0, 0x41, 0x00


	//----- nvinfo : EIATTR_KPARAM_INFO
	.align		4
.L_309:
        /*0080*/ 	.byte	0x04, 0x17
        /*0082*/ 	.short	(.L_311 - .L_310)
.L_310:
        /*0084*/ 	.word	0x00000000
        /*0088*/ 	.short	0x0003
        /*008a*/ 	.short	0x0018
        /*008c*/ 	.byte	0x00, 0xf0, 0x21, 0x00


	//----- nvinfo : EIATTR_KPARAM_INFO
	.align		4
.L_311:
        /*0090*/ 	.byte	0x04, 0x17
        /*0092*/ 	.short	(.L_313 - .L_312)
.L_312:
        /*0094*/ 	.word	0x00000000
        /*0098*/ 	.short	0x0002
        /*009a*/ 	.short	0x0010
        /*009c*/ 	.byte	0x00, 0xf0, 0x21, 0x00


	//----- nvinfo : EIATTR_KPARAM_INFO
	.align		4
.L_313:
        /*00a0*/ 	.byte	0x04, 0x17
        /*00a2*/ 	.short	(.L_315 - .L_314)
.L_314:
        /*00a4*/ 	.word	0x00000000
        /*00a8*/ 	.short	0x0001
        /*00aa*/ 	.short	0x0008
        /*00ac*/ 	.byte	0x00, 0xf0, 0x21, 0x00


	//----- nvinfo : EIATTR_KPARAM_INFO
	.align		4
.L_315:
        /*00b0*/ 	.byte	0x04, 0x17
        /*00b2*/ 	.short	(.L_317 - .L_316)
.L_316:
        /*00b4*/ 	.word	0x00000000
        /*00b8*/ 	.short	0x0000
        /*00ba*/ 	.short	0x0000
        /*00bc*/ 	.byte	0x00, 0xf0, 0x21, 0x00


	//----- nvinfo : EIATTR_MAXREG_COUNT
	.align		4
.L_317:
        /*00c0*/ 	.byte	0x03, 0x1b
        /*00c2*/ 	.short	0x0040


	//----- nvinfo : EIATTR_EXIT_INSTR_OFFSETS
	.align		4
        /*00c4*/ 	.byte	0x04, 0x1c
        /*00c6*/ 	.short	(.L_319 - .L_318)


	//   ....[0]....
.L_318:
        /*00c8*/ 	.word	0x000000a0


	//   ....[1]....
        /*00cc*/ 	.word	0x0000bbc0


	//----- nvinfo : EIATTR_MAX_THREADS
	.align		4
.L_319:
        /*00d0*/ 	.byte	0x04, 0x05
        /*00d2*/ 	.short	(.L_321 - .L_320)
.L_320:
        /*00d4*/ 	.word	0x00000100
        /*00d8*/ 	.word	0x00000001
        /*00dc*/ 	.word	0x00000001


	//----- nvinfo : EIATTR_CRS_STACK_SIZE
	.align		4
.L_321:
        /*00e0*/ 	.byte	0x04, 0x1e
        /*00e2*/ 	.short	(.L_323 - .L_322)
.L_322:
        /*00e4*/ 	.word	0x00000000
.L_323:


//--------------------- .nv.info.kernel_cuda_filter_combine_halves --------------------------
	.section	.nv.info.kernel_cuda_filter_combine_halves,"",@"SHT_CUDA_INFO"
	.align	4


	//----- nvinfo : EIATTR_PARAM_CBANK
	.align		4
        /*0000*/ 	.byte	0x04, 0x0a
        /*0002*/ 	.short	(.L_325 - .L_324)
	.align		4
.L_324:
        /*0004*/ 	.word	index@(.nv.constant0.kernel_cuda_filter_combine_halves)
        /*0008*/ 	.short	0x0160
        /*000a*/ 	.short	0x0034


	//----- nvinfo : EIATTR_CBANK_PARAM_SIZE
	.align		4
.L_325:
        /*000c*/ 	.byte	0x03, 0x19
        /*000e*/ 	.short	0x0034


	//----- nvinfo : EIATTR_KPARAM_INFO
	.align		4
        /*0010*/ 	.byte	0x04, 0x17
        /*0012*/ 	.short	(.L_327 - .L_326)
.L_326:
        /*0014*/ 	.word	0x00000000
        /*0018*/ 	.short	0x0005
        /*001a*/ 	.short	0x0030
        /*001c*/ 	.byte	0x00, 0xf0, 0x11, 0x00


	//----- nvinfo : EIATTR_KPARAM_INFO
	.align		4
.L_327:
        /*0020*/ 	.byte	0x04, 0x17
        /*0022*/ 	.short	(.L_329 - .L_328)
.L_328:
        /*0024*/ 	.word	0x00000000
        /*0028*/ 	.short	0x0004
        /*002a*/ 	.short	0x0020
        /*002c*/ 	.byte	0x00, 0xf0, 0x41, 0x00


	//----- nvinfo : EIATTR_KPARAM_INFO
	.align		4
.L_329:
        /*0030*/ 	.byte	0x04, 0x17
        /*0032*/ 	.short	(.L_331 - .L_330)
.L_330:
        /*0034*/ 	.word	0x00000000
        /*0038*/ 	.short	0x0003
        /*003a*/ 	.short	0x0018
        /*003c*/ 	.byte	0x00, 0xf0, 0x21, 0x00


	//----- nvinfo : EIATTR_KPARAM_INFO
	.align		4
.L_331:
        /*0040*/ 	.byte	0x04, 0x17
        /*0042*/ 	.short	(.L_333 - .L_332)
.L_332:
        /*0044*/ 	.word	0x00000000
        /*0048*/ 	.short	0x0002
        /*004a*/ 	.short	0x0010
        /*004c*/ 	.byte	0x00, 0xf0, 0x21, 0x00


	//----- nvinfo : EIATTR_KPARAM_INFO
	.align		4
.L_333:
        /*0050*/ 	.byte	0x04, 0x17
        /*0052*/ 	.short	(.L_335 - .L_334)
.L_334:
        /*0054*/ 	.word	0x00000000
        /*0058*/ 	.short	0x0001
        /*005a*/ 	.short	0x0008
        /*005c*/ 	.byte	0x00, 0xf0, 0x21, 0x00


	//----- nvinfo : EIATTR_KPARAM_INFO
	.align		4
.L_335:
        /*0060*/ 	.byte	0x04, 0x17
        /*0062*/ 	.short	(.L_337 - .L_336)
.L_336:
        /*0064*/ 	.word	0x00000000
        /*0068*/ 	.short	0x0000
        /*006a*/ 	.short	0x0000
        /*006c*/ 	.byte	0x00, 0xf0, 0x21, 0x00


	//----- nvinfo : EIATTR_MAXREG_COUNT
	.align		4
.L_337:
        /*0070*/ 	.byte	0x03, 0x1b
        /*0072*/ 	.short	0x0040


	//----- nvinfo : EIATTR_EXIT_INSTR_OFFSETS
	.align		4
        /*0074*/ 	.byte	0x04, 0x1c
        /*0076*/ 	.short	(.L_339 - .L_338)


	//   ....[0]....
.L_338:
        /*0078*/ 	.word	0x00000100


	//   ....[1]....
        /*007c*/ 	.word	0x00000260


	//   ....[2]....
        /*0080*/ 	.word	0x000017a0


	//   ....[3]....
        /*0084*/ 	.word	0x00001810


	//----- nvinfo : EIATTR_MAX_THREADS
	.align		4
.L_339:
        /*0088*/ 	.byte	0x04, 0x05
        /*008a*/ 	.short	(.L_341 - .L_340)
.L_340:
        /*008c*/ 	.word	0x00000100
        /*0090*/ 	.word	0x00000001
        /*0094*/ 	.word	0x00000001


	//----- nvinfo : EIATTR_CRS_STACK_SIZE
	.align		4
.L_341:
        /*0098*/ 	.byte	0x04, 0x1e
        /*009a*/ 	.short	(.L_343 - .L_342)
.L_342:
        /*009c*/ 	.word	0x00000000
.L_343:


//--------------------- .nv.info.kernel_cuda_filter_detect_outliers --------------------------
	.section	.nv.info.kernel_cuda_filter_detect_outliers,"",@"SHT_CUDA_INFO"
	.align	4


	//----- nvinfo : EIATTR_PARAM_CBANK
	.align		4
        /*0000*/ 	.byte	0x04, 0x0a
        /*0002*/ 	.short	(.L_345 - .L_344)
	.align		4
.L_344:
        /*0004*/ 	.word	index@(.nv.constant0.kernel_cuda_filter_detect_outliers)
        /*0008*/ 	.short	0x0160
        /*000a*/ 	.short	0x0034


	//----- nvinfo : EIATTR_CBANK_PARAM_SIZE
	.align		4
.L_345:
        /*000c*/ 	.byte	0x03, 0x19
        /*000e*/ 	.short	0x0034


	//----- nvinfo : EIATTR_KPARAM_INFO
	.align		4
        /*0010*/ 	.byte	0x04, 0x17
        /*0012*/ 	.short	(.L_347 - .L_346)
.L_346:
        /*0014*/ 	.word	0x00000000
        /*0018*/ 	.short	0x0005
        /*001a*/ 	.short	0x0030
        /*001c*/ 	.byte	0x00, 0xf0, 0x11, 0x00


	//----- nvinfo : EIATTR_KPARAM_INFO
	.align		4
.L_347:
        /*0020*/ 	.byte	0x04, 0x17
        /*0022*/ 	.short	(.L_349 - .L_348)
.L_348:
        /*0024*/ 	.word	0x00000000
        /*0028*/ 	.short	0x0004
        /*002a*/ 	.short	0x0020
        /*002c*/ 	.byte	0x00, 0xf0, 0x41, 0x00


	//----- nvinfo : EIATTR_KPARAM_INFO
	.align		4
.L_349:
        /*0030*/ 	.byte	0x04, 0x17
        /*0032*/ 	.short	(.L_351 - .L_350)
.L_350:
        /*0034*/ 	.word	0x00000000
        /*0038*/ 	.short	0x0003
        /*003a*/ 	.short	0x0018
        /*003c*/ 	.byte	0x00, 0xf0, 0x21, 0x00


	//----- nvinfo : EIATTR_KPARAM_INFO
	.align		4
.L_351:
        /*0040*/ 	.byte	0x04, 0x17
        /*0042*/ 	.short	(.L_353 - .L_352)
.L_352:
        /*0044*/ 	.word	0x00000000
        /*0048*/ 	.short	0x0002
        /*004a*/ 	.short	0x0010
        /*004c*/ 	.byte	0x00, 0xf0, 0x21, 0x00


	//----- nvinfo : EIATTR_KPARAM_INFO
	.align		4
.L_353:
        /*0050*/ 	.byte	0x04, 0x17
        /*0052*/ 	.short	(.L_355 - .L_354)
.L_354:
        /*0054*/ 	.word	0x00000000
        /*0058*/ 	.short	0x0001
        /*005a*/ 	.short	0x0008
        /*005c*/ 	.byte	0x00, 0xf0, 0x21, 0x00


	//----- nvinfo : EIATTR_KPARAM_INFO
	.align		4
.L_355:
        /*0060*/ 	.byte	0x04, 0x17
        /*0062*/ 	.short	(.L_357 - .L_356)
.L_356:
        /*0064*/ 	.word	0x00000000
        /*0068*/ 	.short	0x0000
        /*006a*/ 	.short	0x0000
        /*006c*/ 	.byte	0x00, 0xf0, 0x21, 0x00


	//----- nvinfo : EIATTR_MAXREG_COUNT
	.align		4
.L_357:
        /*0070*/ 	.byte	0x03, 0x1b
        /*0072*/ 	.short	0x0040


	//----- nvinfo : EIATTR_EXIT_INSTR_OFFSETS
	.align		4
        /*0074*/ 	.byte	0x04, 0x1c
        /*0076*/ 	.short	(.L_359 - .L_358)


	//   ....[0]....
.L_358:
        /*0078*/ 	.word	0x00000100


	//   ....[1]....
        /*007c*/ 	.word	0x00001140


	//----- nvinfo : EIATTR_MAX_THREADS
	.align		4
.L_359:
        /*0080*/ 	.byte	0x04, 0x05
        /*0082*/ 	.short	(.L_361 - .L_360)
.L_360:
        /*0084*/ 	.word	0x00000100
        /*0088*/ 	.word	0x00000001
        /*008c*/ 	.word	0x00000001


	//----- nvinfo : EIATTR_CRS_STACK_SIZE
	.align		4
.L_361:
        /*0090*/ 	.byte	0x04, 0x1e
        /*0092*/ 	.short	(.L_363 - .L_362)
.L_362:
        /*0094*/ 	.word	0x00000000
.L_363:


//--------------------- .nv.info.kernel_cuda_filter_write_feature --------------------------
	.section	.nv.info.kernel_cuda_filter_write_feature,"",@"SHT_CUDA_INFO"
	.align	4


	//----- nvinfo : EIATTR_PARAM_CBANK
	.align		4
        /*0000*/ 	.byte	0x04, 0x0a
        /*0002*/ 	.short	(.L_365 - .L_364)
	.align		4
.L_364:
        /*0004*/ 	.word	index@(.nv.constant0.kernel_cuda_filter_write_feature)
        /*0008*/ 	.short	0x0160
        /*000a*/ 	.short	0x0060


	//----- nvinfo : EIATTR_CBANK_PARAM_SIZE
	.align		4
.L_365:
        /*000c*/ 	.byte	0x03, 0x19
        /*000e*/ 	.short	0x0060


	//----- nvinfo : EIATTR_KPARAM_INFO
	.align		4
        /*0010*/ 	.byte	0x04, 0x17
        /*0012*/ 	.short	(.L_367 - .L_366)
.L_366:
        /*0014*/ 	.word	0x00000000
        /*0018*/ 	.short	0x0006
        /*001a*/ 	.short	0x0050
        /*001c*/ 	.byte	0x00, 0xf0, 0x41, 0x00


	//----- nvinfo : EIATTR_KPARAM_INFO
	.align		4
.L_367:
        /*0020*/ 	.byte	0x04, 0x17
        /*0022*/ 	.short	(.L_369 - .L_368)
.L_368:
        /*0024*/ 	.word	0x00000000
        /*0028*/ 	.short	0x0005
        /*002a*/ 	.short	0x0040
        /*002c*/ 	.byte	0x00, 0xf0, 0x11, 0x00


	//----- nvinfo : EIATTR_KPARAM_INFO
	.align		4
.L_369:
        /*0030*/ 	.byte	0x04, 0x17
        /*0032*/ 	.short	(.L_371 - .L_370)
.L_370:
        /*0034*/ 	.word	0x00000000
        /*0038*/ 	.short	0x0004
        /*003a*/ 	.short	0x0038
        /*003c*/ 	.byte	0x00, 0xf0, 0x21, 0x00


	//----- nvinfo : EIATTR_KPARAM_INFO
	.align		4
.L_371:
        /*0040*/ 	.byte	0x04, 0x17
        /*0042*/ 	.short	(.L_373 - .L_372)
.L_372:
        /*0044*/ 	.word	0x00000000
        /*0048*/ 	.short	0x0003
        /*004a*/ 	.short	0x0030
        /*004c*/ 	.byte	0x00, 0xf0, 0x21, 0x00


	//----- nvinfo : EIATTR_KPARAM_INFO
	.align		4
.L_373:
        /*0050*/ 	.byte	0x04, 0x17
        /*0052*/ 	.short	(.L_375 - .L_374)
.L_374:
        /*0054*/ 	.word	0x00000000
        /*0058*/ 	.short	0x0002
        /*005a*/ 	.short	0x0020
        /*005c*/ 	.byte	0x00, 0xf0, 0x41, 0x00


	//----- nvinfo : EIATTR_KPARAM_INFO
	.align		4
.L_375:
        /*0060*/ 	.byte	0x04, 0x17
        /*0062*/ 	.short	(.L_377 - .L_376)
.L_376:
        /*0064*/ 	.word	0x00000000
        /*0068*/ 	.short	0x0001
        /*006a*/ 	.short	0x0010
        /*006c*/ 	.byte	0x00, 0xf0, 0x41, 0x00


	//----- nvinfo : EIATTR_KPARAM_INFO
	.align		4
.L_377:
        /*0070*/ 	.byte	0x04, 0x17
        /*0072*/ 	.short	(.L_379 - .L_378)
.L_378:
        /*0074*/ 	.word	0x00000000
        /*0078*/ 	.short	0x0000
        /*007a*/ 	.short	0x0000
        /*007c*/ 	.byte	0x00, 0xf0, 0x11, 0x00


	//----- nvinfo : EIATTR_MAXREG_COUNT
	.align		4
.L_379:
        /*0080*/ 	.byte	0x03, 0x1b
        /*0082*/ 	.short	0x0040


	//----- nvinfo : EIATTR_EXIT_INSTR_OFFSETS
	.align		4
        /*0084*/ 	.byte	0x04, 0x1c
        /*0086*/ 	.short	(.L_381 - .L_380)


	//   ....[0]....
.L_380:
        /*0088*/ 	.word	0x00000090


	//   ....[1]....
        /*008c*/ 	.word	0x000001d0


	//----- nvinfo : EIATTR_MAX_THREADS
	.align		4
.L_381:
        /*0090*/ 	.byte	0x04, 0x05
        /*0092*/ 	.short	(.L_383 - .L_382)
.L_382:
        /*0094*/ 	.word	0x00000100
        /*0098*/ 	.word	0x00000001
        /*009c*/ 	.word	0x00000001
.L_383:


//--------------------- .nv.info.kernel_cuda_filter_get_feature --------------------------
	.section	.nv.info.kernel_cuda_filter_get_feature,"",@"SHT_CUDA_INFO"
	.align	4


	//----- nvinfo : EIATTR_PARAM_CBANK
	.align		4
        /*0000*/ 	.byte	0x04, 0x0a
        /*0002*/ 	.short	(.L_385 - .L_384)
	.align		4
.L_384:
        /*0004*/ 	.word	index@(.nv.constant0.kernel_cuda_filter_get_feature)
        /*0008*/ 	.short	0x0160
        /*000a*/ 	.short	0x0048


	//----- nvinfo : EIATTR_CBANK_PARAM_SIZE
	.align		4
.L_385:
        /*000c*/ 	.byte	0x03, 0x19
        /*000e*/ 	.short	0x0048


	//----- nvinfo : EIATTR_KPARAM_INFO
	.align		4
        /*0010*/ 	.byte	0x04, 0x17
        /*0012*/ 	.short	(.L_387 - .L_386)
.L_386:
        /*0014*/ 	.word	0x00000000
        /*0018*/ 	.short	0x0009
        /*001a*/ 	.short	0x0044
        /*001c*/ 	.byte	0x00, 0xf0, 0x11, 0x00


	//----- nvinfo : EIATTR_KPARAM_INFO
	.align		4
.L_387:
        /*0020*/ 	.byte	0x04, 0x17
        /*0022*/ 	.short	(.L_389 - .L_388)
.L_388:
        /*0024*/ 	.word	0x00000000
        /*0028*/ 	.short	0x0008
        /*002a*/ 	.short	0x0040
        /*002c*/ 	.byte	0x00, 0xf0, 0x11, 0x00


	//----- nvinfo : EIATTR_KPARAM_INFO
	.align		4
.L_389:
        /*0030*/ 	.byte	0x04, 0x17
        /*0032*/ 	.short	(.L_391 - .L_390)
.L_390:
        /*0034*/ 	.word	0x00000000
        /*0038*/ 	.short	0x0007
        /*003a*/ 	.short	0x0030
        /*003c*/ 	.byte	0x00, 0xf0, 0x41, 0x00


	//----- nvinfo : EIATTR_KPARAM_INFO
	.align		4
.L_391:
        /*0040*/ 	.byte	0x04, 0x17
        /*0042*/ 	.short	(.L_393 - .L_392)
.L_392:
        /*0044*/ 	.word	0x00000000
        /*0048*/ 	.short	0x0006
        /*004a*/ 	.short	0x0028
        /*004c*/ 	.byte	0x00, 0xf0, 0x11, 0x00


	//----- nvinfo : EIATTR_KPARAM_INFO
	.align		4
.L_393:
        /*0050*/ 	.byte	0x04, 0x17
        /*0052*/ 	.short	(.L_395 - .L_394)
.L_394:
        /*0054*/ 	.word	0x00000000
        /*0058*/ 	.short	0x0005
        /*005a*/ 	.short	0x0020
        /*005c*/ 	.byte	0x00, 0xf0, 0x21, 0x00


	//----- nvinfo : EIATTR_KPARAM_INFO
	.align		4
.L_395:
        /*0060*/ 	.byte	0x04, 0x17
        /*0062*/ 	.short	(.L_397 - .L_396)
.L_396:
        /*0064*/ 	.word	0x00000000
        /*0068*/ 	.short	0x0004
        /*006a*/ 	.short	0x0018
        /*006c*/ 	.byte	0x00, 0xf0, 0x21, 0x00


	//----- nvinfo : EIATTR_KPARAM_INFO
	.align		4
.L_397:
        /*0070*/ 	.byte	0x04, 0x17
        /*0072*/ 	.short	(.L_399 - .L_398)
.L_398:
        /*0074*/ 	.word	0x00000000
        /*0078*/ 	.short	0x0003
        /*007a*/ 	.short	0x0014
        /*007c*/ 	.byte	0x00, 0xf0, 0x11, 0x00


	//----- nvinfo : EIATTR_KPARAM_INFO
	.align		4
.L_399:
        /*0080*/ 	.byte	0x04, 0x17
        /*0082*/ 	.short	(.L_401 - .L_400)
.L_400:
        /*0084*/ 	.word	0x00000000
        /*0088*/ 	.short	0x0002
        /*008a*/ 	.short	0x0010
        /*008c*/ 	.byte	0x00, 0xf0, 0x11, 0x00


	//----- nvinfo : EIATTR_KPARAM_INFO
	.align		4
.L_401:
        /*0090*/ 	.byte	0x04, 0x17
        /*0092*/ 	.short	(.L_403 - .L_402)
.L_402:
        /*0094*/ 	.word	0x00000000
        /*0098*/ 	.short	0x0001
        /*009a*/ 	.short	0x0008
        /*009c*/ 	.byte	0x00, 0xf0, 0x21, 0x00


	//----- nvinfo : EIATTR_KPARAM_INFO
	.align		4
.L_403:
        /*00a0*/ 	.byte	0x04, 0x17
        /*00a2*/ 	.short	(.L_405 - .L_404)
.L_404:
        /*00a4*/ 	.word	0x00000000
        /*00a8*/ 	.short	0x0000
        /*00aa*/ 	.short	0x0000
        /*00ac*/ 	.byte	0x00, 0xf0, 0x11, 0x00


	//----- nvinfo : EIATTR_MAXREG_COUNT
	.align		4
.L_405:
        /*00b0*/ 	.byte	0x03, 0x1b
        /*00b2*/ 	.short	0x0040


	//----- nvinfo : EIATTR_EXIT_INSTR_OFFSETS
	.align		4
        /*00b4*/ 	.byte	0x04, 0x1c
        /*00b6*/ 	.short	(.L_407 - .L_406)


	//   ....[0]....
.L_406:
        /*00b8*/ 	.word	0x000000e0


	//   ....[1]....
        /*00bc*/ 	.word	0x00000440


	//   ....[2]....
        /*00c0*/ 	.word	0x000004a0


	//   ....[3]....
        /*00c4*/ 	.word	0x000005b0


	//----- nvinfo : EIATTR_MAX_THREADS
	.align		4
.L_407:
        /*00c8*/ 	.byte	0x04, 0x05
        /*00ca*/ 	.short	(.L_409 - .L_408)
.L_408:
        /*00cc*/ 	.word	0x00000100
        /*00d0*/ 	.word	0x00000001
        /*00d4*/ 	.word	0x00000001
.L_409:


//--------------------- .nv.info.kernel_cuda_filter_divide_shadow --------------------------
	.section	.nv.info.kernel_cuda_filter_divide_shadow,"",@"SHT_CUDA_INFO"
	.align	4


	//----- nvinfo : EIATTR_PARAM_CBANK
	.align		4
        /*0000*/ 	.byte	0x04, 0x0a
        /*0002*/ 	.short	(.L_411 - .L_410)
	.align		4
.L_410:
        /*0004*/ 	.word	index@(.nv.constant0.kernel_cuda_filter_divide_shadow)
        /*0008*/ 	.short	0x0160
        /*000a*/ 	.short	0x0058


	//----- nvinfo : EIATTR_CBANK_PARAM_SIZE
	.align		4
.L_411:
        /*000c*/ 	.byte	0x03, 0x19
        /*000e*/ 	.short	0x0058


	//----- nvinfo : EIATTR_KPARAM_INFO
	.align		4
        /*0010*/ 	.byte	0x04, 0x17
        /*0012*/ 	.short	(.L_413 - .L_412)
.L_412:
        /*0014*/ 	.word	0x00000000
        /*0018*/ 	.short	0x0009
        /*001a*/ 	.short	0x0054
        /*001c*/ 	.byte	0x00, 0xf0, 0x11, 0x00


	//----- nvinfo : EIATTR_KPARAM_INFO
	.align		4
.L_413:
        /*0020*/ 	.byte	0x04, 0x17
        /*0022*/ 	.short	(.L_415 - .L_414)
.L_414:
        /*0024*/ 	.word	0x00000000
        /*0028*/ 	.short	0x0008
        /*002a*/ 	.short	0x0050
        /*002c*/ 	.byte	0x00, 0xf0, 0x11, 0x00


	//----- nvinfo : EIATTR_KPARAM_INFO
	.align		4
.L_415:
        /*0030*/ 	.byte	0x04, 0x17
        /*0032*/ 	.short	(.L_417 - .L_416)
.L_416:
        /*0034*/ 	.word	0x00000000
        /*0038*/ 	.short	0x0007
        /*003a*/ 	.short	0x0040
        /*003c*/ 	.byte	0x00, 0xf0, 0x41, 0x00


	//----- nvinfo : EIATTR_KPARAM_INFO
	.align		4
.L_417:
        /*0040*/ 	.byte	0x04, 0x17
        /*0042*/ 	.short	(.L_419 - .L_418)
.L_418:
        /*0044*/ 	.word	0x00000000
        /*0048*/ 	.short	0x0006
        /*004a*/ 	.short	0x0030
        /*004c*/ 	.byte	0x00, 0xf0, 0x21, 0x00


	//----- nvinfo : EIATTR_KPARAM_INFO
	.align		4
.L_419:
        /*0050*/ 	.byte	0x04, 0x17
        /*0052*/ 	.short	(.L_421 - .L_420)
.L_420:
        /*0054*/ 	.word	0x00000000
        /*0058*/ 	.short	0x0005
        /*005a*/ 	.short	0x0028
        /*005c*/ 	.byte	0x00, 0xf0, 0x21, 0x00


	//----- nvinfo : EIATTR_KPARAM_INFO
	.align		4
.L_421:
        /*0060*/ 	.byte	0x04, 0x17
        /*0062*/ 	.short	(.L_423 - .L_422)
.L_422:
        /*0064*/ 	.word	0x00000000
        /*0068*/ 	.short	0x0004
        /*006a*/ 	.short	0x0020
        /*006c*/ 	.byte	0x00, 0xf0, 0x21, 0x00


	//----- nvinfo : EIATTR_KPARAM_INFO
	.align		4
.L_423:
        /*0070*/ 	.byte	0x04, 0x17
        /*0072*/ 	.short	(.L_425 - .L_424)
.L_424:
        /*0074*/ 	.word	0x00000000
        /*0078*/ 	.short	0x0003
        /*007a*/ 	.short	0x0018
        /*007c*/ 	.byte	0x00, 0xf0, 0x21, 0x00


	//----- nvinfo : EIATTR_KPARAM_INFO
	.align		4
.L_425:
        /*0080*/ 	.byte	0x04, 0x17
        /*0082*/ 	.short	(.L_427 - .L_426)
.L_426:
        /*0084*/ 	.word	0x00000000
        /*0088*/ 	.short	0x0002
        /*008a*/ 	.short	0x0010
        /*008c*/ 	.byte	0x00, 0xf0, 0x21, 0x00


	//----- nvinfo : EIATTR_KPARAM_INFO
	.align		4
.L_427:
        /*0090*/ 	.byte	0x04, 0x17
        /*0092*/ 	.short	(.L_429 - .L_428)
.L_428:
        /*0094*/ 	.word	0x00000000
        /*0098*/ 	.short	0x0001
        /*009a*/ 	.short	0x0008
        /*009c*/ 	.byte	0x00, 0xf0, 0x21, 0x00


	//----- nvinfo : EIATTR_KPARAM_INFO
	.align		4
.L_429:
        /*00a0*/ 	.byte	0x04, 0x17
        /*00a2*/ 	.short	(.L_431 - .L_430)
.L_430:
        /*00a4*/ 	.word	0x00000000
        /*00a8*/ 	.short	0x0000
        /*00aa*/ 	.short	0x0000
        /*00ac*/ 	.byte	0x00, 0xf0, 0x11, 0x00


	//----- nvinfo : EIATTR_MAXREG_COUNT
	.align		4
.L_431:
        /*00b0*/ 	.byte	0x03, 0x1b
        /*00b2*/ 	.short	0x0040


	//----- nvinfo : EIATTR_EXIT_INSTR_OFFSETS
	.align		4
        /*00b4*/ 	.byte	0x04, 0x1c
        /*00b6*/ 	.short	(.L_433 - .L_432)


	//   ....[0]....
.L_432:
        /*00b8*/ 	.word	0x000000e0


	//   ....[1]....
        /*00bc*/ 	.word	0x000007e0


	//----- nvinfo : EIATTR_MAX_THREADS
	.align		4
.L_433:
        /*00c0*/ 	.byte	0x04, 0x05
        /*00c2*/ 	.short	(.L_435 - .L_434)
.L_434:
        /*00c4*/ 	.word	0x00000100
        /*00c8*/ 	.word	0x00000001
        /*00cc*/ 	.word	0x00000001
.L_435:


//--------------------- .nv.constant0.kernel_cuda_filter_finalize --------------------------
	.section	.nv.constant0.kernel_cuda_filter_finalize,"a",@progbits
	.align	4
.nv.constant0.kernel_cuda_filter_finalize:
	.zero		420


//--------------------- .nv.constant0.kernel_cuda_filter_nlm_construct_gramian --------------------------
	.section	.nv.constant0.kernel_cuda_filter_nlm_construct_gramian,"a",@progbits
	.align	4
.nv.constant0.kernel_cuda_filter_nlm_construct_gramian:
	.zero		461


//--------------------- .nv.constant0.kernel_cuda_filter_nlm_normalize --------------------------
	.section	.nv.constant0.kernel_cuda_filter_nlm_normalize,"a",@progbits
	.align	4
.nv.constant0.kernel_cuda_filter_nlm_normalize:
	.zero		380


//--------------------- .nv.constant0.kernel_cuda_filter_nlm_update_output --------------------------
	.section	.nv.constant0.kernel_cuda_filter_nlm_update_output,"a",@progbits
	.align	4
.nv.constant0.kernel_cuda_filter_nlm_update_output:
	.zero		412


//--------------------- .nv.constant0.kernel_cuda_filter_nlm_calc_weight --------------------------
	.section	.nv.constant0.kernel_cuda_filter_nlm_calc_weight,"a",@progbits
	.align	4
.nv.constant0.kernel_cuda_filter_nlm_calc_weight:
	.zero		392


//--------------------- .nv.constant0.kernel_cuda_filter_nlm_blur --------------------------
	.section	.nv.constant0.kernel_cuda_filter_nlm_blur,"a",@progbits
	.align	4
.nv.constant0.kernel_cuda_filter_nlm_blur:
	.zero		392


//--------------------- .nv.constant0.kernel_cuda_filter_nlm_calc_difference --------------------------
	.section	.nv.constant0.kernel_cuda_filter_nlm_calc_difference,"a",@progbits
	.align	4
.nv.constant0.kernel_cuda_filter_nlm_calc_difference:
	.zero		420


//--------------------- .nv.constant0.kernel_cuda_filter_construct_transform --------------------------
	.section	.nv.constant0.kernel_cuda_filter_construct_transform,"a",@progbits
	.align	4
.nv.constant0.kernel_cuda_filter_construct_transform:
	.zero		433


//--------------------- .nv.constant0.kernel_cuda_filter_combine_halves --------------------------
	.section	.nv.constant0.kernel_cuda_filter_combine_halves,"a",@progbits
	.align	4
.nv.constant0.kernel_cuda_filter_combine_halves:
	.zero		404


//--------------------- .nv.constant0.kernel_cuda_filter_detect_outliers --------------------------
	.section	.nv.constant0.kernel_cuda_filter_detect_outliers,"a",@progbits
	.align	4
.nv.constant0.kernel_cuda_filter_detect_outliers:
	.zero		404


//--------------------- .nv.constant0.kernel_cuda_filter_write_feature --------------------------
	.section	.nv.constant0.kernel_cuda_filter_write_feature,"a",@progbits
	.align	4
.nv.constant0.kernel_cuda_filter_write_feature:
	.zero		448


//--------------------- .nv.constant0.kernel_cuda_filter_get_feature --------------------------
	.section	.nv.constant0.kernel_cuda_filter_get_feature,"a",@progbits
	.align	4
.nv.constant0.kernel_cuda_filter_get_feature:
	.zero		424


//--------------------- .nv.constant0.kernel_cuda_filter_divide_shadow --------------------------
	.section	.nv.constant0.kernel_cuda_filter_divide_shadow,"a",@progbits
	.align	4
.nv.constant0.kernel_cuda_filter_divide_shadow:
	.zero		440


//--------------------- .text.kernel_cuda_filter_finalize --------------------------
	.section	.text.kernel_cuda_filter_finalize,"ax",@progbits
	.sectioninfo	@"SHI_REGISTERS=64"
	.align	128
        .global         kernel_cuda_filter_finalize
        .type           kernel_cuda_filter_finalize,@function
        .size           kernel_cuda_filter_finalize,(.L_x_597 - kernel_cuda_filter_finalize)
        .other          kernel_cuda_filter_finalize,@"STO_CUDA_ENTRY STV_DEFAULT"
kernel_cuda_filter_finalize:
.text.kernel_cuda_filter_finalize:
[----:B------:R-:W-:-:S08]  /*0000*/  MOV R1, c[0x0][0x28] ;  /* 0x00000a0000017a02 */ /* 0x000fd00000000f00 */
[----:B------:R-:W0:Y:S04]  /*0010*/  S2R R0, SR_CTAID.Y ;  /* 0x0000000000007919 */ /* 0x000e280000002600 */
[----:B------:R-:W0:Y:S04]  /*0020*/  S2R R3, SR_TID.Y ;  /* 0x0000000000037919 */ /* 0x000e280000002200 */
[----:B------:R-:W1:Y:S04]  /*0030*/  S2R R19, SR_CTAID.X ;  /* 0x0000000000137919 */ /* 0x000e680000002500 */
[----:B------:R-:W1:Y:S01]  /*0040*/  S2R R2, SR_TID.X ;  /* 0x0000000000027919 */ /* 0x000e620000002100 */
[----:B0-----:R-:W-:-:S05]  /*0050*/  IMAD R0, R0, c[0x0][0x4], R3 ;  /* 0x0000010000007a24 */ /* 0x001fca00078e0203 */
[----:B------:R-:W-:Y:S01]  /*0060*/  ISETP.GE.AND P0, PT, R0, c[0x0][0x18c], PT ;  /* 0x0000630000007a0c */ /* 0x000fe20003f06270 */
[----:B-1----:R-:W-:-:S05]  /*0070*/  IMAD R19, R19, c[0x0][0x0], R2 ;  /* 0x0000000013137a24 */ /* 0x002fca00078e0202 */
[----:B------:R-:W-:-:S12]  /*0080*/  ISETP.GE.OR P0, PT, R19, c[0x0][0x188], P0 ;  /* 0x0000620013007a0c */ /* 0x000fd80000706670 */
[----:B------:R-:W-:Y:S05]  /*0090*/  @P0 EXIT ;  /* 0x000000000000094d */ /* 0x000fea0003800000 */
[----:B------:R-:W-:Y:S02]  /*00a0*/  IMAD.MOV.U32 R5, RZ, RZ, 0x4 ;  /* 0x00000004ff057424 */ /* 0x000fe400078e00ff */
[----:B------:R-:W-:-:S04]  /*00b0*/  IMAD R18, R0, c[0x0][0x188], R19 ;  /* 0x0000620000127a24 */ /* 0x000fc800078e0213 */
[----:B------:R-:W-:-:S10]  /*00c0*/  IMAD.WIDE R6, R18, R5, c[0x0][0x170] ;  /* 0x00005c0012067625 */ /* 0x000fd400078e0205 */
[----:B------:R-:W2:Y:S02]  /*00d0*/  LDG.E.SYS R20, [R6] ;  /* 0x0000000006147381 */ /* 0x000ea400001ee900 */
[----:B--2---:R-:W-:-:S12]  /*00e0*/  FSETP.GEU.FTZ.AND P0, PT, R20, 0.0010000000474974513054, PT ;  /* 0x3a83126f1400780b */ /* 0x004fd80003f1e000 */
[----:B------:R-:W-:Y:S05]  /*00f0*/  @!P0 EXIT ;  /* 0x000000000000894d */ /* 0x000fea0003800000 */
[----:B------:R-:W-:Y:S01]  /*0100*/  IMAD.WIDE R8, R18, R5, c[0x0][0x168] ;  /* 0x00005a0012087625 */ /* 0x000fe200078e0205 */
[----:B------:R-:W-:-:S09]  /*0110*/  MOV R3, 0xc ;  /* 0x0000000c00037802 */ /* 0x000fd20000000f00 */
[----:B------:R-:W2:Y:S01]  /*0120*/  LDG.E.SYS R21, [R8] ;  /* 0x0000000008157381 */ /* 0x000ea200001ee900 */
[----:B------:R-:W-:-:S10]  /*0130*/  IMAD.WIDE R2, R18, R3, c[0x0][0x178] ;  /* 0x00005e0012027625 */ /* 0x000fd400078e0203 */
[----:B------:R0:W5:Y:S04]  /*0140*/  LDG.E.SYS R22, [R2] ;  /* 0x0000000002167381 */ /* 0x00016800001ee900 */
[----:B------:R0:W5:Y:S04]  /*0150*/  LDG.E.SYS R23, [R2+0x4] ;  /* 0x0000040002177381 */ /* 0x00016800001ee900 */
[----:B------:R0:W5:Y:S01]  /*0160*/  LDG.E.SYS R24, [R2+0x8] ;  /* 0x0000080002187381 */ /* 0x00016200001ee900 */
[----:B------:R-:W-:Y:S01]  /*0170*/  IMAD.MOV.U32 R25, RZ, RZ, c[0x0][0x188] ;  /* 0x00006200ff197624 */ /* 0x000fe200078e00ff */
[----:B------:R-:W-:Y:S03]  /*0180*/  BSSY B0, `(.L_x_0) ;  /* 0x0000050000007945 */ /* 0x000fe60003800000 */
[----:B------:R-:W-:Y:S01]  /*0190*/  IMAD R25, R25, c[0x0][0x18c], RZ ;  /* 0x0000630019197a24 */ /* 0x000fe200078e02ff */
[----:B--2---:R-:W-:-:S12]  /*01a0*/  ISETP.GE.AND P1, PT, R21, RZ, PT ;  /* 0x000000ff1500720c */ /* 0x004fd80003f26270 */
[----:B------:R-:W-:Y:S05]  /*01b0*/  @!P1 BRA `(.L_x_1) ;  /* 0x000004c000009947 */ /* 0x000fea0003800000 */
[----:B0-----:R-:W-:Y:S01]  /*01c0*/  IADD3 R4, R21, 0x1, RZ ;  /* 0x0000000115047810 */ /* 0x001fe20007ffe0ff */
[----:B------:R-:W-:Y:S01]  /*01d0*/  BSSY B1, `(.L_x_2) ;  /* 0x0000022000017945 */ /* 0x000fe20003800000 */
[----:B------:R-:W-:Y:S02]  /*01e0*/  MOV R13, RZ ;  /* 0x000000ff000d7202 */ /* 0x000fe40000000f00 */
[----:B------:R-:W-:-:S04]  /*01f0*/  IMNMX R12, R4, 0x1, !PT ;  /* 0x00000001040c7817 */ /* 0x000fc80007800200 */
[----:B------:R-:W-:-:S04]  /*0200*/  LOP3.LUT R8, R12, 0x3, RZ, 0xc0, !PT ;  /* 0x000000030c087812 */ /* 0x000fc800078ec0ff */
[----:B------:R-:W-:-:S12]  /*0210*/  ISETP.NE.AND P0, PT, R8, RZ, PT ;  /* 0x000000ff0800720c */ /* 0x000fd80003f05270 */
[----:B------:R-:W-:Y:S05]  /*0220*/  @!P0 BRA `(.L_x_3) ;  /* 0x000001c000008947 */ /* 0x000fea0003800000 */
[----:B------:R-:W-:Y:S01]  /*0230*/  ISETP.NE.AND P0, PT, R8, 0x1, PT ;  /* 0x000000010800780c */ /* 0x000fe20003f05270 */
[----:B------:R-:W-:Y:S01]  /*0240*/  BSSY B2, `(.L_x_4) ;  /* 0x0000011000027945 */ /* 0x000fe20003800000 */
[----:B------:R-:W-:-:S10]  /*0250*/  IMAD.MOV.U32 R13, RZ, RZ, RZ ;  /* 0x000000ffff0d7224 */ /* 0x000fd400078e00ff */
[----:B------:R-:W-:Y:S05]  /*0260*/  @!P0 BRA `(.L_x_5) ;  /* 0x000000e000008947 */ /* 0x000fea0003800000 */
[----:B------:R-:W-:Y:S02]  /*0270*/  ISETP.NE.AND P0, PT, R8, 0x2, PT ;  /* 0x000000020800780c */ /* 0x000fe40003f05270 */
[----:B------:R-:W-:-:S10]  /*0280*/  MOV R8, RZ ;  /* 0x000000ff00087202 */ /* 0x000fd40000000f00 */
[----:B------:R-:W-:Y:S02]  /*0290*/  @P0 IMAD.MOV.U32 R8, RZ, RZ, 0x1 ;  /* 0x00000001ff080424 */ /* 0x000fe400078e00ff */
[----:B------:R-:W-:-:S03]  /*02a0*/  @P0 FFMA.FTZ R11, R20, 3.0000001061125658453e-07, R20 ;  /* 0x34a10fb0140b0823 */ /* 0x000fc60000010014 */
[C---:B------:R-:W-:Y:S02]  /*02b0*/  IADD3 R10, -R8.reuse, RZ, RZ ;  /* 0x000000ff080a7210 */ /* 0x040fe40007ffe1ff */
[----:B------:R-:W-:-:S03]  /*02c0*/  IADD3 R13, R8, 0x1, RZ ;  /* 0x00000001080d7810 */ /* 0x000fc60007ffe0ff */
[----:B------:R0:W-:Y:S01]  /*02d0*/  @P0 STG.E.SYS [R6], R11 ;  /* 0x0000000b06000386 */ /* 0x0001e2000010e900 */
[----:B------:R-:W-:-:S04]  /*02e0*/  LOP3.LUT R9, R13, R10, RZ, 0xc0, !PT ;  /* 0x0000000a0d097212 */ /* 0x000fc800078ec0ff */
[----:B------:R-:W-:-:S05]  /*02f0*/  LEA.HI R9, R9, R8, RZ, 0x1f ;  /* 0x0000000809097211 */ /* 0x000fca00078ff8ff */
[----:B------:R-:W-:-:S04]  /*0300*/  IMAD R8, R25, R9, R18 ;  /* 0x0000000919087224 */ /* 0x000fc800078e0212 */
[----:B------:R-:W-:-:S10]  /*0310*/  IMAD.WIDE R8, R8, R5, c[0x0][0x170] ;  /* 0x00005c0008087625 */ /* 0x000fd400078e0205 */
[----:B------:R-:W2:Y:S02]  /*0320*/  LDG.E.SYS R15, [R8] ;  /* 0x00000000080f7381 */ /* 0x000ea400001ee900 */
[----:B--2---:R-:W-:-:S08]  /*0330*/  FFMA.FTZ R15, R20, 3.0000001061125658453e-07, R15 ;  /* 0x34a10fb0140f7823 */ /* 0x004fd0000001000f */
[----:B------:R0:W-:Y:S02]  /*0340*/  STG.E.SYS [R8], R15 ;  /* 0x0000000f08007386 */ /* 0x0001e4000010e900 */
.L_x_5:
[----:B------:R-:W-:Y:S05]  /*0350*/  BSYNC B2 ;  /* 0x0000000000027941 */ /* 0x000fea0003800000 */
.L_x_4:
[----:B0-----:R-:W-:-:S05]  /*0360*/  IMAD R6, R13, R13, R13 ;  /* 0x0000000d0d067224 */ /* 0x001fca00078e020d */
[----:B------:R-:W-:-:S04]  /*0370*/  LEA.HI R6, R6, R6, RZ, 0x1 ;  /* 0x0000000606067211 */ /* 0x000fc800078f08ff */
[----:B------:R-:W-:-:S05]  /*0380*/  LEA.HI.SX32 R6, R6, R13, 0x1f ;  /* 0x0000000d06067211 */ /* 0x000fca00078ffaff */
[----:B------:R-:W-:-:S04]  /*0390*/  IMAD R6, R25, R6, R18 ;  /* 0x0000000619067224 */ /* 0x000fc800078e0212 */
[----:B------:R-:W-:-:S10]  /*03a0*/  IMAD.WIDE R6, R6, R5, c[0x0][0x170] ;  /* 0x00005c0006067625 */ /* 0x000fd400078e0205 */
[----:B------:R-:W2:Y:S01]  /*03b0*/  LDG.E.SYS R9, [R6] ;  /* 0x0000000006097381 */ /* 0x000ea200001ee900 */
[----:B------:R-:W-:Y:S01]  /*03c0*/  IADD3 R13, R13, 0x1, RZ ;  /* 0x000000010d0d7810 */ /* 0x000fe20007ffe0ff */
[----:B--2---:R-:W-:-:S08]  /*03d0*/  FFMA.FTZ R9, R20, 3.0000001061125658453e-07, R9 ;  /* 0x34a10fb014097823 */ /* 0x004fd00000010009 */
[----:B------:R0:W-:Y:S02]  /*03e0*/  STG.E.SYS [R6], R9 ;  /* 0x0000000906007386 */ /* 0x0001e4000010e900 */
.L_x_3:
[----:B------:R-:W-:Y:S05]  /*03f0*/  BSYNC B1 ;  /* 0x0000000000017941 */ /* 0x000fea0003800000 */
.L_x_2:
[----:B------:R-:W-:-:S12]  /*0400*/  ISETP.GE.U32.AND P0, PT, R12, 0x4, PT ;  /* 0x000000040c00780c */ /* 0x000fd80003f06070 */
[----:B------:R-:W-:Y:S05]  /*0410*/  @!P0 BRA `(.L_x_1) ;  /* 0x0000026000008947 */ /* 0x000fea0003800000 */
.L_x_6:
[----:B01----:R-:W-:-:S05]  /*0420*/  IMAD R6, R13, R13, R13 ;  /* 0x0000000d0d067224 */ /* 0x003fca00078e020d */
[----:B------:R-:W-:-:S04]  /*0430*/  LEA.HI R6, R6, R6, RZ, 0x1 ;  /* 0x0000000606067211 */ /* 0x000fc800078f08ff */
[----:B------:R-:W-:-:S05]  /*0440*/  LEA.HI.SX32 R6, R6, R13, 0x1f ;  /* 0x0000000d06067211 */ /* 0x000fca00078ffaff */
[----:B------:R-:W-:-:S04]  /*0450*/  IMAD R6, R25, R6, R18 ;  /* 0x0000000619067224 */ /* 0x000fc800078e0212 */
[----:B------:R-:W-:-:S10]  /*0460*/  IMAD.WIDE R6, R6, R5, c[0x0][0x170] ;  /* 0x00005c0006067625 */ /* 0x000fd400078e0205 */
[----:B------:R-:W2:Y:S01]  /*0470*/  LDG.E.SYS R11, [R6] ;  /* 0x00000000060b7381 */ /* 0x000ea200001ee900 */
[C---:B------:R-:W-:Y:S02]  /*0480*/  IADD3 R8, R13.reuse, 0x1, RZ ;  /* 0x000000010d087810 */ /* 0x040fe40007ffe0ff */
[----:B------:R-:W-:-:S05]  /*0490*/  IADD3 R17, R13, 0x2, RZ ;  /* 0x000000020d117810 */ /* 0x000fca0007ffe0ff */
[----:B------:R-:W-:-:S05]  /*04a0*/  IMAD R9, R8, R17, RZ ;  /* 0x0000001108097224 */ /* 0x000fca00078e02ff */
[----:B------:R-:W-:-:S04]  /*04b0*/  LEA.HI R9, R9, R9, RZ, 0x1 ;  /* 0x0000000909097211 */ /* 0x000fc800078f08ff */
[----:B------:R-:W-:-:S05]  /*04c0*/  LEA.HI.SX32 R9, R9, R8, 0x1f ;  /* 0x0000000809097211 */ /* 0x000fca00078ffaff */
[----:B------:R-:W-:-:S04]  /*04d0*/  IMAD R8, R25, R9, R18 ;  /* 0x0000000919087224 */ /* 0x000fc800078e0212 */
[----:B------:R-:W-:Y:S02]  /*04e0*/  IMAD.WIDE R8, R8, R5, c[0x0][0x170] ;  /* 0x00005c0008087625 */ /* 0x000fe400078e0205 */
[----:B--2---:R-:W-:-:S08]  /*04f0*/  FFMA.FTZ R15, R20, 3.0000001061125658453e-07, R11 ;  /* 0x34a10fb0140f7823 */ /* 0x004fd0000001000b */
[----:B------:R0:W-:Y:S04]  /*0500*/  STG.E.SYS [R6], R15 ;  /* 0x0000000f06007386 */ /* 0x0001e8000010e900 */
[----:B------:R-:W2:Y:S01]  /*0510*/  LDG.E.SYS R27, [R8] ;  /* 0x00000000081b7381 */ /* 0x000ea200001ee900 */
        /* <DEDUP_REMOVED lines=10> */
[----:B0-----:R-:W-:-:S05]  /*05c0*/  IMAD R6, R12, R13, RZ ;  /* 0x0000000d0c067224 */ /* 0x001fca00078e02ff */
[----:B------:R-:W-:-:S04]  /*05d0*/  LEA.HI R7, R6, R6, RZ, 0x1 ;  /* 0x0000000606077211 */ /* 0x000fc800078f08ff */
[----:B------:R-:W-:-:S05]  /*05e0*/  LEA.HI.SX32 R7, R7, R12, 0x1f ;  /* 0x0000000c07077211 */ /* 0x000fca00078ffaff */
[----:B------:R-:W-:-:S04]  /*05f0*/  IMAD R6, R25, R7, R18 ;  /* 0x0000000719067224 */ /* 0x000fc800078e0212 */
[----:B------:R-:W-:Y:S02]  /*0600*/  IMAD.WIDE R6, R6, R5, c[0x0][0x170] ;  /* 0x00005c0006067625 */ /* 0x000fe400078e0205 */
[----:B--2---:R-:W-:-:S08]  /*0610*/  FFMA.FTZ R17, R20, 3.0000001061125658453e-07, R17 ;  /* 0x34a10fb014117823 */ /* 0x004fd00000010011 */
[----:B------:R1:W-:Y:S04]  /*0620*/  STG.E.SYS [R10], R17 ;  /* 0x000000110a007386 */ /* 0x0003e8000010e900 */
[----:B------:R-:W2:Y:S01]  /*0630*/  LDG.E.SYS R15, [R6] ;  /* 0x00000000060f7381 */ /* 0x000ea200001ee900 */
[----:B------:R-:W-:Y:S01]  /*0640*/  ISETP.GE.AND P0, PT, R13, R4, PT ;  /* 0x000000040d00720c */ /* 0x000fe20003f06270 */
[----:B--2---:R-:W-:-:S08]  /*0650*/  FFMA.FTZ R15, R20, 3.0000001061125658453e-07, R15 ;  /* 0x34a10fb0140f7823 */ /* 0x004fd0000001000f */
[----:B------:R1:W-:Y:S03]  /*0660*/  STG.E.SYS [R6], R15 ;  /* 0x0000000f06007386 */ /* 0x0003e6000010e900 */
[----:B------:R-:W-:Y:S05]  /*0670*/  @!P0 BRA `(.L_x_6) ;  /* 0xfffffda000008947 */ /* 0x000fea000383ffff */
.L_x_1:
[----:B0-----:R-:W-:Y:S05]  /*0680*/  BSYNC B0 ;  /* 0x0000000000007941 */ /* 0x001fea0003800000 */
.L_x_0:
[----:B------:R-:W-:Y:S01]  /*0690*/  BSSY B2, `(.L_x_7) ;  /* 0x0000146000027945 */ /* 0x000fe20003800000 */
[----:B------:R-:W-:Y:S05]  /*06a0*/  @!P1 BRA `(.L_x_8) ;  /* 0x0000144000009947 */ /* 0x000fea0003800000 */
[----:B------:R-:W-:-:S08]  /*06b0*/  IMAD.MOV.U32 R26, RZ, RZ, RZ ;  /* 0x000000ffff1a7224 */ /* 0x000fd000078e00ff */
.L_x_24:
[----:B------:R-:W-:Y:S01]  /*06c0*/  ISETP.GE.AND P0, PT, R26, RZ, PT ;  /* 0x000000ff1a00720c */ /* 0x000fe20003f06270 */
[----:B------:R-:W-:Y:S11]  /*06d0*/  BSSY B1, `(.L_x_9) ;  /* 0x000013d000017945 */ /* 0x000ff60003800000 */
[----:B-1---5:R-:W-:Y:S05]  /*06e0*/  @!P0 BRA `(.L_x_10) ;  /* 0x000013b000008947 */ /* 0x022fea0003800000 */
[----:B------:R-:W-:Y:S01]  /*06f0*/  IMAD R4, R26, R26, R26 ;  /* 0x0000001a1a047224 */ /* 0x000fe200078e021a */
[----:B-1----:R-:W-:-:S04]  /*0700*/  MOV R27, RZ ;  /* 0x000000ff001b7202 */ /* 0x002fc80000000f00 */
[----:B------:R-:W-:-:S04]  /*0710*/  LEA.HI R28, R4, R4, RZ, 0x1 ;  /* 0x00000004041c7211 */ /* 0x000fc800078f08ff */
[----:B------:R-:W-:-:S08]  /*0720*/  SHF.R.S32.HI R28, RZ, 0x1, R28 ;  /* 0x00000001ff1c7819 */ /* 0x000fd0000001141c */
.L_x_23:
[----:B0-----:R-:W-:Y:S01]  /*0730*/  IMAD.IADD R4, R28, 0x1, R27 ;  /* 0x000000011c047824 */ /* 0x001fe200078e021b */
[----:B------:R-:W-:-:S03]  /*0740*/  MOV R29, 0x4 ;  /* 0x00000004001d7802 */ /* 0x000fc60000000f00 */
[----:B------:R-:W-:-:S04]  /*0750*/  IMAD R4, R25, R4, R18 ;  /* 0x0000000419047224 */ /* 0x000fc800078e0212 */
[----:B------:R-:W-:-:S10]  /*0760*/  IMAD.WIDE R4, R4, R29, c[0x0][0x170] ;  /* 0x00005c0004047625 */ /* 0x000fd400078e021d */
[----:B-----5:R0:W5:Y:S01]  /*0770*/  LDG.E.SYS R14, [R4] ;  /* 0x00000000040e7381 */ /* 0x02016200001ee900 */
[----:B------:R-:W-:Y:S01]  /*0780*/  ISETP.GE.AND P0, PT, R27, 0x1, PT ;  /* 0x000000011b00780c */ /* 0x000fe20003f06270 */
[----:B------:R-:W-:Y:S11]  /*0790*/  BSSY B0, `(.L_x_11) ;  /* 0x0000121000007945 */ /* 0x000ff60003800000 */
[----:B------:R-:W-:Y:S05]  /*07a0*/  @!P0 BRA `(.L_x_12) ;  /* 0x000011e000008947 */ /* 0x000fea0003800000 */
[C---:B0-----:R-:W-:Y:S01]  /*07b0*/  LOP3.LUT R7, R27.reuse, 0x3, RZ, 0xc0, !PT ;  /* 0x000000031b077812 */ /* 0x041fe200078ec0ff */
[----:B------:R-:W-:Y:S01]  /*07c0*/  IMAD R6, R27, R27, R27 ;  /* 0x0000001b1b067224 */ /* 0x000fe200078e021b */
[----:B------:R-:W-:Y:S01]  /*07d0*/  BSSY B3, `(.L_x_13) ;  /* 0x000002b000037945 */ /* 0x000fe20003800000 */
[----:B------:R-:W-:Y:S01]  /*07e0*/  IMAD.MOV.U32 R34, RZ, RZ, RZ ;  /* 0x000000ffff227224 */ /* 0x000fe200078e00ff */
[----:B------:R-:W-:-:S02]  /*07f0*/  ISETP.NE.AND P0, PT, R7, RZ, PT ;  /* 0x000000ff0700720c */ /* 0x000fc40003f05270 */
[----:B------:R-:W-:Y:S02]  /*0800*/  LEA.HI R6, R6, R6, RZ, 0x1 ;  /* 0x0000000606067211 */ /* 0x000fe400078f08ff */
[----:B------:R-:W-:Y:S02]  /*0810*/  MOV R30, RZ ;  /* 0x000000ff001e7202 */ /* 0x000fe40000000f00 */
[----:B------:R-:W-:-:S06]  /*0820*/  SHF.R.S32.HI R16, RZ, 0x1, R6 ;  /* 0x00000001ff107819 */ /* 0x000fcc0000011406 */
        /* <DEDUP_REMOVED lines=8> */
[C-C-:B------:R-:W-:Y:S02]  /*08b0*/  @P0 IMAD R8, R25.reuse, R16, R18.reuse ;  /* 0x0000001019080224 */ /* 0x140fe400078e0212 */
[----:B------:R-:W-:Y:S01]  /*08c0*/  @P0 IMAD R6, R25, R28, R18 ;  /* 0x0000001c19060224 */ /* 0x000fe200078e0212 */
[----:B------:R-:W-:Y:S01]  /*08d0*/  IADD3 R10, R28, R15, RZ ;  /* 0x0000000f1c0a7210 */ /* 0x000fe20007ffe0ff */
[----:B------:R-:W-:Y:S02]  /*08e0*/  IMAD.IADD R11, R16, 0x1, R15 ;  /* 0x00000001100b7824 */ /* 0x000fe400078e020f */
[-C--:B------:R-:W-:Y:S02]  /*08f0*/  @P0 IMAD.WIDE R8, R8, R29.reuse, c[0x0][0x170] ;  /* 0x00005c0008080625 */ /* 0x080fe400078e021d */
[----:B------:R-:W-:-:S02]  /*0900*/  @P0 IMAD.WIDE R6, R6, R29, c[0x0][0x170] ;  /* 0x00005c0006060625 */ /* 0x000fc400078e021d */
[C-C-:B------:R-:W-:Y:S02]  /*0910*/  IMAD R10, R25.reuse, R10, R18.reuse ;  /* 0x0000000a190a7224 */ /* 0x140fe400078e0212 */
[----:B------:R-:W-:Y:S02]  /*0920*/  IMAD R12, R25, R11, R18 ;  /* 0x0000000b190c7224 */ /* 0x000fe400078e0212 */
[-C--:B------:R-:W-:Y:S02]  /*0930*/  IMAD.WIDE R10, R10, R29.reuse, c[0x0][0x170] ;  /* 0x00005c000a0a7625 */ /* 0x080fe400078e021d */
[----:B------:R-:W-:Y:S01]  /*0940*/  IMAD.WIDE R12, R12, R29, c[0x0][0x170] ;  /* 0x00005c000c0c7625 */ /* 0x000fe200078e021d */
[----:B------:R-:W2:Y:S04]  /*0950*/  @P0 LDG.E.SYS R9, [R8] ;  /* 0x0000000008090381 */ /* 0x000ea800001ee900 */
[----:B------:R-:W2:Y:S04]  /*0960*/  @P0 LDG.E.SYS R6, [R6] ;  /* 0x0000000006060381 */ /* 0x000ea800001ee900 */
[----:B------:R-:W3:Y:S04]  /*0970*/  LDG.E.SYS R10, [R10] ;  /* 0x000000000a0a7381 */ /* 0x000ee800001ee900 */
[----:B------:R-:W3:Y:S01]  /*0980*/  LDG.E.SYS R13, [R12] ;  /* 0x000000000c0d7381 */ /* 0x000ee200001ee900 */
[----:B------:R-:W-:Y:S01]  /*0990*/  IADD3 R15, R15, 0x1, RZ ;  /* 0x000000010f0f7810 */ /* 0x000fe20007ffe0ff */
[----:B--2--5:R-:W-:-:S04]  /*09a0*/  @P0 FFMA.FTZ R14, R9, -R6, R14 ;  /* 0x80000006090e0223 */ /* 0x024fc8000001000e */
[----:B---3--:R-:W-:-:S08]  /*09b0*/  FFMA.FTZ R14, R13, -R10, R14 ;  /* 0x8000000a0d0e7223 */ /* 0x008fd0000001000e */
.L_x_16:
[----:B------:R-:W-:Y:S05]  /*09c0*/  BSYNC B4 ;  /* 0x0000000000047941 */ /* 0x000fea0003800000 */
.L_x_15:
[----:B------:R-:W-:Y:S01]  /*09d0*/  IADD3 R6, R28, R15, RZ ;  /* 0x0000000f1c067210 */ /* 0x000fe20007ffe0ff */
[----:B------:R-:W-:-:S04]  /*09e0*/  IMAD.IADD R7, R16, 0x1, R15 ;  /* 0x0000000110077824 */ /* 0x000fc800078e020f */
[C-C-:B------:R-:W-:Y:S02]  /*09f0*/  IMAD R6, R25.reuse, R6, R18.reuse ;  /* 0x0000000619067224 */ /* 0x140fe400078e0212 */
[----:B------:R-:W-:Y:S02]  /*0a00*/  IMAD R8, R25, R7, R18 ;  /* 0x0000000719087224 */ /* 0x000fe400078e0212 */
[-C--:B------:R-:W-:Y:S02]  /*0a10*/  IMAD.WIDE R6, R6, R29.reuse, c[0x0][0x170] ;  /* 0x00005c0006067625 */ /* 0x080fe400078e021d */
[----:B------:R-:W-:-:S08]  /*0a20*/  IMAD.WIDE R8, R8, R29, c[0x0][0x170] ;  /* 0x00005c0008087625 */ /* 0x000fd000078e021d */
[----:B------:R-:W2:Y:S04]  /*0a30*/  LDG.E.SYS R6, [R6] ;  /* 0x0000000006067381 */ /* 0x000ea800001ee900 */
[----:B------:R-:W2:Y:S01]  /*0a40*/  LDG.E.SYS R9, [R8] ;  /* 0x0000000008097381 */ /* 0x000ea200001ee900 */
[----:B------:R-:W-:Y:S01]  /*0a50*/  IADD3 R30, R15, 0x1, RZ ;  /* 0x000000010f1e7810 */ /* 0x000fe20007ffe0ff */
[----:B--2--5:R-:W-:-:S05]  /*0a60*/  FFMA.FTZ R14, R9, -R6, R14 ;  /* 0x80000006090e7223 */ /* 0x024fca000001000e */
[----:B------:R-:W-:-:S08]  /*0a70*/  MOV R34, R14 ;  /* 0x0000000e00227202 */ /* 0x000fd00000000f00 */
.L_x_14:
[----:B------:R-:W-:Y:S05]  /*0a80*/  BSYNC B3 ;  /* 0x0000000000037941 */ /* 0x000fea0003800000 */
.L_x_13:
[----:B------:R-:W-:-:S12]  /*0a90*/  ISETP.GE.U32.AND P0, PT, R27, 0x4, PT ;  /* 0x000000041b00780c */ /* 0x000fd80003f06070 */
[----:B------:R-:W-:Y:S05]  /*0aa0*/  @!P0 BRA `(.L_x_17) ;  /* 0x00000ef000008947 */ /* 0x000fea0003800000 */
[--C-:B------:R-:W-:Y:S01]  /*0ab0*/  IMAD.IADD R6, R27, 0x1, -R30.reuse ;  /* 0x000000011b067824 */ /* 0x100fe200078e0a1e */
[----:B------:R-:W-:Y:S01]  /*0ac0*/  BSSY B3, `(.L_x_18) ;  /* 0x0000088000037945 */ /* 0x000fe20003800000 */
[----:B------:R-:W-:Y:S01]  /*0ad0*/  IMAD.IADD R8, R28, 0x1, R30 ;  /* 0x000000011c087824 */ /* 0x000fe200078e021e */
[----:B-----5:R-:W-:Y:S01]  /*0ae0*/  MOV R34, R14 ;  /* 0x0000000e00227202 */ /* 0x020fe20000000f00 */
[C---:B------:R-:W-:Y:S01]  /*0af0*/  IMAD.SHL.U32 R33, R25.reuse, 0x4, RZ ;  /* 0x0000000419217824 */ /* 0x040fe200078e00ff */
[----:B------:R-:W-:Y:S01]  /*0b00*/  ISETP.GT.AND P2, PT, R6, 0xc, PT ;  /* 0x0000000c0600780c */ /* 0x000fe20003f44270 */
[----:B------:R-:W-:Y:S01]  /*0b10*/  IMAD R15, R25, R8, RZ ;  /* 0x00000008190f7224 */ /* 0x000fe200078e02ff */
[----:B------:R-:W-:Y:S02]  /*0b20*/  IADD3 R6, R16, R30, RZ ;  /* 0x0000001e10067210 */ /* 0x000fe40007ffe0ff */
[----:B------:R-:W-:-:S03]  /*0b30*/  PLOP3.LUT P0, PT, PT, PT, PT, 0x80, 0x0 ;  /* 0x000000000000781c */ /* 0x000fc60003f0f070 */
[----:B------:R-:W-:-:S05]  /*0b40*/  IMAD R11, R25, R6, RZ ;  /* 0x00000006190b7224 */ /* 0x000fca00078e02ff */
[----:B------:R-:W-:Y:S05]  /*0b50*/  @!P2 BRA `(.L_x_19) ;  /* 0x000007e00000a947 */ /* 0x000fea0003800000 */
[----:B------:R-:W-:Y:S02]  /*0b60*/  PLOP3.LUT P0, PT, PT, PT, PT, 0x8, 0x0 ;  /* 0x000000000000781c */ /* 0x000fe40003f0e170 */
[----:B------:R-:W-:-:S10]  /*0b70*/  IADD3 R35, R27, -0xc, RZ ;  /* 0xfffffff41b237810 */ /* 0x000fd40007ffe0ff */
.L_x_20:
[C---:B------:R-:W-:Y:S01]  /*0b80*/  IADD3 R8, R18.reuse, R15, RZ ;  /* 0x0000000f12087210 */ /* 0x040fe20007ffe0ff */
[----:B------:R-:W-:-:S04]  /*0b90*/  IMAD.IADD R6, R18, 0x1, R11 ;  /* 0x0000000112067824 */ /* 0x000fc800078e020b */
[-C--:B------:R-:W-:Y:S02]  /*0ba0*/  IMAD.WIDE R8, R8, R29.reuse, c[0x0][0x170] ;  /* 0x00005c0008087625 */ /* 0x080fe400078e021d */
[----:B------:R-:W-:-:S08]  /*0bb0*/  IMAD.WIDE R6, R6, R29, c[0x0][0x170] ;  /* 0x00005c0006067625 */ /* 0x000fd000078e021d */
[----:B------:R0:W2:Y:S04]  /*0bc0*/  LDG.E.SYS R16, [R8] ;  /* 0x0000000008107381 */ /* 0x0000a800001ee900 */
[----:B------:R1:W2:Y:S01]  /*0bd0*/  LDG.E.SYS R13, [R6] ;  /* 0x00000000060d7381 */ /* 0x0002a200001ee900 */
[C---:B------:R-:W-:Y:S01]  /*0be0*/  IADD3 R32, R33.reuse, R15, RZ ;  /* 0x0000000f21207210 */ /* 0x040fe20007ffe0ff */
[C---:B------:R-:W-:Y:S01]  /*0bf0*/  IMAD.IADD R31, R33.reuse, 0x1, R11 ;  /* 0x00000001211f7824 */ /* 0x040fe200078e020b */
[----:B------:R-:W-:Y:S02]  /*0c00*/  SHF.R.S32.HI R17, RZ, 0x1f, R33 ;  /* 0x0000001fff117819 */ /* 0x000fe40000011421 */
[C---:B------:R-:W-:Y:S01]  /*0c10*/  IADD3 R10, R18.reuse, R32, RZ ;  /* 0x00000020120a7210 */ /* 0x040fe20007ffe0ff */
[C---:B------:R-:W-:Y:S01]  /*0c20*/  IMAD.IADD R32, R33.reuse, 0x1, R32 ;  /* 0x0000000121207824 */ /* 0x040fe200078e0220 */
[C---:B------:R-:W-:Y:S01]  /*0c30*/  IADD3 R36, P2, R33.reuse, R8, RZ ;  /* 0x0000000821247210 */ /* 0x040fe20007f5e0ff */
[C-C-:B------:R-:W-:Y:S01]  /*0c40*/  IMAD.IADD R14, R18.reuse, 0x1, R31.reuse ;  /* 0x00000001120e7824 */ /* 0x140fe200078e021f */
[C---:B------:R-:W-:Y:S01]  /*0c50*/  IADD3 R40, P3, R33.reuse, R6, RZ ;  /* 0x0000000621287210 */ /* 0x040fe20007f7e0ff */
[----:B------:R-:W-:Y:S01]  /*0c60*/  IMAD.IADD R31, R33, 0x1, R31 ;  /* 0x00000001211f7824 */ /* 0x000fe200078e021f */
[----:B------:R-:W-:Y:S01]  /*0c70*/  IADD3 R44, R18, R32, RZ ;  /* 0x00000020122c7210 */ /* 0x000fe20007ffe0ff */
[----:B------:R-:W-:Y:S01]  /*0c80*/  IMAD.WIDE R14, R14, R29, c[0x0][0x170] ;  /* 0x00005c000e0e7625 */ /* 0x000fe200078e021d */
[----:B------:R-:W-:Y:S01]  /*0c90*/  IADD3.X R37, R9, R17, RZ, P2, !PT ;  /* 0x0000001109257210 */ /* 0x000fe200017fe4ff */
[----:B------:R-:W-:Y:S01]  /*0ca0*/  IMAD.WIDE R10, R10, R29, c[0x0][0x170] ;  /* 0x00005c000a0a7625 */ /* 0x000fe200078e021d */
[----:B------:R-:W-:Y:S01]  /*0cb0*/  IADD3.X R41, R7, R17, RZ, P3, !PT ;  /* 0x0000001107297210 */ /* 0x000fe20001ffe4ff */
[----:B0-----:R-:W-:-:S02]  /*0cc0*/  IMAD.IADD R8, R18, 0x1, R31 ;  /* 0x0000000112087824 */ /* 0x001fc400078e021f */
[-C--:B------:R-:W-:Y:S01]  /*0cd0*/  IMAD.WIDE R44, R44, R29.reuse, c[0x0][0x170] ;  /* 0x00005c002c2c7625 */ /* 0x080fe200078e021d */
[C---:B------:R-:W-:Y:S01]  /*0ce0*/  IADD3 R46, P3, R33.reuse, R14, RZ ;  /* 0x0000000e212e7210 */ /* 0x040fe20007f7e0ff */
[----:B------:R-:W-:Y:S01]  /*0cf0*/  IMAD.WIDE R8, R8, R29, c[0x0][0x170] ;  /* 0x00005c0008087625 */ /* 0x000fe200078e021d */
[C---:B------:R-:W-:Y:S01]  /*0d00*/  IADD3 R38, P2, R33.reuse, R10, RZ ;  /* 0x0000000a21267210 */ /* 0x040fe20007f5e0ff */
[----:B------:R0:W3:Y:S01]  /*0d10*/  LDG.E.SYS R51, [R14] ;  /* 0x000000000e337381 */ /* 0x0000e200001ee900 */
[----:B-1----:R-:W-:Y:S02]  /*0d20*/  IADD3 R6, P4, R33, R40, RZ ;  /* 0x0000002821067210 */ /* 0x002fe40007f9e0ff */
[----:B------:R-:W-:Y:S01]  /*0d30*/  IADD3.X R47, R15, R17, RZ, P3, !PT ;  /* 0x000000110f2f7210 */ /* 0x000fe20001ffe4ff */
[----:B------:R1:W3:Y:S01]  /*0d40*/  LDG.E.SYS R52, [R10] ;  /* 0x000000000a347381 */ /* 0x0002e200001ee900 */
[----:B------:R-:W-:Y:S01]  /*0d50*/  IADD3.X R7, R17, R41, RZ, P4, !PT ;  /* 0x0000002911077210 */ /* 0x000fe200027fe4ff */
[----:B------:R-:W-:Y:S01]  /*0d60*/  IMAD.X R39, R11, 0x1, R17, P2 ;  /* 0x000000010b277824 */ /* 0x000fe200010e0611 */
[C---:B------:R-:W-:Y:S01]  /*0d70*/  IADD3 R60, P2, R33.reuse, R36, RZ ;  /* 0x00000024213c7210 */ /* 0x040fe20007f5e0ff */
[----:B------:R4:W5:Y:S01]  /*0d80*/  LDG.E.SYS R58, [R36] ;  /* 0x00000000243a7381 */ /* 0x00096200001ee900 */
[----:B0-----:R-:W-:-:S03]  /*0d90*/  IADD3 R14, P4, R33, R8, RZ ;  /* 0x00000008210e7210 */ /* 0x001fc60007f9e0ff */
[----:B------:R0:W5:Y:S01]  /*0da0*/  LDG.E.SYS R57, [R40] ;  /* 0x0000000028397381 */ /* 0x00016200001ee900 */
[----:B-1----:R-:W-:Y:S01]  /*0db0*/  IADD3 R10, P3, R33, R44, RZ ;  /* 0x0000002c210a7210 */ /* 0x002fe20007f7e0ff */
[--C-:B------:R-:W-:Y:S01]  /*0dc0*/  IMAD.X R15, R9, 0x1, R17.reuse, P4 ;  /* 0x00000001090f7824 */ /* 0x100fe200020e0611 */
[----:B------:R-:W-:Y:S01]  /*0dd0*/  IADD3.X R61, R17, R37, RZ, P2, !PT ;  /* 0x00000025113d7210 */ /* 0x000fe200017fe4ff */
[----:B------:R1:W3:Y:S02]  /*0de0*/  LDG.E.SYS R43, [R8] ;  /* 0x00000000082b7381 */ /* 0x0002e400001ee900 */
[----:B------:R-:W-:Y:S01]  /*0df0*/  IMAD.X R11, R45, 0x1, R17, P3 ;  /* 0x000000012d0b7824 */ /* 0x000fe200018e0611 */
[C---:B----4-:R-:W-:Y:S01]  /*0e00*/  IADD3 R36, P3, R33.reuse, R60, RZ ;  /* 0x0000003c21247210 */ /* 0x050fe20007f7e0ff */
[----:B------:R4:W3:Y:S01]  /*0e10*/  LDG.E.SYS R55, [R6] ;  /* 0x0000000006377381 */ /* 0x0008e200001ee900 */
[----:B0-----:R-:W-:-:S03]  /*0e20*/  IADD3 R40, P4, R33, R6, RZ ;  /* 0x0000000621287210 */ /* 0x001fc60007f9e0ff */
[C---:B------:R-:W-:Y:S01]  /*0e30*/  IMAD.X R37, R17.reuse, 0x1, R61, P3 ;  /* 0x0000000111257824 */ /* 0x040fe200018e063d */
[----:B------:R-:W-:Y:S01]  /*0e40*/  IADD3.X R41, R17, R7, RZ, P4, !PT ;  /* 0x0000000711297210 */ /* 0x000fe200027fe4ff */
[----:B------:R0:W3:Y:S01]  /*0e50*/  LDG.E.SYS R56, [R60] ;  /* 0x000000003c387381 */ /* 0x0000e200001ee900 */
[C---:B-1----:R-:W-:Y:S02]  /*0e60*/  IADD3 R8, P2, R33.reuse, R46, RZ ;  /* 0x0000002e21087210 */ /* 0x042fe40007f5e0ff */
[----:B----4-:R-:W-:Y:S01]  /*0e70*/  IADD3 R6, P4, R33, R38, RZ ;  /* 0x0000002621067210 */ /* 0x010fe20007f9e0ff */
[----:B------:R1:W4:Y:S01]  /*0e80*/  LDG.E.SYS R50, [R38] ;  /* 0x0000000026327381 */ /* 0x00032200001ee900 */
[----:B------:R-:W-:-:S03]  /*0e90*/  IADD3.X R9, R17, R47, RZ, P2, !PT ;  /* 0x0000002f11097210 */ /* 0x000fc600017fe4ff */
[----:B------:R1:W4:Y:S01]  /*0ea0*/  LDG.E.SYS R53, [R40] ;  /* 0x0000000028357381 */ /* 0x00032200001ee900 */
[----:B0-----:R-:W-:Y:S01]  /*0eb0*/  IADD3 R60, P3, R33, R8, RZ ;  /* 0x00000008213c7210 */ /* 0x001fe20007f7e0ff */
[----:B------:R-:W-:Y:S02]  /*0ec0*/  IMAD.X R7, R17, 0x1, R39, P4 ;  /* 0x0000000111077824 */ /* 0x000fe400020e0627 */
[----:B------:R0:W4:Y:S01]  /*0ed0*/  LDG.E.SYS R54, [R36] ;  /* 0x0000000024367381 */ /* 0x00012200001ee900 */
[----:B------:R-:W-:Y:S01]  /*0ee0*/  IADD3 R31, R33, R31, RZ ;  /* 0x0000001f211f7210 */ /* 0x000fe20007ffe0ff */
[----:B------:R-:W-:Y:S01]  /*0ef0*/  IMAD.X R61, R17, 0x1, R9, P3 ;  /* 0x00000001113d7824 */ /* 0x000fe200018e0609 */
[C---:B-1----:R-:W-:Y:S01]  /*0f00*/  IADD3 R38, P2, R33.reuse, R6, RZ ;  /* 0x0000000621267210 */ /* 0x042fe20007f5e0ff */
[----:B------:R1:W4:Y:S01]  /*0f10*/  LDG.E.SYS R49, [R46] ;  /* 0x000000002e317381 */ /* 0x00032200001ee900 */
[----:B------:R-:W-:Y:S02]  /*0f20*/  IADD3 R12, R18, R31, RZ ;  /* 0x0000001f120c7210 */ /* 0x000fe40007ffe0ff */
[C---:B------:R-:W-:Y:S01]  /*0f30*/  IADD3 R32, R33.reuse, R32, RZ ;  /* 0x0000002021207210 */ /* 0x040fe20007ffe0ff */
[----:B------:R1:W4:Y:S01]  /*0f40*/  LDG.E.SYS R48, [R6] ;  /* 0x0000000006307381 */ /* 0x00032200001ee900 */
[----:B0-----:R-:W-:Y:S01]  /*0f50*/  IADD3 R36, P3, R33, R14, RZ ;  /* 0x0000000e21247210 */ /* 0x001fe20007f7e0ff */
[----:B------:R-:W-:-:S02]  /*0f60*/  IMAD.X R39, R17, 0x1, R7, P2 ;  /* 0x0000000111277824 */ /* 0x000fc400010e0607 */
[----:B------:R0:W4:Y:S02]  /*0f70*/  LDG.E.SYS R41, [R14] ;  /* 0x000000000e297381 */ /* 0x00012400001ee900 */
[----:B------:R-:W-:Y:S02]  /*0f80*/  IMAD.X R37, R17, 0x1, R15, P3 ;  /* 0x0000000111257824 */ /* 0x000fe400018e060f */
[----:B-1----:R1:W4:Y:S01]  /*0f90*/  LDG.E.SYS R47, [R8] ;  /* 0x00000000082f7381 */ /* 0x00232200001ee900 */
[----:B------:R-:W-:-:S03]  /*0fa0*/  IADD3 R6, P3, R33, R36, RZ ;  /* 0x0000002421067210 */ /* 0x000fc60007f7e0ff */
[----:B------:R1:W4:Y:S01]  /*0fb0*/  LDG.E.SYS R44, [R44] ;  /* 0x000000002c2c7381 */ /* 0x00032200001ee900 */
[----:B0-----:R-:W-:-:S03]  /*0fc0*/  IADD3 R14, P2, R33, R10, RZ ;  /* 0x0000000a210e7210 */ /* 0x001fc60007f5e0ff */
[----:B------:R0:W4:Y:S01]  /*0fd0*/  LDG.E.SYS R46, [R38] ;  /* 0x00000000262e7381 */ /* 0x00012200001ee900 */
[----:B-1----:R-:W-:Y:S01]  /*0fe0*/  IMAD.WIDE R8, R12, R29, c[0x0][0x170] ;  /* 0x00005c000c087625 */ /* 0x002fe200078e021d */
[----:B------:R-:W-:Y:S01]  /*0ff0*/  IADD3 R12, R18, R32, RZ ;  /* 0x00000020120c7210 */ /* 0x000fe20007ffe0ff */
[C---:B------:R-:W-:Y:S01]  /*1000*/  IMAD.X R7, R17.reuse, 0x1, R37, P3 ;  /* 0x0000000111077824 */ /* 0x040fe200018e0625 */
[----:B------:R1:W4:Y:S01]  /*1010*/  LDG.E.SYS R42, [R10] ;  /* 0x000000000a2a7381 */ /* 0x00032200001ee900 */
[----:B------:R-:W-:-:S03]  /*1020*/  IADD3.X R15, R17, R11, RZ, P2, !PT ;  /* 0x0000000b110f7210 */ /* 0x000fc600017fe4ff */
[----:B------:R1:W4:Y:S04]  /*1030*/  LDG.E.SYS R45, [R60] ;  /* 0x000000003c2d7381 */ /* 0x00032800001ee900 */
[----:B0-----:R0:W4:Y:S01]  /*1040*/  LDG.E.SYS R39, [R36] ;  /* 0x0000000024277381 */ /* 0x00112200001ee900 */
[----:B-1----:R-:W-:-:S03]  /*1050*/  IADD3 R10, P4, R33, R8, RZ ;  /* 0x00000008210a7210 */ /* 0x002fc60007f9e0ff */
[----:B------:R1:W4:Y:S01]  /*1060*/  LDG.E.SYS R38, [R6] ;  /* 0x0000000006267381 */ /* 0x00032200001ee900 */
[----:B------:R-:W-:Y:S01]  /*1070*/  IMAD.WIDE R60, R12, R29, c[0x0][0x170] ;  /* 0x00005c000c3c7625 */ /* 0x000fe200078e021d */
[----:B------:R-:W-:Y:S01]  /*1080*/  IADD3 R12, P2, R33, R14, RZ ;  /* 0x0000000e210c7210 */ /* 0x000fe20007f5e0ff */
[----:B------:R-:W-:Y:S01]  /*1090*/  IMAD.X R11, R9, 0x1, R17, P4 ;  /* 0x00000001090b7824 */ /* 0x000fe200020e0611 */
[----:B------:R2:W4:Y:S04]  /*10a0*/  LDG.E.SYS R40, [R14] ;  /* 0x000000000e287381 */ /* 0x00052800001ee900 */
[----:B0-----:R0:W4:Y:S01]  /*10b0*/  LDG.E.SYS R36, [R8] ;  /* 0x0000000008247381 */ /* 0x00112200001ee900 */
[----:B-1----:R-:W-:-:S03]  /*10c0*/  IADD3 R6, P3, R33, R60, RZ ;  /* 0x0000003c21067210 */ /* 0x002fc60007f7e0ff */
[----:B------:R1:W4:Y:S02]  /*10d0*/  LDG.E.SYS R37, [R60] ;  /* 0x000000003c257381 */ /* 0x00032400001ee900 */
[----:B------:R-:W-:Y:S02]  /*10e0*/  IMAD.X R7, R61, 0x1, R17, P3 ;  /* 0x000000013d077824 */ /* 0x000fe400018e0611 */
[----:B--2---:R-:W-:Y:S01]  /*10f0*/  FFMA.FTZ R34, R13, -R16, R34 ;  /* 0x800000100d227223 */ /* 0x004fe20000010022 */
[----:B------:R-:W-:Y:S02]  /*1100*/  IADD3.X R13, R17, R15, RZ, P2, !PT ;  /* 0x0000000f110d7210 */ /* 0x000fe400017fe4ff */
[----:B0-----:R-:W-:Y:S02]  /*1110*/  IADD3 R8, P2, R33, R10, RZ ;  /* 0x0000000a21087210 */ /* 0x001fe40007f5e0ff */
[----:B------:R0:W2:Y:S02]  /*1120*/  LDG.E.SYS R10, [R10] ;  /* 0x000000000a0a7381 */ /* 0x0000a400001ee900 */
[----:B------:R-:W-:-:S02]  /*1130*/  IADD3.X R9, R17, R11, RZ, P2, !PT ;  /* 0x0000000b11097210 */ /* 0x000fc400017fe4ff */
[C---:B------:R-:W-:Y:S01]  /*1140*/  IADD3 R14, P2, R33.reuse, R6, RZ ;  /* 0x00000006210e7210 */ /* 0x040fe20007f5e0ff */
[----:B------:R-:W2:Y:S01]  /*1150*/  LDG.E.SYS R13, [R12] ;  /* 0x000000000c0d7381 */ /* 0x000ea200001ee900 */
[----:B-1----:R-:W-:-:S03]  /*1160*/  IADD3 R60, P3, R33, R8, RZ ;  /* 0x00000008213c7210 */ /* 0x002fc60007f7e0ff */
[----:B------:R-:W-:Y:S01]  /*1170*/  IMAD.X R15, R17, 0x1, R7, P2 ;  /* 0x00000001110f7824 */ /* 0x000fe200010e0607 */
[----:B------:R-:W-:Y:S01]  /*1180*/  IADD3 R16, P2, R33, R14, RZ ;  /* 0x0000000e21107210 */ /* 0x000fe20007f5e0ff */
[----:B------:R-:W2:Y:S01]  /*1190*/  LDG.E.SYS R6, [R6] ;  /* 0x0000000006067381 */ /* 0x000ea200001ee900 */
[----:B------:R-:W-:-:S03]  /*11a0*/  IADD3.X R61, R17, R9, RZ, P3, !PT ;  /* 0x00000009113d7210 */ /* 0x000fc60001ffe4ff */
[----:B------:R-:W-:Y:S01]  /*11b0*/  IMAD.X R17, R17, 0x1, R15, P2 ;  /* 0x0000000111117824 */ /* 0x000fe200010e060f */
[----:B------:R-:W2:Y:S04]  /*11c0*/  LDG.E.SYS R59, [R8] ;  /* 0x00000000083b7381 */ /* 0x000ea800001ee900 */
[----:B------:R1:W2:Y:S04]  /*11d0*/  LDG.E.SYS R14, [R14] ;  /* 0x000000000e0e7381 */ /* 0x0002a800001ee900 */
[----:B------:R-:W2:Y:S04]  /*11e0*/  LDG.E.SYS R16, [R16] ;  /* 0x0000000010107381 */ /* 0x000ea800001ee900 */
[----:B------:R-:W2:Y:S01]  /*11f0*/  LDG.E.SYS R61, [R60] ;  /* 0x000000003c3d7381 */ /* 0x000ea200001ee900 */
[----:B-----5:R-:W-:-:S04]  /*1200*/  FFMA.FTZ R34, R57, -R58, R34 ;  /* 0x8000003a39227223 */ /* 0x020fc80000010022 */
[----:B---3--:R-:W-:-:S04]  /*1210*/  FFMA.FTZ R34, R55, -R56, R34 ;  /* 0x8000003837227223 */ /* 0x008fc80000010022 */
[----:B----4-:R-:W-:-:S04]  /*1220*/  FFMA.FTZ R34, R53, -R54, R34 ;  /* 0x8000003635227223 */ /* 0x010fc80000010022 */
[----:B------:R-:W-:-:S04]  /*1230*/  FFMA.FTZ R34, R51, -R52, R34 ;  /* 0x8000003433227223 */ /* 0x000fc80000010022 */
[----:B------:R-:W-:-:S04]  /*1240*/  FFMA.FTZ R34, R49, -R50, R34 ;  /* 0x8000003231227223 */ /* 0x000fc80000010022 */
[----:B------:R-:W-:Y:S01]  /*1250*/  FFMA.FTZ R34, R47, -R48, R34 ;  /* 0x800000302f227223 */ /* 0x000fe20000010022 */
[----:B------:R-:W-:-:S03]  /*1260*/  IADD3 R30, R30, 0x10, RZ ;  /* 0x000000101e1e7810 */ /* 0x000fc60007ffe0ff */
[----:B------:R-:W-:-:S04]  /*1270*/  FFMA.FTZ R34, R45, -R46, R34 ;  /* 0x8000002e2d227223 */ /* 0x000fc80000010022 */
[----:B------:R-:W-:-:S04]  /*1280*/  FFMA.FTZ R34, R43, -R44, R34 ;  /* 0x8000002c2b227223 */ /* 0x000fc80000010022 */
[----:B------:R-:W-:-:S04]  /*1290*/  FFMA.FTZ R34, R41, -R42, R34 ;  /* 0x8000002a29227223 */ /* 0x000fc80000010022 */
[----:B------:R-:W-:Y:S01]  /*12a0*/  FFMA.FTZ R34, R39, -R40, R34 ;  /* 0x8000002827227223 */ /* 0x000fe20000010022 */
[----:B------:R-:W-:Y:S01]  /*12b0*/  ISETP.GE.AND P2, PT, R30, R35, PT ;  /* 0x000000231e00720c */ /* 0x000fe20003f46270 */
[C---:B0-----:R-:W-:Y:S01]  /*12c0*/  IMAD.IADD R11, R33.reuse, 0x1, R31 ;  /* 0x00000001210b7824 */ /* 0x041fe200078e021f */
[----:B-1----:R-:W-:Y:S01]  /*12d0*/  IADD3 R15, R33, R32, RZ ;  /* 0x00000020210f7210 */ /* 0x002fe20007ffe0ff */
[----:B--2---:R-:W-:-:S04]  /*12e0*/  FFMA.FTZ R13, R38, -R13, R34 ;  /* 0x8000000d260d7223 */ /* 0x004fc80000010022 */
[----:B------:R-:W-:-:S04]  /*12f0*/  FFMA.FTZ R13, R36, -R37, R13 ;  /* 0x80000025240d7223 */ /* 0x000fc8000001000d */
[----:B------:R-:W-:-:S04]  /*1300*/  FFMA.FTZ R6, R10, -R6, R13 ;  /* 0x800000060a067223 */ /* 0x000fc8000001000d */
[----:B------:R-:W-:-:S04]  /*1310*/  FFMA.FTZ R6, R59, -R14, R6 ;  /* 0x8000000e3b067223 */ /* 0x000fc80000010006 */
[----:B------:R-:W-:Y:S01]  /*1320*/  FFMA.FTZ R34, R61, -R16, R6 ;  /* 0x800000103d227223 */ /* 0x000fe20000010006 */
[----:B------:R-:W-:Y:S07]  /*1330*/  @!P2 BRA `(.L_x_20) ;  /* 0xfffff8400000a947 */ /* 0x000fee000383ffff */
.L_x_19:
[----:B------:R-:W-:Y:S05]  /*1340*/  BSYNC B3 ;  /* 0x0000000000037941 */ /* 0x000fea0003800000 */
.L_x_18:
[----:B------:R-:W-:Y:S01]  /*1350*/  IADD3 R6, -R30, R27, RZ ;  /* 0x0000001b1e067210 */ /* 0x000fe20007ffe1ff */
[----:B------:R-:W-:Y:S03]  /*1360*/  BSSY B3, `(.L_x_21) ;  /* 0x0000042000037945 */ /* 0x000fe60003800000 */
[----:B------:R-:W-:-:S12]  /*1370*/  ISETP.GT.AND P2, PT, R6, 0x4, PT ;  /* 0x000000040600780c */ /* 0x000fd80003f44270 */
[----:B------:R-:W-:Y:S05]  /*1380*/  @!P2 BRA `(.L_x_22) ;  /* 0x000003f00000a947 */ /* 0x000fea0003800000 */
[C---:B------:R-:W-:Y:S01]  /*1390*/  IMAD.IADD R14, R18.reuse, 0x1, R15 ;  /* 0x00000001120e7824 */ /* 0x040fe200078e020f */
[C---:B------:R-:W-:Y:S01]  /*13a0*/  IADD3 R31, R33.reuse, R15, RZ ;  /* 0x0000000f211f7210 */ /* 0x040fe20007ffe0ff */
[----:B------:R-:W-:Y:S01]  /*13b0*/  IMAD.IADD R40, R18, 0x1, R11 ;  /* 0x0000000112287824 */ /* 0x000fe200078e020b */
[C---:B------:R-:W-:Y:S01]  /*13c0*/  IADD3 R32, R33.reuse, R11, RZ ;  /* 0x0000000b21207210 */ /* 0x040fe20007ffe0ff */
[-C--:B------:R-:W-:Y:S01]  /*13d0*/  IMAD.WIDE R14, R14, R29.reuse, c[0x0][0x170] ;  /* 0x00005c000e0e7625 */ /* 0x080fe200078e021d */
[----:B------:R-:W-:Y:S01]  /*13e0*/  SHF.R.S32.HI R35, RZ, 0x1f, R33 ;  /* 0x0000001fff237819 */ /* 0x000fe20000011421 */
[C---:B------:R-:W-:Y:S01]  /*13f0*/  IMAD.IADD R36, R18.reuse, 0x1, R31 ;  /* 0x0000000112247824 */ /* 0x040fe200078e021f */
[----:B------:R-:W-:Y:S01]  /*1400*/  IADD3 R38, R18, R32, RZ ;  /* 0x0000002012267210 */ /* 0x000fe20007ffe0ff */
[-C--:B------:R-:W-:Y:S02]  /*1410*/  IMAD.WIDE R40, R40, R29.reuse, c[0x0][0x170] ;  /* 0x00005c0028287625 */ /* 0x080fe400078e021d */
[-C--:B------:R-:W-:Y:S01]  /*1420*/  IMAD.WIDE R36, R36, R29.reuse, c[0x0][0x170] ;  /* 0x00005c0024247625 */ /* 0x080fe200078e021d */
[----:B------:R-:W-:Y:S01]  /*1430*/  IADD3 R12, P0, R33, R14, RZ ;  /* 0x0000000e210c7210 */ /* 0x000fe20007f1e0ff */
[----:B------:R-:W-:-:S02]  /*1440*/  IMAD.WIDE R38, R38, R29, c[0x0][0x170] ;  /* 0x00005c0026267625 */ /* 0x000fc400078e021d */
[----:B------:R0:W2:Y:S01]  /*1450*/  LDG.E.SYS R43, [R14] ;  /* 0x000000000e2b7381 */ /* 0x0000a200001ee900 */
[----:B------:R-:W-:Y:S01]  /*1460*/  IADD3 R10, P2, R33, R40, RZ ;  /* 0x00000028210a7210 */ /* 0x000fe20007f5e0ff */
[--C-:B------:R-:W-:Y:S01]  /*1470*/  IMAD.X R13, R15, 0x1, R35.reuse, P0 ;  /* 0x000000010f0d7824 */ /* 0x100fe200000e0623 */
[----:B------:R-:W-:Y:S01]  /*1480*/  IADD3 R8, P0, R33, R36, RZ ;  /* 0x0000002421087210 */ /* 0x000fe20007f1e0ff */
[----:B------:R1:W2:Y:S01]  /*1490*/  LDG.E.SYS R44, [R40] ;  /* 0x00000000282c7381 */ /* 0x0002a200001ee900 */
[-C--:B------:R-:W-:Y:S02]  /*14a0*/  IADD3.X R11, R41, R35.reuse, RZ, P2, !PT ;  /* 0x00000023290b7210 */ /* 0x080fe400017fe4ff */
[----:B------:R-:W-:Y:S01]  /*14b0*/  IADD3 R6, P2, R33, R38, RZ ;  /* 0x0000002621067210 */ /* 0x000fe20007f5e0ff */
[----:B------:R-:W-:Y:S01]  /*14c0*/  IMAD.X R9, R37, 0x1, R35, P0 ;  /* 0x0000000125097824 */ /* 0x000fe200000e0623 */
[----:B------:R-:W-:Y:S01]  /*14d0*/  IADD3 R16, P0, R33, R12, RZ ;  /* 0x0000000c21107210 */ /* 0x000fe20007f1e0ff */
[----:B------:R3:W4:Y:S01]  /*14e0*/  LDG.E.SYS R42, [R36] ;  /* 0x00000000242a7381 */ /* 0x00072200001ee900 */
[----:B------:R-:W-:-:S02]  /*14f0*/  IADD3.X R7, R39, R35, RZ, P2, !PT ;  /* 0x0000002327077210 */ /* 0x000fc400017fe4ff */
[----:B0-----:R-:W-:Y:S01]  /*1500*/  IADD3 R14, P2, R33, R10, RZ ;  /* 0x0000000a210e7210 */ /* 0x001fe20007f5e0ff */
[----:B------:R0:W5:Y:S01]  /*1510*/  LDG.E.SYS R46, [R12] ;  /* 0x000000000c2e7381 */ /* 0x00016200001ee900 */
[----:B------:R-:W-:Y:S02]  /*1520*/  IADD3.X R17, R35, R13, RZ, P0, !PT ;  /* 0x0000000d23117210 */ /* 0x000fe400007fe4ff */
[----:B-1----:R-:W-:Y:S01]  /*1530*/  IADD3 R40, P0, R33, R16, RZ ;  /* 0x0000001021287210 */ /* 0x002fe20007f1e0ff */
[----:B------:R-:W-:Y:S01]  /*1540*/  IMAD.X R15, R35, 0x1, R11, P2 ;  /* 0x00000001230f7824 */ /* 0x000fe200010e060b */
[----:B---3--:R-:W-:Y:S01]  /*1550*/  IADD3 R36, P2, R33, R14, RZ ;  /* 0x0000000e21247210 */ /* 0x008fe20007f5e0ff */
[----:B------:R1:W5:Y:S02]  /*1560*/  LDG.E.SYS R49, [R10] ;  /* 0x000000000a317381 */ /* 0x00036400001ee900 */
[C---:B------:R-:W-:Y:S01]  /*1570*/  IMAD.X R41, R35.reuse, 0x1, R17, P0 ;  /* 0x0000000123297824 */ /* 0x040fe200000e0611 */
[----:B------:R-:W-:Y:S01]  /*1580*/  IADD3.X R37, R35, R15, RZ, P2, !PT ;  /* 0x0000000f23257210 */ /* 0x000fe200017fe4ff */
[----:B------:R-:W3:Y:S01]  /*1590*/  LDG.E.SYS R16, [R16] ;  /* 0x0000000010107381 */ /* 0x000ee200001ee900 */
[----:B0-----:R-:W-:-:S03]  /*15a0*/  IADD3 R12, P0, R33, R8, RZ ;  /* 0x00000008210c7210 */ /* 0x001fc60007f1e0ff */
[----:B------:R0:W3:Y:S01]  /*15b0*/  LDG.E.SYS R48, [R14] ;  /* 0x000000000e307381 */ /* 0x0000e200001ee900 */
[----:B-1----:R-:W-:Y:S01]  /*15c0*/  IADD3 R10, P2, R33, R6, RZ ;  /* 0x00000006210a7210 */ /* 0x002fe20007f5e0ff */
[C---:B------:R-:W-:Y:S02]  /*15d0*/  IMAD.X R13, R35.reuse, 0x1, R9, P0 ;  /* 0x00000001230d7824 */ /* 0x040fe400000e0609 */
[----:B------:R-:W4:Y:S01]  /*15e0*/  LDG.E.SYS R40, [R40] ;  /* 0x0000000028287381 */ /* 0x000f2200001ee900 */
[----:B------:R-:W-:-:S03]  /*15f0*/  IADD3.X R11, R35, R7, RZ, P2, !PT ;  /* 0x00000007230b7210 */ /* 0x000fc600017fe4ff */
[----:B------:R-:W4:Y:S01]  /*1600*/  LDG.E.SYS R37, [R36] ;  /* 0x0000000024257381 */ /* 0x000f2200001ee900 */
[----:B0-----:R-:W-:-:S03]  /*1610*/  IADD3 R14, P0, R33, R12, RZ ;  /* 0x0000000c210e7210 */ /* 0x001fc60007f1e0ff */
[----:B------:R0:W4:Y:S02]  /*1620*/  LDG.E.SYS R45, [R38] ;  /* 0x00000000262d7381 */ /* 0x00012400001ee900 */
[----:B------:R-:W-:Y:S02]  /*1630*/  IMAD.X R15, R35, 0x1, R13, P0 ;  /* 0x00000001230f7824 */ /* 0x000fe400000e060d */
[----:B------:R-:W4:Y:S04]  /*1640*/  LDG.E.SYS R47, [R8] ;  /* 0x00000000082f7381 */ /* 0x000f2800001ee900 */
[----:B------:R-:W4:Y:S01]  /*1650*/  LDG.E.SYS R6, [R6] ;  /* 0x0000000006067381 */ /* 0x000f2200001ee900 */
[----:B0-----:R-:W-:-:S03]  /*1660*/  IADD3 R38, P2, R33, R10, RZ ;  /* 0x0000000a21267210 */ /* 0x001fc60007f5e0ff */
[----:B------:R-:W4:Y:S01]  /*1670*/  LDG.E.SYS R12, [R12] ;  /* 0x000000000c0c7381 */ /* 0x000f2200001ee900 */
[----:B------:R-:W-:-:S03]  /*1680*/  IADD3.X R39, R35, R11, RZ, P2, !PT ;  /* 0x0000000b23277210 */ /* 0x000fc600017fe4ff */
[----:B------:R-:W4:Y:S04]  /*1690*/  LDG.E.SYS R11, [R10] ;  /* 0x000000000a0b7381 */ /* 0x000f2800001ee900 */
[----:B------:R0:W4:Y:S04]  /*16a0*/  LDG.E.SYS R14, [R14] ;  /* 0x000000000e0e7381 */ /* 0x00012800001ee900 */
[----:B------:R-:W4:Y:S01]  /*16b0*/  LDG.E.SYS R39, [R38] ;  /* 0x0000000026277381 */ /* 0x000f2200001ee900 */
[----:B------:R-:W-:Y:S02]  /*16c0*/  PLOP3.LUT P0, PT, PT, PT, PT, 0x8, 0x0 ;  /* 0x000000000000781c */ /* 0x000fe40003f0e170 */
[----:B------:R-:W-:Y:S01]  /*16d0*/  IADD3 R30, R30, 0x8, RZ ;  /* 0x000000081e1e7810 */ /* 0x000fe20007ffe0ff */
[----:B0-----:R-:W-:-:S02]  /*16e0*/  IMAD.IADD R15, R33, 0x1, R31 ;  /* 0x00000001210f7824 */ /* 0x001fc400078e021f */
[----:B--2---:R-:W-:-:S04]  /*16f0*/  FFMA.FTZ R43, R44, -R43, R34 ;  /* 0x8000002b2c2b7223 */ /* 0x004fc80000010022 */
[----:B-----5:R-:W-:-:S04]  /*1700*/  FFMA.FTZ R43, R49, -R46, R43 ;  /* 0x8000002e312b7223 */ /* 0x020fc8000001002b */
[----:B---3--:R-:W-:-:S04]  /*1710*/  FFMA.FTZ R16, R48, -R16, R43 ;  /* 0x8000001030107223 */ /* 0x008fc8000001002b */
[----:B----4-:R-:W-:-:S04]  /*1720*/  FFMA.FTZ R16, R37, -R40, R16 ;  /* 0x8000002825107223 */ /* 0x010fc80000010010 */
[----:B------:R-:W-:-:S04]  /*1730*/  FFMA.FTZ R16, R45, -R42, R16 ;  /* 0x8000002a2d107223 */ /* 0x000fc80000010010 */
[----:B------:R-:W-:-:S04]  /*1740*/  FFMA.FTZ R6, R6, -R47, R16 ;  /* 0x8000002f06067223 */ /* 0x000fc80000010010 */
[----:B------:R-:W-:Y:S01]  /*1750*/  FFMA.FTZ R6, R11, -R12, R6 ;  /* 0x8000000c0b067223 */ /* 0x000fe20000010006 */
[----:B------:R-:W-:-:S03]  /*1760*/  IADD3 R11, R33, R32, RZ ;  /* 0x00000020210b7210 */ /* 0x000fc60007ffe0ff */
[----:B------:R-:W-:-:S08]  /*1770*/  FFMA.FTZ R34, R39, -R14, R6 ;  /* 0x8000000e27227223 */ /* 0x000fd00000010006 */
.L_x_22:
[----:B------:R-:W-:Y:S05]  /*1780*/  BSYNC B3 ;  /* 0x0000000000037941 */ /* 0x000fea0003800000 */
.L_x_21:
[----:B------:R-:W-:-:S12]  /*1790*/  ISETP.LT.OR P0, PT, R30, R27, P0 ;  /* 0x0000001b1e00720c */ /* 0x000fd80000701670 */
[----:B------:R-:W-:Y:S05]  /*17a0*/  @!P0 BRA `(.L_x_17) ;  /* 0x000001f000008947 */ /* 0x000fea0003800000 */
[C---:B------:R-:W-:Y:S01]  /*17b0*/  IADD3 R6, R18.reuse, R15, RZ ;  /* 0x0000000f12067210 */ /* 0x040fe20007ffe0ff */
[----:B------:R-:W-:Y:S01]  /*17c0*/  IMAD.IADD R8, R18, 0x1, R11 ;  /* 0x0000000112087824 */ /* 0x000fe200078e020b */
[----:B------:R-:W-:-:S03]  /*17d0*/  SHF.R.S32.HI R31, RZ, 0x1f, R33 ;  /* 0x0000001fff1f7819 */ /* 0x000fc60000011421 */
[-C--:B------:R-:W-:Y:S02]  /*17e0*/  IMAD.WIDE R6, R6, R29.reuse, c[0x0][0x170] ;  /* 0x00005c0006067625 */ /* 0x080fe400078e021d */
[----:B------:R-:W-:-:S05]  /*17f0*/  IMAD.WIDE R8, R8, R29, c[0x0][0x170] ;  /* 0x00005c0008087625 */ /* 0x000fca00078e021d */
[C---:B------:R-:W-:Y:S02]  /*1800*/  IADD3 R12, P0, R33.reuse, R6, RZ ;  /* 0x00000006210c7210 */ /* 0x040fe40007f1e0ff */
[----:B------:R-:W-:Y:S01]  /*1810*/  IADD3 R10, P2, R33, R8, RZ ;  /* 0x00000008210a7210 */ /* 0x000fe20007f5e0ff */
[----:B------:R-:W2:Y:S01]  /*1820*/  LDG.E.SYS R6, [R6] ;  /* 0x0000000006067381 */ /* 0x000ea200001ee900 */
[----:B------:R-:W-:Y:S02]  /*1830*/  IADD3.X R13, R7, R31, RZ, P0, !PT ;  /* 0x0000001f070d7210 */ /* 0x000fe400007fe4ff */
[----:B------:R-:W-:Y:S01]  /*1840*/  IADD3 R16, P0, R33, R12, RZ ;  /* 0x0000000c21107210 */ /* 0x000fe20007f1e0ff */
[----:B------:R-:W-:Y:S01]  /*1850*/  IMAD.X R11, R9, 0x1, R31, P2 ;  /* 0x00000001090b7824 */ /* 0x000fe200010e061f */
[----:B------:R-:W-:Y:S01]  /*1860*/  IADD3 R14, P2, R33, R10, RZ ;  /* 0x0000000a210e7210 */ /* 0x000fe20007f5e0ff */
[----:B------:R-:W2:Y:S02]  /*1870*/  LDG.E.SYS R9, [R8] ;  /* 0x0000000008097381 */ /* 0x000ea400001ee900 */
[----:B------:R-:W-:Y:S01]  /*1880*/  IMAD.X R17, R31, 0x1, R13, P0 ;  /* 0x000000011f117824 */ /* 0x000fe200000e060d */
[----:B------:R-:W-:Y:S01]  /*1890*/  IADD3 R32, P0, R33, R16, RZ ;  /* 0x0000001021207210 */ /* 0x000fe20007f1e0ff */
[----:B------:R-:W3:Y:S01]  /*18a0*/  LDG.E.SYS R12, [R12] ;  /* 0x000000000c0c7381 */ /* 0x000ee200001ee900 */
[----:B------:R-:W-:-:S02]  /*18b0*/  IADD3.X R15, R31, R11, RZ, P2, !PT ;  /* 0x0000000b1f0f7210 */ /* 0x000fc400017fe4ff */
[----:B------:R-:W-:Y:S01]  /*18c0*/  IADD3 R30, P2, R33, R14, RZ ;  /* 0x0000000e211e7210 */ /* 0x000fe20007f5e0ff */
[C---:B------:R-:W-:Y:S01]  /*18d0*/  IMAD.X R33, R31.reuse, 0x1, R17, P0 ;  /* 0x000000011f217824 */ /* 0x040fe200000e0611 */
[----:B------:R-:W3:Y:S02]  /*18e0*/  LDG.E.SYS R35, [R10] ;  /* 0x000000000a237381 */ /* 0x000ee400001ee900 */
[----:B------:R-:W-:Y:S02]  /*18f0*/  IADD3.X R31, R31, R15, RZ, P2, !PT ;  /* 0x0000000f1f1f7210 */ /* 0x000fe400017fe4ff */
[----:B------:R-:W4:Y:S04]  /*1900*/  LDG.E.SYS R16, [R16] ;  /* 0x0000000010107381 */ /* 0x000f2800001ee900 */
[----:B------:R-:W4:Y:S04]  /*1910*/  LDG.E.SYS R15, [R14] ;  /* 0x000000000e0f7381 */ /* 0x000f2800001ee900 */
[----:B------:R-:W5:Y:S04]  /*1920*/  LDG.E.SYS R32, [R32] ;  /* 0x0000000020207381 */ /* 0x000f6800001ee900 */
[----:B------:R-:W5:Y:S01]  /*1930*/  LDG.E.SYS R31, [R30] ;  /* 0x000000001e1f7381 */ /* 0x000f6200001ee900 */
[----:B--2---:R-:W-:-:S04]  /*1940*/  FFMA.FTZ R6, R9, -R6, R34 ;  /* 0x8000000609067223 */ /* 0x004fc80000010022 */
[----:B---3--:R-:W-:-:S04]  /*1950*/  FFMA.FTZ R6, R35, -R12, R6 ;  /* 0x8000000c23067223 */ /* 0x008fc80000010006 */
[----:B----4-:R-:W-:-:S04]  /*1960*/  FFMA.FTZ R6, R15, -R16, R6 ;  /* 0x800000100f067223 */ /* 0x010fc80000010006 */
[----:B-----5:R-:W-:Y:S01]  /*1970*/  FFMA.FTZ R34, R31, -R32, R6 ;  /* 0x800000201f227223 */ /* 0x020fe20000010006 */
[----:B------:R-:W-:Y:S07]  /*1980*/  BRA `(.L_x_17) ;  /* 0x0000001000007947 */ /* 0x000fee0003800000 */
.L_x_12:
[----:B0----5:R-:W-:-:S08]  /*1990*/  IMAD.MOV.U32 R34, RZ, RZ, R14 ;  /* 0x000000ffff227224 */ /* 0x021fd000078e000e */
.L_x_17:
[----:B------:R-:W-:Y:S05]  /*19a0*/  BSYNC B0 ;  /* 0x0000000000007941 */ /* 0x000fea0003800000 */
.L_x_11:
[----:B------:R-:W-:-:S12]  /*19b0*/  ISETP.NE.AND P0, PT, R26, R27, PT ;  /* 0x0000001b1a00720c */ /* 0x000fd80003f05270 */
[----:B------:R-:W-:-:S05]  /*19c0*/  @P0 IMAD R6, R27, R27, R27 ;  /* 0x0000001b1b060224 */ /* 0x000fca00078e021b */
[----:B------:R-:W-:-:S04]  /*19d0*/  @P0 LEA.HI R6, R6, R6, RZ, 0x1 ;  /* 0x0000000606060211 */ /* 0x000fc800078f08ff */
[----:B------:R-:W-:-:S05]  /*19e0*/  @P0 LEA.HI.SX32 R6, R6, R27, 0x1f ;  /* 0x0000001b06060211 */ /* 0x000fca00078ffaff */
[----:B------:R-:W-:-:S04]  /*19f0*/  @P0 IMAD R6, R25, R6, R18 ;  /* 0x0000000619060224 */ /* 0x000fc800078e0212 */
[----:B------:R-:W-:-:S10]  /*1a00*/  @P0 IMAD.WIDE R6, R6, R29, c[0x0][0x170] ;  /* 0x00005c0006060625 */ /* 0x000fd400078e021d */
[----:B------:R-:W2:Y:S01]  /*1a10*/  @P0 LDG.E.SYS R6, [R6] ;  /* 0x0000000006060381 */ /* 0x000ea200001ee900 */
[----:B------:R-:W-:-:S06]  /*1a20*/  @!P0 FMNMX.FTZ R8, RZ, R34, !PT ;  /* 0x00000022ff088209 */ /* 0x000fcc0007810000 */
[----:B------:R-:W-:Y:S01]  /*1a30*/  @!P0 MUFU.SQRT R9, R8 ;  /* 0x0000000800098308 */ /* 0x000fe20000002000 */
[----:B--2---:R-:W0:Y:S02]  /*1a40*/  @P0 MUFU.RCP R9, R6 ;  /* 0x0000000600090308 */ /* 0x004e240000001000 */
[----:B0-----:R-:W-:Y:S01]  /*1a50*/  @P0 FMUL.FTZ R9, R9, R34 ;  /* 0x0000002209090220 */ /* 0x001fe20000410000 */
[C---:B------:R-:W-:Y:S02]  /*1a60*/  ISETP.GE.AND P0, PT, R27.reuse, R26, PT ;  /* 0x0000001a1b00720c */ /* 0x040fe40003f06270 */
[----:B------:R-:W-:-:S05]  /*1a70*/  IADD3 R27, R27, 0x1, RZ ;  /* 0x000000011b1b7810 */ /* 0x000fca0007ffe0ff */
[----:B------:R0:W-:Y:S05]  /*1a80*/  STG.E.SYS [R4], R9 ;  /* 0x0000000904007386 */ /* 0x0001ea000010e900 */
[----:B------:R-:W-:Y:S05]  /*1a90*/  @!P0 BRA `(.L_x_23) ;  /* 0xffffec9000008947 */ /* 0x000fea000383ffff */
.L_x_10:
[----:B------:R-:W-:Y:S05]  /*1aa0*/  BSYNC B1 ;  /* 0x0000000000017941 */ /* 0x000fea0003800000 */
.L_x_9:
[----:B------:R-:W-:Y:S02]  /*1ab0*/  IADD3 R26, R26, 0x1, RZ ;  /* 0x000000011a1a7810 */ /* 0x000fe40007ffe0ff */
[----:B0-----:R-:W-:-:S04]  /*1ac0*/  IADD3 R5, R21, 0x1, RZ ;  /* 0x0000000115057810 */ /* 0x001fc80007ffe0ff */
[----:B------:R-:W-:-:S12]  /*1ad0*/  ISETP.GE.AND P0, PT, R26, R5, PT ;  /* 0x000000051a00720c */ /* 0x000fd80003f06270 */
[----:B------:R-:W-:Y:S05]  /*1ae0*/  @!P0 BRA `(.L_x_24) ;  /* 0xffffebd000008947 */ /* 0x000fea000383ffff */
.L_x_8:
[----:B------:R-:W-:Y:S05]  /*1af0*/  BSYNC B2 ;  /* 0x0000000000027941 */ /* 0x000fea0003800000 */
.L_x_7:
[----:B------:R-:W0:Y:S01]  /*1b00*/  MUFU.RCP R5, R20 ;  /* 0x0000001400057308 */ /* 0x000e220000001000 */
[----:B------:R-:W-:Y:S01]  /*1b10*/  BSSY B0, `(.L_x_25) ;  /* 0x00000a6000007945 */ /* 0x000fe20003800000 */
[-C--:B0----5:R-:W-:Y:S02]  /*1b20*/  FMUL.FTZ R22, R22, R5.reuse ;  /* 0x0000000516167220 */ /* 0x0a1fe40000410000 */
[-C--:B------:R-:W-:Y:S02]  /*1b30*/  FMUL.FTZ R23, R23, R5.reuse ;  /* 0x0000000517177220 */ /* 0x080fe40000410000 */
[----:B------:R-:W-:Y:S01]  /*1b40*/  FMUL.FTZ R24, R24, R5 ;  /* 0x0000000518187220 */ /* 0x000fe20000410000 */
[----:B------:R-:W-:Y:S07]  /*1b50*/  @!P1 BRA `(.L_x_26) ;  /* 0x00000a1000009947 */ /* 0x000fee0003800000 */
[----:B-1----:R-:W-:-:S08]  /*1b60*/  MOV R6, RZ ;  /* 0x000000ff00067202 */ /* 0x002fd00000000f00 */
.L_x_38:
[----:B0-----:R-:W-:Y:S02]  /*1b70*/  IMAD.MOV.U32 R7, RZ, RZ, 0xc ;  /* 0x0000000cff077424 */ /* 0x001fe400078e00ff */
[----:B------:R-:W-:-:S04]  /*1b80*/  IMAD R4, R25, R6, R18 ;  /* 0x0000000619047224 */ /* 0x000fc800078e0212 */
[----:B------:R-:W-:-:S10]  /*1b90*/  IMAD.WIDE R4, R4, R7, c[0x0][0x178] ;  /* 0x00005e0004047625 */ /* 0x000fd400078e0207 */
[----:B------:R0:W5:Y:S04]  /*1ba0*/  LDG.E.SYS R10, [R4] ;  /* 0x00000000040a7381 */ /* 0x00016800001ee900 */
[----:B------:R0:W5:Y:S04]  /*1bb0*/  LDG.E.SYS R11, [R4+0x4] ;  /* 0x00000400040b7381 */ /* 0x00016800001ee900 */
[----:B------:R0:W5:Y:S01]  /*1bc0*/  LDG.E.SYS R12, [R4+0x8] ;  /* 0x00000800040c7381 */ /* 0x00016200001ee900 */
[C---:B------:R-:W-:Y:S01]  /*1bd0*/  ISETP.GE.AND P0, PT, R6.reuse, 0x1, PT ;  /* 0x000000010600780c */ /* 0x040fe20003f06270 */
[C---:B------:R-:W-:Y:S01]  /*1be0*/  IMAD R8, R6.reuse, R6, R6 ;  /* 0x0000000606087224 */ /* 0x040fe200078e0206 */
[----:B------:R-:W-:Y:S01]  /*1bf0*/  IADD3 R9, R6, 0x1, RZ ;  /* 0x0000000106097810 */ /* 0x000fe20007ffe0ff */
[----:B------:R-:W-:Y:S03]  /*1c00*/  BSSY B1, `(.L_x_27) ;  /* 0x0000087000017945 */ /* 0x000fe60003800000 */
[----:B------:R-:W-:-:S02]  /*1c10*/  LEA.HI R13, R8, R8, RZ, 0x1 ;  /* 0x00000008080d7211 */ /* 0x000fc400078f08ff */
[----:B------:R-:W-:Y:S01]  /*1c20*/  MOV R8, R6 ;  /* 0x0000000600087202 */ /* 0x000fe20000000f00 */
[----:B------:R-:W-:Y:S01]  /*1c30*/  IMAD.MOV.U32 R6, RZ, RZ, R9 ;  /* 0x000000ffff067224 */ /* 0x000fe200078e0009 */
[----:B------:R-:W-:Y:S02]  /*1c40*/  SHF.R.S32.HI R9, RZ, 0x1, R13 ;  /* 0x00000001ff097819 */ /* 0x000fe4000001140d */
[----:B------:R-:W-:Y:S06]  /*1c50*/  @!P0 BRA `(.L_x_28) ;  /* 0x000007e000008947 */ /* 0x000fec0003800000 */
[----:B0-----:R-:W-:Y:S01]  /*1c60*/  LOP3.LUT R13, R8, 0x3, RZ, 0xc0, !PT ;  /* 0x00000003080d7812 */ /* 0x001fe200078ec0ff */
[----:B------:R-:W-:Y:S01]  /*1c70*/  BSSY B2, `(.L_x_29) ;  /* 0x000003b000027945 */ /* 0x000fe20003800000 */
[----:B------:R-:W-:Y:S01]  /*1c80*/  MOV R30, RZ ;  /* 0x000000ff001e7202 */ /* 0x000fe20000000f00 */
[----:B------:R-:W-:Y:S01]  /*1c90*/  IMAD.MOV.U32 R20, RZ, RZ, RZ ;  /* 0x000000ffff147224 */ /* 0x000fe200078e00ff */
[----:B------:R-:W-:-:S12]  /*1ca0*/  ISETP.NE.AND P0, PT, R13, RZ, PT ;  /* 0x000000ff0d00720c */ /* 0x000fd80003f05270 */
[----:B------:R-:W-:Y:S05]  /*1cb0*/  @!P0 BRA `(.L_x_30) ;  /* 0x0000034000008947 */ /* 0x000fea0003800000 */
[----:B------:R-:W-:Y:S01]  /*1cc0*/  ISETP.NE.AND P0, PT, R13, 0x1, PT ;  /* 0x000000010d00780c */ /* 0x000fe20003f05270 */
[----:B------:R-:W-:Y:S01]  /*1cd0*/  BSSY B3, `(.L_x_31) ;  /* 0x0000020000037945 */ /* 0x000fe20003800000 */
[----:B------:R-:W-:-:S10]  /*1ce0*/  MOV R20, RZ ;  /* 0x000000ff00147202 */ /* 0x000fd40000000f00 */
[----:B------:R-:W-:Y:S05]  /*1cf0*/  @!P0 BRA `(.L_x_32) ;  /* 0x000001d000008947 */ /* 0x000fea0003800000 */
[----:B------:R-:W-:Y:S01]  /*1d00*/  ISETP.NE.AND P0, PT, R13, 0x2, PT ;  /* 0x000000020d00780c */ /* 0x000fe20003f05270 */
[----:B------:R-:W-:-:S11]  /*1d10*/  IMAD.MOV.U32 R20, RZ, RZ, RZ ;  /* 0x000000ffff147224 */ /* 0x000fd600078e00ff */
[----:B------:R-:W-:Y:S01]  /*1d20*/  @P0 MOV R20, 0x1 ;  /* 0x0000000100140802 */ /* 0x000fe20000000f00 */
[----:B------:R-:W-:Y:S01]  /*1d30*/  @P0 IMAD R14, R25, R9, R18 ;  /* 0x00000009190e0224 */ /* 0x000fe200078e0212 */
[----:B------:R-:W-:Y:S01]  /*1d40*/  @P0 MOV R15, 0x4 ;  /* 0x00000004000f0802 */ /* 0x000fe20000000f00 */
[----:B------:R-:W2:Y:S02]  /*1d50*/  @P0 LDG.E.SYS R28, [R2+0x4] ;  /* 0x00000400021c0381 */ /* 0x000ea400001ee900 */
[--C-:B------:R-:W-:Y:S02]  /*1d60*/  IMAD.MOV R16, RZ, RZ, -R20.reuse ;  /* 0x000000ffff107224 */ /* 0x100fe400078e0a14 */
[----:B------:R-:W-:Y:S01]  /*1d70*/  IMAD.IADD R13, R9, 0x1, R20 ;  /* 0x00000001090d7824 */ /* 0x000fe200078e0214 */
[----:B------:R-:W3:Y:S01]  /*1d80*/  @P0 LDG.E.SYS R29, [R2+0x8] ;  /* 0x00000800021d0381 */ /* 0x000ee200001ee900 */
[----:B------:R-:W-:Y:S01]  /*1d90*/  @P0 IMAD.WIDE R14, R14, R15, c[0x0][0x170] ;  /* 0x00005c000e0e0625 */ /* 0x000fe200078e020f */
[C---:B------:R-:W-:Y:S01]  /*1da0*/  LOP3.LUT R17, R25.reuse, R16, RZ, 0xc0, !PT ;  /* 0x0000001019117212 */ /* 0x040fe200078ec0ff */
[----:B------:R-:W-:Y:S01]  /*1db0*/  IMAD R13, R25, R13, R18 ;  /* 0x0000000d190d7224 */ /* 0x000fe200078e0212 */
[----:B------:R-:W-:-:S03]  /*1dc0*/  MOV R16, 0x4 ;  /* 0x0000000400107802 */ /* 0x000fc60000000f00 */
[----:B------:R-:W-:Y:S02]  /*1dd0*/  IMAD.IADD R26, R18, 0x1, R17 ;  /* 0x00000001121a7824 */ /* 0x000fe400078e0211 */
[----:B------:R-:W-:Y:S02]  /*1de0*/  IMAD.WIDE R16, R13, R16, c[0x0][0x170] ;  /* 0x00005c000d107625 */ /* 0x000fe400078e0210 */
[----:B------:R-:W-:Y:S01]  /*1df0*/  IMAD.WIDE R26, R26, R7, c[0x0][0x178] ;  /* 0x00005e001a1a7625 */ /* 0x000fe200078e0207 */
[----:B------:R-:W2:Y:S04]  /*1e00*/  @P0 LDG.E.SYS R14, [R14] ;  /* 0x000000000e0e0381 */ /* 0x000ea800001ee900 */
[----:B------:R-:W4:Y:S04]  /*1e10*/  @P0 LDG.E.SYS R13, [R2] ;  /* 0x00000000020d0381 */ /* 0x000f2800001ee900 */
[----:B------:R-:W4:Y:S04]  /*1e20*/  LDG.E.SYS R16, [R16] ;  /* 0x0000000010107381 */ /* 0x000f2800001ee900 */
[----:B------:R-:W4:Y:S04]  /*1e30*/  LDG.E.SYS R31, [R26] ;  /* 0x000000001a1f7381 */ /* 0x000f2800001ee900 */
[----:B------:R-:W4:Y:S04]  /*1e40*/  LDG.E.SYS R30, [R26+0x4] ;  /* 0x000004001a1e7381 */ /* 0x000f2800001ee900 */
[----:B------:R-:W4:Y:S01]  /*1e50*/  LDG.E.SYS R33, [R26+0x8] ;  /* 0x000008001a217381 */ /* 0x000f2200001ee900 */
[----:B------:R-:W-:Y:S01]  /*1e60*/  IADD3 R20, R20, 0x1, RZ ;  /* 0x0000000114147810 */ /* 0x000fe20007ffe0ff */
[----:B--2--5:R-:W-:-:S02]  /*1e70*/  @P0 FFMA.FTZ R11, -R14, R28, R11 ;  /* 0x0000001c0e0b0223 */ /* 0x024fc4000001010b */
[----:B---3--:R-:W-:Y:S02]  /*1e80*/  @P0 FFMA.FTZ R12, -R14, R29, R12 ;  /* 0x0000001d0e0c0223 */ /* 0x008fe4000001010c */
[----:B----4-:R-:W-:-:S04]  /*1e90*/  @P0 FFMA.FTZ R10, R13, -R14, R10 ;  /* 0x8000000e0d0a0223 */ /* 0x010fc8000001000a */
[----:B------:R-:W-:Y:S02]  /*1ea0*/  FFMA.FTZ R10, R31, -R16, R10 ;  /* 0x800000101f0a7223 */ /* 0x000fe4000001000a */
[C---:B------:R-:W-:Y:S02]  /*1eb0*/  FFMA.FTZ R11, -R16.reuse, R30, R11 ;  /* 0x0000001e100b7223 */ /* 0x040fe4000001010b */
[----:B------:R-:W-:-:S08]  /*1ec0*/  FFMA.FTZ R12, -R16, R33, R12 ;  /* 0x00000021100c7223 */ /* 0x000fd0000001010c */
.L_x_32:
[----:B------:R-:W-:Y:S05]  /*1ed0*/  BSYNC B3 ;  /* 0x0000000000037941 */ /* 0x000fea0003800000 */
.L_x_31:
[-C--:B------:R-:W-:Y:S01]  /*1ee0*/  IADD3 R13, R9, R20.reuse, RZ ;  /* 0x00000014090d7210 */ /* 0x080fe20007ffe0ff */
[----:B------:R-:W-:Y:S01]  /*1ef0*/  IMAD R16, R25, R20, R18 ;  /* 0x0000001419107224 */ /* 0x000fe200078e0212 */
[----:B------:R-:W-:-:S03]  /*1f00*/  MOV R14, 0x4 ;  /* 0x00000004000e7802 */ /* 0x000fc60000000f00 */
[----:B------:R-:W-:Y:S02]  /*1f10*/  IMAD R13, R25, R13, R18 ;  /* 0x0000000d190d7224 */ /* 0x000fe400078e0212 */
[----:B------:R-:W-:Y:S02]  /*1f20*/  IMAD.WIDE R16, R16, R7, c[0x0][0x178] ;  /* 0x00005e0010107625 */ /* 0x000fe400078e0207 */
[----:B------:R-:W-:-:S08]  /*1f30*/  IMAD.WIDE R14, R13, R14, c[0x0][0x170] ;  /* 0x00005c000d0e7625 */ /* 0x000fd000078e020e */
[----:B------:R-:W2:Y:S04]  /*1f40*/  LDG.E.SYS R26, [R16+0x4] ;  /* 0x00000400101a7381 */ /* 0x000ea800001ee900 */
[----:B------:R-:W2:Y:S04]  /*1f50*/  LDG.E.SYS R14, [R14] ;  /* 0x000000000e0e7381 */ /* 0x000ea800001ee900 */
[----:B------:R-:W3:Y:S04]  /*1f60*/  LDG.E.SYS R27, [R16+0x8] ;  /* 0x00000800101b7381 */ /* 0x000ee800001ee900 */
[----:B------:R-:W4:Y:S01]  /*1f70*/  LDG.E.SYS R13, [R16] ;  /* 0x00000000100d7381 */ /* 0x000f2200001ee900 */
[----:B------:R-:W-:Y:S01]  /*1f80*/  IADD3 R20, R20, 0x1, RZ ;  /* 0x0000000114147810 */ /* 0x000fe20007ffe0ff */
[----:B--2--5:R-:W-:-:S02]  /*1f90*/  FFMA.FTZ R11, -R14, R26, R11 ;  /* 0x0000001a0e0b7223 */ /* 0x024fc4000001010b */
[----:B---3--:R-:W-:Y:S02]  /*1fa0*/  FFMA.FTZ R12, -R14, R27, R12 ;  /* 0x0000001b0e0c7223 */ /* 0x008fe4000001010c */
[----:B----4-:R-:W-:Y:S01]  /*1fb0*/  FFMA.FTZ R10, R13, -R14, R10 ;  /* 0x8000000e0d0a7223 */ /* 0x010fe2000001000a */
[----:B------:R-:W-:Y:S02]  /*1fc0*/  MOV R32, R11 ;  /* 0x0000000b00207202 */ /* 0x000fe40000000f00 */
[----:B------:R-:W-:Y:S01]  /*1fd0*/  MOV R30, R12 ;  /* 0x0000000c001e7202 */ /* 0x000fe20000000f00 */
[----:B------:R-:W-:Y:S01]  /*1fe0*/  IMAD.MOV.U32 R36, RZ, RZ, R10 ;  /* 0x000000ffff247224 */ /* 0x000fe200078e000a */
[----:B------:R-:W-:Y:S07]  /*1ff0*/  BRA `(.L_x_33) ;  /* 0x0000002000007947 */ /* 0x000fee0003800000 */
.L_x_30:
[----:B------:R-:W-:Y:S01]  /*2000*/  IMAD.MOV.U32 R32, RZ, RZ, RZ ;  /* 0x000000ffff207224 */ /* 0x000fe200078e00ff */
[----:B------:R-:W-:-:S08]  /*2010*/  MOV R36, RZ ;  /* 0x000000ff00247202 */ /* 0x000fd00000000f00 */
.L_x_33:
[----:B------:R-:W-:Y:S05]  /*2020*/  BSYNC B2 ;  /* 0x0000000000027941 */ /* 0x000fea0003800000 */
.L_x_29:
[----:B------:R-:W-:Y:S01]  /*2030*/  ISETP.GE.U32.AND P0, PT, R8, 0x4, PT ;  /* 0x000000040800780c */ /* 0x000fe20003f06070 */
[----:B------:R-:W-:Y:S11]  /*2040*/  BSSY B2, `(.L_x_34) ;  /* 0x000003e000027945 */ /* 0x000ff60003800000 */
[----:B------:R-:W-:Y:S05]  /*2050*/  @!P0 BRA `(.L_x_35) ;  /* 0x000003c000008947 */ /* 0x000fea0003800000 */
[----:B-----5:R-:W-:Y:S01]  /*2060*/  MOV R30, R12 ;  /* 0x0000000c001e7202 */ /* 0x020fe20000000f00 */
[----:B------:R-:W-:Y:S01]  /*2070*/  IMAD R33, R25, 0xc, RZ ;  /* 0x0000000c19217824 */ /* 0x000fe200078e02ff */
[-C--:B------:R-:W-:Y:S01]  /*2080*/  IADD3 R12, R9, R20.reuse, RZ ;  /* 0x00000014090c7210 */ /* 0x080fe20007ffe0ff */
[----:B------:R-:W-:Y:S01]  /*2090*/  IMAD.MOV.U32 R32, RZ, RZ, R11 ;  /* 0x000000ffff207224 */ /* 0x000fe200078e000b */
[C---:B------:R-:W-:Y:S01]  /*20a0*/  SHF.L.U32 R31, R25.reuse, 0x2, RZ ;  /* 0x00000002191f7819 */ /* 0x040fe200000006ff */
[----:B------:R-:W-:Y:S01]  /*20b0*/  IMAD.MOV.U32 R36, RZ, RZ, R10 ;  /* 0x000000ffff247224 */ /* 0x000fe200078e000a */
[----:B------:R-:W-:Y:S01]  /*20c0*/  SHF.R.S32.HI R37, RZ, 0x1f, R33 ;  /* 0x0000001fff257819 */ /* 0x000fe20000011421 */
[C---:B------:R-:W-:Y:S01]  /*20d0*/  IMAD R34, R25.reuse, R20, RZ ;  /* 0x0000001419227224 */ /* 0x040fe200078e02ff */
[----:B------:R-:W-:Y:S01]  /*20e0*/  SHF.R.S32.HI R39, RZ, 0x1f, R31 ;  /* 0x0000001fff277819 */ /* 0x000fe2000001141f */
[----:B------:R-:W-:-:S08]  /*20f0*/  IMAD R35, R25, R12, RZ ;  /* 0x0000000c19237224 */ /* 0x000fd000078e02ff */
.L_x_36:
[C---:B------:R-:W-:Y:S01]  /*2100*/  IADD3 R28, R18.reuse, R35, RZ ;  /* 0x00000023121c7210 */ /* 0x040fe20007ffe0ff */
[----:B------:R-:W-:Y:S01]  /*2110*/  IMAD.IADD R26, R18, 0x1, R34 ;  /* 0x00000001121a7824 */ /* 0x000fe200078e0222 */
[----:B------:R-:W-:-:S03]  /*2120*/  MOV R29, 0x4 ;  /* 0x00000004001d7802 */ /* 0x000fc60000000f00 */
[----:B------:R-:W-:Y:S02]  /*2130*/  IMAD.WIDE R26, R26, R7, c[0x0][0x178] ;  /* 0x00005e001a1a7625 */ /* 0x000fe400078e0207 */
[----:B------:R-:W-:-:S05]  /*2140*/  IMAD.WIDE R28, R28, R29, c[0x0][0x170] ;  /* 0x00005c001c1c7625 */ /* 0x000fca00078e021d */
[----:B------:R-:W-:Y:S02]  /*2150*/  IADD3 R14, P2, R26, R33, RZ ;  /* 0x000000211a0e7210 */ /* 0x000fe40007f5e0ff */
[----:B------:R-:W-:Y:S01]  /*2160*/  IADD3 R12, P0, R31, R28, RZ ;  /* 0x0000001c1f0c7210 */ /* 0x000fe20007f1e0ff */
[----:B------:R0:W2:Y:S01]  /*2170*/  LDG.E.SYS R41, [R26] ;  /* 0x000000001a297381 */ /* 0x0000a200001ee900 */
[----:B------:R-:W-:Y:S02]  /*2180*/  IADD3.X R15, R27, R37, RZ, P2, !PT ;  /* 0x000000251b0f7210 */ /* 0x000fe400017fe4ff */
[----:B------:R-:W-:Y:S01]  /*2190*/  IADD3.X R13, R29, R39, RZ, P0, !PT ;  /* 0x000000271d0d7210 */ /* 0x000fe200007fe4ff */
[----:B------:R0:W3:Y:S01]  /*21a0*/  LDG.E.SYS R38, [R26+0x4] ;  /* 0x000004001a267381 */ /* 0x0000e200001ee900 */
[----:B------:R-:W-:Y:S02]  /*21b0*/  IADD3 R10, P0, R31, R12, RZ ;  /* 0x0000000c1f0a7210 */ /* 0x000fe40007f1e0ff */
[----:B------:R-:W-:Y:S01]  /*21c0*/  IADD3 R16, P2, R33, R14, RZ ;  /* 0x0000000e21107210 */ /* 0x000fe20007f5e0ff */
[----:B------:R0:W4:Y:S02]  /*21d0*/  LDG.E.SYS R40, [R26+0x8] ;  /* 0x000008001a287381 */ /* 0x00012400001ee900 */
[----:B------:R-:W-:Y:S01]  /*21e0*/  IMAD.X R11, R39, 0x1, R13, P0 ;  /* 0x00000001270b7824 */ /* 0x000fe200000e060d */
[----:B------:R-:W-:Y:S01]  /*21f0*/  IADD3.X R17, R37, R15, RZ, P2, !PT ;  /* 0x0000000f25117210 */ /* 0x000fe200017fe4ff */
[----:B------:R1:W2:Y:S04]  /*2200*/  LDG.E.SYS R43, [R28] ;  /* 0x000000001c2b7381 */ /* 0x0002a800001ee900 */
[----:B------:R5:W4:Y:S01]  /*2210*/  LDG.E.SYS R45, [R12] ;  /* 0x000000000c2d7381 */ /* 0x000b2200001ee900 */
[----:B0-----:R-:W-:-:S03]  /*2220*/  IADD3 R26, P2, R33, R16, RZ ;  /* 0x00000010211a7210 */ /* 0x001fc60007f5e0ff */
[----:B------:R0:W4:Y:S01]  /*2230*/  LDG.E.SYS R42, [R14] ;  /* 0x000000000e2a7381 */ /* 0x00012200001ee900 */
[----:B-1----:R-:W-:Y:S01]  /*2240*/  IADD3 R28, P0, R31, R10, RZ ;  /* 0x0000000a1f1c7210 */ /* 0x002fe20007f1e0ff */
[----:B------:R-:W-:Y:S02]  /*2250*/  IMAD.X R27, R37, 0x1, R17, P2 ;  /* 0x00000001251b7824 */ /* 0x000fe400010e0611 */
[----:B------:R0:W4:Y:S01]  /*2260*/  LDG.E.SYS R44, [R14+0x4] ;  /* 0x000004000e2c7381 */ /* 0x00012200001ee900 */
[----:B------:R-:W-:-:S03]  /*2270*/  IADD3.X R29, R39, R11, RZ, P0, !PT ;  /* 0x0000000b271d7210 */ /* 0x000fc600007fe4ff */
[----:B------:R0:W4:Y:S04]  /*2280*/  LDG.E.SYS R46, [R14+0x8] ;  /* 0x000008000e2e7381 */ /* 0x00012800001ee900 */
[----:B------:R-:W4:Y:S04]  /*2290*/  LDG.E.SYS R47, [R10] ;  /* 0x000000000a2f7381 */ /* 0x000f2800001ee900 */
[----:B-----5:R-:W5:Y:S04]  /*22a0*/  LDG.E.SYS R12, [R16] ;  /* 0x00000000100c7381 */ /* 0x020f6800001ee900 */
[----:B------:R-:W5:Y:S04]  /*22b0*/  LDG.E.SYS R13, [R16+0x4] ;  /* 0x00000400100d7381 */ /* 0x000f6800001ee900 */
[----:B------:R-:W5:Y:S04]  /*22c0*/  LDG.E.SYS R48, [R16+0x8] ;  /* 0x0000080010307381 */ /* 0x000f6800001ee900 */
[----:B------:R-:W5:Y:S04]  /*22d0*/  LDG.E.SYS R28, [R28] ;  /* 0x000000001c1c7381 */ /* 0x000f6800001ee900 */
[----:B0-----:R-:W5:Y:S04]  /*22e0*/  LDG.E.SYS R15, [R26] ;  /* 0x000000001a0f7381 */ /* 0x001f6800001ee900 */
[----:B------:R-:W5:Y:S04]  /*22f0*/  LDG.E.SYS R14, [R26+0x4] ;  /* 0x000004001a0e7381 */ /* 0x000f6800001ee900 */
[----:B------:R-:W5:Y:S01]  /*2300*/  LDG.E.SYS R49, [R26+0x8] ;  /* 0x000008001a317381 */ /* 0x000f6200001ee900 */
[----:B------:R-:W-:-:S04]  /*2310*/  IADD3 R20, R20, 0x4, RZ ;  /* 0x0000000414147810 */ /* 0x000fc80007ffe0ff */
[----:B------:R-:W-:Y:S02]  /*2320*/  ISETP.GE.AND P0, PT, R20, R8, PT ;  /* 0x000000081400720c */ /* 0x000fe40003f06270 */
[C---:B------:R-:W-:Y:S02]  /*2330*/  IADD3 R35, R31.reuse, R35, RZ ;  /* 0x000000231f237210 */ /* 0x040fe40007ffe0ff */
[----:B------:R-:W-:Y:S01]  /*2340*/  IADD3 R34, R31, R34, RZ ;  /* 0x000000221f227210 */ /* 0x000fe20007ffe0ff */
[----:B--2---:R-:W-:Y:S02]  /*2350*/  FFMA.FTZ R41, R41, -R43, R36 ;  /* 0x8000002b29297223 */ /* 0x004fe40000010024 */
[C---:B---3--:R-:W-:Y:S02]  /*2360*/  FFMA.FTZ R38, -R43.reuse, R38, R32 ;  /* 0x000000262b267223 */ /* 0x048fe40000010120 */
[----:B----4-:R-:W-:Y:S02]  /*2370*/  FFMA.FTZ R40, -R43, R40, R30 ;  /* 0x000000282b287223 */ /* 0x010fe4000001011e */
[----:B------:R-:W-:-:S02]  /*2380*/  FFMA.FTZ R41, R42, -R45, R41 ;  /* 0x8000002d2a297223 */ /* 0x000fc40000010029 */
[C---:B------:R-:W-:Y:S02]  /*2390*/  FFMA.FTZ R38, -R45.reuse, R44, R38 ;  /* 0x0000002c2d267223 */ /* 0x040fe40000010126 */
[----:B------:R-:W-:Y:S02]  /*23a0*/  FFMA.FTZ R40, -R45, R46, R40 ;  /* 0x0000002e2d287223 */ /* 0x000fe40000010128 */
[----:B-----5:R-:W-:Y:S02]  /*23b0*/  FFMA.FTZ R12, R12, -R47, R41 ;  /* 0x8000002f0c0c7223 */ /* 0x020fe40000010029 */
[C---:B------:R-:W-:Y:S02]  /*23c0*/  FFMA.FTZ R13, -R47.reuse, R13, R38 ;  /* 0x0000000d2f0d7223 */ /* 0x040fe40000010126 */
[----:B------:R-:W-:Y:S02]  /*23d0*/  FFMA.FTZ R40, -R47, R48, R40 ;  /* 0x000000302f287223 */ /* 0x000fe40000010128 */
[----:B------:R-:W-:-:S02]  /*23e0*/  FFMA.FTZ R36, R15, -R28, R12 ;  /* 0x8000001c0f247223 */ /* 0x000fc4000001000c */
[C---:B------:R-:W-:Y:S02]  /*23f0*/  FFMA.FTZ R32, -R28.reuse, R14, R13 ;  /* 0x0000000e1c207223 */ /* 0x040fe4000001010d */
[----:B------:R-:W-:Y:S01]  /*2400*/  FFMA.FTZ R30, -R28, R49, R40 ;  /* 0x000000311c1e7223 */ /* 0x000fe20000010128 */
[----:B------:R-:W-:Y:S07]  /*2410*/  @!P0 BRA `(.L_x_36) ;  /* 0xfffffce000008947 */ /* 0x000fee000383ffff */
.L_x_35:
[----:B------:R-:W-:Y:S05]  /*2420*/  BSYNC B2 ;  /* 0x0000000000027941 */ /* 0x000fea0003800000 */
.L_x_34:
[----:B------:R-:W-:Y:S05]  /*2430*/  BRA `(.L_x_37) ;  /* 0x0000003000007947 */ /* 0x000fea0003800000 */
.L_x_28:
[----:B0----5:R-:W-:Y:S01]  /*2440*/  IMAD.MOV.U32 R30, RZ, RZ, R12 ;  /* 0x000000ffff1e7224 */ /* 0x021fe200078e000c */
[----:B------:R-:W-:Y:S02]  /*2450*/  MOV R32, R11 ;  /* 0x0000000b00207202 */ /* 0x000fe40000000f00 */
[----:B------:R-:W-:-:S08]  /*2460*/  MOV R36, R10 ;  /* 0x0000000a00247202 */ /* 0x000fd00000000f00 */
.L_x_37:
[----:B------:R-:W-:Y:S05]  /*2470*/  BSYNC B1 ;  /* 0x0000000000017941 */ /* 0x000fea0003800000 */
.L_x_27:
[----:B------:R-:W-:Y:S01]  /*2480*/  IMAD.IADD R9, R9, 0x1, R8 ;  /* 0x0000000109097824 */ /* 0x000fe200078e0208 */
[----:B------:R-:W-:-:S03]  /*2490*/  MOV R8, 0x4 ;  /* 0x0000000400087802 */ /* 0x000fc60000000f00 */
[----:B------:R-:W-:-:S04]  /*24a0*/  IMAD R9, R25, R9, R18 ;  /* 0x0000000919097224 */ /* 0x000fc800078e0212 */
[----:B------:R-:W-:-:S10]  /*24b0*/  IMAD.WIDE R8, R9, R8, c[0x0][0x170] ;  /* 0x00005c0009087625 */ /* 0x000fd400078e0208 */
[----:B------:R-:W2:Y:S01]  /*24c0*/  LDG.E.SYS R8, [R8] ;  /* 0x0000000008087381 */ /* 0x000ea200001ee900 */
[----:B------:R-:W-:-:S04]  /*24d0*/  IADD3 R15, R21, 0x1, RZ ;  /* 0x00000001150f7810 */ /* 0x000fc80007ffe0ff */
[----:B------:R-:W-:Y:S01]  /*24e0*/  ISETP.GE.AND P0, PT, R6, R15, PT ;  /* 0x0000000f0600720c */ /* 0x000fe20003f06270 */
[----:B--2---:R-:W0:Y:S02]  /*24f0*/  MUFU.RCP R7, R8 ;  /* 0x0000000800077308 */ /* 0x004e240000001000 */
[C---:B0----5:R-:W-:Y:S02]  /*2500*/  FMUL.FTZ R11, R7.reuse, R36 ;  /* 0x00000024070b7220 */ /* 0x061fe40000410000 */
[C---:B------:R-:W-:Y:S02]  /*2510*/  FMUL.FTZ R13, R7.reuse, R32 ;  /* 0x00000020070d7220 */ /* 0x040fe40000410000 */
[----:B------:R-:W-:-:S04]  /*2520*/  FMUL.FTZ R7, R7, R30 ;  /* 0x0000001e07077220 */ /* 0x000fc80000410000 */
[----:B------:R0:W-:Y:S04]  /*2530*/  STG.E.SYS [R4], R11 ;  /* 0x0000000b04007386 */ /* 0x0001e8000010e900 */
[----:B------:R0:W-:Y:S04]  /*2540*/  STG.E.SYS [R4+0x4], R13 ;  /* 0x0000040d04007386 */ /* 0x0001e8000010e900 */
[----:B------:R0:W-:Y:S01]  /*2550*/  STG.E.SYS [R4+0x8], R7 ;  /* 0x0000080704007386 */ /* 0x0001e2000010e900 */
[----:B------:R-:W-:Y:S05]  /*2560*/  @!P0 BRA `(.L_x_38) ;  /* 0xfffff60000008947 */ /* 0x000fea000383ffff */
.L_x_26:
[----:B------:R-:W-:Y:S05]  /*2570*/  BSYNC B0 ;  /* 0x0000000000007941 */ /* 0x000fea0003800000 */
.L_x_25:
[----:B------:R-:W-:Y:S01]  /*2580*/  BSSY B0, `(.L_x_39) ;  /* 0x00000b4000007945 */ /* 0x000fe20003800000 */
[----:B------:R-:W-:Y:S05]  /*2590*/  @!P1 BRA `(.L_x_40) ;  /* 0x00000b2000009947 */ /* 0x000fea0003800000 */
[----:B-1----:R-:W-:Y:S01]  /*25a0*/  IMAD R9, R25, 0xc, RZ ;  /* 0x0000000c19097824 */ /* 0x002fe200078e02ff */
[----:B------:R-:W-:Y:S01]  /*25b0*/  MOV R8, RZ ;  /* 0x000000ff00087202 */ /* 0x000fe20000000f00 */
[----:B------:R-:W-:-:S08]  /*25c0*/  IMAD.MOV.U32 R10, RZ, RZ, R21 ;  /* 0x000000ffff0a7224 */ /* 0x000fd000078e0015 */
.L_x_52:
[----:B0-----:R-:W-:Y:S01]  /*25d0*/  MOV R11, 0xc ;  /* 0x0000000c000b7802 */ /* 0x001fe20000000f00 */
[----:B------:R-:W-:-:S04]  /*25e0*/  IMAD R4, R25, R10, R18 ;  /* 0x0000000a19047224 */ /* 0x000fc800078e0212 */
[----:B------:R-:W-:-:S10]  /*25f0*/  IMAD.WIDE R4, R4, R11, c[0x0][0x178] ;  /* 0x00005e0004047625 */ /* 0x000fd400078e020b */
[----:B------:R0:W5:Y:S04]  /*2600*/  LDG.E.SYS R13, [R4] ;  /* 0x00000000040d7381 */ /* 0x00016800001ee900 */
[----:B------:R0:W5:Y:S04]  /*2610*/  LDG.E.SYS R6, [R4+0x4] ;  /* 0x0000040004067381 */ /* 0x00016800001ee900 */
[----:B------:R0:W5:Y:S01]  /*2620*/  LDG.E.SYS R7, [R4+0x8] ;  /* 0x0000080004077381 */ /* 0x00016200001ee900 */
[----:B------:R-:W-:Y:S01]  /*2630*/  IADD3 R27, R10, 0x1, RZ ;  /* 0x000000010a1b7810 */ /* 0x000fe20007ffe0ff */
[----:B------:R-:W-:Y:S01]  /*2640*/  BSSY B1, `(.L_x_41) ;  /* 0x0000095000017945 */ /* 0x000fe20003800000 */
[----:B------:R-:W-:-:S04]  /*2650*/  IADD3 R12, R21, 0x1, RZ ;  /* 0x00000001150c7810 */ /* 0x000fc80007ffe0ff */
[----:B------:R-:W-:-:S12]  /*2660*/  ISETP.GE.AND P0, PT, R27, R12, PT ;  /* 0x0000000c1b00720c */ /* 0x000fd80003f06270 */
[----:B------:R-:W-:Y:S05]  /*2670*/  @P0 BRA `(.L_x_42) ;  /* 0x000008e000000947 */ /* 0x000fea0003800000 */
[----:B0-----:R-:W-:Y:S01]  /*2680*/  LOP3.LUT R14, R8, 0x3, RZ, 0xc0, !PT ;  /* 0x00000003080e7812 */ /* 0x001fe200078ec0ff */
[----:B------:R-:W-:Y:S01]  /*2690*/  BSSY B2, `(.L_x_43) ;  /* 0x0000042000027945 */ /* 0x000fe20003800000 */
[----:B------:R-:W-:Y:S02]  /*26a0*/  MOV R20, RZ ;  /* 0x000000ff00147202 */ /* 0x000fe40000000f00 */
[----:B------:R-:W-:-:S12]  /*26b0*/  ISETP.NE.AND P0, PT, R14, RZ, PT ;  /* 0x000000ff0e00720c */ /* 0x000fd80003f05270 */
[----:B------:R-:W-:Y:S05]  /*26c0*/  @!P0 BRA `(.L_x_44) ;  /* 0x000003b000008947 */ /* 0x000fea0003800000 */
[----:B------:R-:W-:Y:S01]  /*26d0*/  ISETP.NE.AND P0, PT, R14, 0x1, PT ;  /* 0x000000010e00780c */ /* 0x000fe20003f05270 */
[----:B------:R-:W-:Y:S01]  /*26e0*/  BSSY B3, `(.L_x_45) ;  /* 0x0000025000037945 */ /* 0x000fe20003800000 */
[----:B------:R-:W-:-:S10]  /*26f0*/  IMAD.MOV.U32 R32, RZ, RZ, R27 ;  /* 0x000000ffff207224 */ /* 0x000fd400078e001b */
[----:B------:R-:W-:Y:S05]  /*2700*/  @!P0 BRA `(.L_x_46) ;  /* 0x0000022000008947 */ /* 0x000fea0003800000 */
[----:B------:R-:W-:Y:S01]  /*2710*/  ISETP.NE.AND P0, PT, R14, 0x2, PT ;  /* 0x000000020e00780c */ /* 0x000fe20003f05270 */
[----:B------:R-:W-:Y:S01]  /*2720*/  IMAD.MOV.U32 R29, RZ, RZ, 0x4 ;  /* 0x00000004ff1d7424 */ /* 0x000fe200078e00ff */
[----:B------:R-:W-:-:S10]  /*2730*/  MOV R32, R27 ;  /* 0x0000001b00207202 */ /* 0x000fd40000000f00 */
[----:B------:R-:W-:-:S05]  /*2740*/  @P0 IADD3 R32, R10, 0x2, RZ ;  /* 0x000000020a200810 */ /* 0x000fca0007ffe0ff */
[CC--:B------:R-:W-:Y:S02]  /*2750*/  @P0 IMAD R14, R32.reuse, R27.reuse, RZ ;  /* 0x0000001b200e0224 */ /* 0x0c0fe400078e02ff */
[-C--:B------:R-:W-:Y:S02]  /*2760*/  IMAD R16, R32, R32.reuse, R32 ;  /* 0x0000002020107224 */ /* 0x080fe400078e0220 */
[C-C-:B------:R-:W-:Y:S01]  /*2770*/  IMAD R28, R25.reuse, R32, R18.reuse ;  /* 0x00000020191c7224 */ /* 0x140fe200078e0212 */
[----:B------:R-:W-:Y:S01]  /*2780*/  @P0 LEA.HI R15, R14, R14, RZ, 0x1 ;  /* 0x0000000e0e0f0211 */ /* 0x000fe200078f08ff */
[----:B------:R-:W-:Y:S01]  /*2790*/  @P0 IMAD R14, R25, R27, R18 ;  /* 0x0000001b190e0224 */ /* 0x000fe200078e0212 */
[----:B------:R-:W-:Y:S02]  /*27a0*/  LEA.HI R17, R16, R16, RZ, 0x1 ;  /* 0x0000001010117211 */ /* 0x000fe400078f08ff */
[-C--:B------:R-:W-:Y:S02]  /*27b0*/  @P0 LEA.HI.SX32 R15, R15, R10.reuse, 0x1f ;  /* 0x0000000a0f0f0211 */ /* 0x080fe400078ffaff */
[----:B------:R-:W-:-:S02]  /*27c0*/  LEA.HI.SX32 R17, R17, R10, 0x1f ;  /* 0x0000000a11117211 */ /* 0x000fc400078ffaff */
[----:B------:R-:W-:Y:S01]  /*27d0*/  @P0 MOV R27, 0x4 ;  /* 0x00000004001b0802 */ /* 0x000fe20000000f00 */
[C-C-:B------:R-:W-:Y:S02]  /*27e0*/  @P0 IMAD R16, R25.reuse, R15, R18.reuse ;  /* 0x0000000f19100224 */ /* 0x140fe400078e0212 */
[----:B------:R-:W-:Y:S02]  /*27f0*/  IMAD R26, R25, R17, R18 ;  /* 0x00000011191a7224 */ /* 0x000fe400078e0212 */
[----:B------:R-:W-:Y:S02]  /*2800*/  @P0 IMAD.WIDE R14, R14, R11, c[0x0][0x178] ;  /* 0x00005e000e0e0625 */ /* 0x000fe400078e020b */
[----:B------:R-:W-:Y:S02]  /*2810*/  @P0 IMAD.WIDE R16, R16, R27, c[0x0][0x170] ;  /* 0x00005c0010100625 */ /* 0x000fe400078e021b */
[----:B------:R-:W-:Y:S02]  /*2820*/  IMAD.WIDE R26, R26, R29, c[0x0][0x170] ;  /* 0x00005c001a1a7625 */ /* 0x000fe400078e021d */
[----:B------:R-:W-:-:S04]  /*2830*/  IMAD.WIDE R28, R28, R11, c[0x0][0x178] ;  /* 0x00005e001c1c7625 */ /* 0x000fc800078e020b */
[----:B------:R-:W2:Y:S04]  /*2840*/  @P0 LDG.E.SYS R20, [R14] ;  /* 0x000000000e140381 */ /* 0x000ea800001ee900 */
[----:B------:R-:W2:Y:S04]  /*2850*/  @P0 LDG.E.SYS R16, [R16] ;  /* 0x0000000010100381 */ /* 0x000ea800001ee900 */
[----:B------:R-:W3:Y:S04]  /*2860*/  @P0 LDG.E.SYS R31, [R14+0x4] ;  /* 0x000004000e1f0381 */ /* 0x000ee800001ee900 */
[----:B------:R-:W4:Y:S04]  /*2870*/  @P0 LDG.E.SYS R30, [R14+0x8] ;  /* 0x000008000e1e0381 */ /* 0x000f2800001ee900 */
[----:B------:R-:W4:Y:S04]  /*2880*/  LDG.E.SYS R26, [R26] ;  /* 0x000000001a1a7381 */ /* 0x000f2800001ee900 */
[----:B------:R-:W4:Y:S04]  /*2890*/  LDG.E.SYS R34, [R28] ;  /* 0x000000001c227381 */ /* 0x000f2800001ee900 */
[----:B------:R-:W4:Y:S04]  /*28a0*/  LDG.E.SYS R33, [R28+0x4] ;  /* 0x000004001c217381 */ /* 0x000f2800001ee900 */
[----:B------:R-:W4:Y:S01]  /*28b0*/  LDG.E.SYS R35, [R28+0x8] ;  /* 0x000008001c237381 */ /* 0x000f2200001ee900 */
[----:B------:R-:W-:Y:S01]  /*28c0*/  IADD3 R32, R32, 0x1, RZ ;  /* 0x0000000120207810 */ /* 0x000fe20007ffe0ff */
[----:B--2--5:R-:W-:-:S02]  /*28d0*/  @P0 FFMA.FTZ R13, R20, -R16, R13 ;  /* 0x80000010140d0223 */ /* 0x024fc4000001000d */
[C---:B---3--:R-:W-:Y:S02]  /*28e0*/  @P0 FFMA.FTZ R6, -R16.reuse, R31, R6 ;  /* 0x0000001f10060223 */ /* 0x048fe40000010106 */
[----:B----4-:R-:W-:Y:S02]  /*28f0*/  @P0 FFMA.FTZ R7, -R16, R30, R7 ;  /* 0x0000001e10070223 */ /* 0x010fe40000010107 */
[----:B------:R-:W-:Y:S02]  /*2900*/  FFMA.FTZ R13, R34, -R26, R13 ;  /* 0x8000001a220d7223 */ /* 0x000fe4000001000d */
[C---:B------:R-:W-:Y:S02]  /*2910*/  FFMA.FTZ R6, -R26.reuse, R33, R6 ;  /* 0x000000211a067223 */ /* 0x040fe40000010106 */
[----:B------:R-:W-:-:S08]  /*2920*/  FFMA.FTZ R7, -R26, R35, R7 ;  /* 0x000000231a077223 */ /* 0x000fd00000010107 */
.L_x_46:
[----:B------:R-:W-:Y:S05]  /*2930*/  BSYNC B3 ;  /* 0x0000000000037941 */ /* 0x000fea0003800000 */
.L_x_45:
[-C--:B------:R-:W-:Y:S02]  /*2940*/  IMAD R14, R32, R32.reuse, R32 ;  /* 0x00000020200e7224 */ /* 0x080fe400078e0220 */
[----:B------:R-:W-:-:S03]  /*2950*/  IMAD R16, R25, R32, R18 ;  /* 0x0000002019107224 */ /* 0x000fc600078e0212 */
[----:B------:R-:W-:Y:S01]  /*2960*/  LEA.HI R15, R14, R14, RZ, 0x1 ;  /* 0x0000000e0e0f7211 */ /* 0x000fe200078f08ff */
[----:B------:R-:W-:Y:S01]  /*2970*/  IMAD.WIDE R16, R16, R11, c[0x0][0x178] ;  /* 0x00005e0010107625 */ /* 0x000fe200078e020b */
[----:B------:R-:W-:Y:S02]  /*2980*/  MOV R14, 0x4 ;  /* 0x00000004000e7802 */ /* 0x000fe40000000f00 */
[----:B------:R-:W-:-:S05]  /*2990*/  LEA.HI.SX32 R15, R15, R10, 0x1f ;  /* 0x0000000a0f0f7211 */ /* 0x000fca00078ffaff */
[----:B------:R-:W-:Y:S02]  /*29a0*/  IMAD R15, R25, R15, R18 ;  /* 0x0000000f190f7224 */ /* 0x000fe400078e0212 */
[----:B------:R-:W2:Y:S02]  /*29b0*/  LDG.E.SYS R20, [R16] ;  /* 0x0000000010147381 */ /* 0x000ea400001ee900 */
[----:B------:R-:W-:Y:S02]  /*29c0*/  IMAD.WIDE R14, R15, R14, c[0x0][0x170] ;  /* 0x00005c000f0e7625 */ /* 0x000fe400078e020e */
[----:B------:R-:W3:Y:S04]  /*29d0*/  LDG.E.SYS R26, [R16+0x8] ;  /* 0x00000800101a7381 */ /* 0x000ee800001ee900 */
[----:B------:R-:W4:Y:S04]  /*29e0*/  LDG.E.SYS R27, [R16+0x4] ;  /* 0x00000400101b7381 */ /* 0x000f2800001ee900 */
[----:B------:R-:W2:Y:S01]  /*29f0*/  LDG.E.SYS R14, [R14] ;  /* 0x000000000e0e7381 */ /* 0x000ea200001ee900 */
[----:B------:R-:W-:Y:S01]  /*2a00*/  IADD3 R32, R32, 0x1, RZ ;  /* 0x0000000120207810 */ /* 0x000fe20007ffe0ff */
[----:B--2--5:R-:W-:-:S02]  /*2a10*/  FFMA.FTZ R13, R20, -R14, R13 ;  /* 0x8000000e140d7223 */ /* 0x024fc4000001000d */
[C---:B---3--:R-:W-:Y:S02]  /*2a20*/  FFMA.FTZ R7, -R14.reuse, R26, R7 ;  /* 0x0000001a0e077223 */ /* 0x048fe40000010107 */
[----:B----4-:R-:W-:Y:S01]  /*2a30*/  FFMA.FTZ R6, -R14, R27, R6 ;  /* 0x0000001b0e067223 */ /* 0x010fe20000010106 */
[----:B------:R-:W-:Y:S02]  /*2a40*/  MOV R34, R13 ;  /* 0x0000000d00227202 */ /* 0x000fe40000000f00 */
[----:B------:R-:W-:Y:S01]  /*2a50*/  MOV R20, R7 ;  /* 0x0000000700147202 */ /* 0x000fe20000000f00 */
[----:B------:R-:W-:Y:S01]  /*2a60*/  IMAD.MOV.U32 R33, RZ, RZ, R6 ;  /* 0x000000ffff217224 */ /* 0x000fe200078e0006 */
[----:B------:R-:W-:Y:S07]  /*2a70*/  BRA `(.L_x_47) ;  /* 0x0000003000007947 */ /* 0x000fee0003800000 */
.L_x_44:
[----:B------:R-:W-:Y:S01]  /*2a80*/  MOV R32, R27 ;  /* 0x0000001b00207202 */ /* 0x000fe20000000f00 */
[----:B------:R-:W-:Y:S01]  /*2a90*/  IMAD.MOV.U32 R33, RZ, RZ, RZ ;  /* 0x000000ffff217224 */ /* 0x000fe200078e00ff */
[----:B------:R-:W-:-:S08]  /*2aa0*/  MOV R34, RZ ;  /* 0x000000ff00227202 */ /* 0x000fd00000000f00 */
.L_x_47:
[----:B------:R-:W-:Y:S05]  /*2ab0*/  BSYNC B2 ;  /* 0x0000000000027941 */ /* 0x000fea0003800000 */
.L_x_43:
[----:B------:R-:W-:Y:S01]  /*2ac0*/  ISETP.GE.U32.AND P0, PT, R8, 0x4, PT ;  /* 0x000000040800780c */ /* 0x000fe20003f06070 */
[----:B------:R-:W-:Y:S11]  /*2ad0*/  BSSY B2, `(.L_x_48) ;  /* 0x0000047000027945 */ /* 0x000ff60003800000 */
[----:B------:R-:W-:Y:S05]  /*2ae0*/  @!P0 BRA `(.L_x_49) ;  /* 0x0000045000008947 */ /* 0x000fea0003800000 */
[----:B-----5:R-:W-:Y:S01]  /*2af0*/  MOV R34, R13 ;  /* 0x0000000d00227202 */ /* 0x020fe20000000f00 */
[----:B------:R-:W-:Y:S01]  /*2b00*/  IMAD.MOV.U32 R33, RZ, RZ, R6 ;  /* 0x000000ffff217224 */ /* 0x000fe200078e0006 */
[----:B------:R-:W-:Y:S01]  /*2b10*/  MOV R20, R7 ;  /* 0x0000000700147202 */ /* 0x000fe20000000f00 */
[----:B------:R-:W-:Y:S01]  /*2b20*/  IMAD R13, R25, R32, RZ ;  /* 0x00000020190d7224 */ /* 0x000fe200078e02ff */
[----:B------:R-:W-:-:S08]  /*2b30*/  SHF.R.S32.HI R35, RZ, 0x1f, R9 ;  /* 0x0000001fff237819 */ /* 0x000fd00000011409 */
.L_x_50:
[C---:B------:R-:W-:Y:S01]  /*2b40*/  IADD3 R6, R32.reuse, 0x1, RZ ;  /* 0x0000000120067810 */ /* 0x040fe20007ffe0ff */
[C---:B------:R-:W-:Y:S01]  /*2b50*/  IMAD R7, R32.reuse, R32, R32 ;  /* 0x0000002020077224 */ /* 0x040fe200078e0220 */
[C---:B------:R-:W-:Y:S01]  /*2b60*/  IADD3 R15, R32.reuse, 0x2, RZ ;  /* 0x00000002200f7810 */ /* 0x040fe20007ffe0ff */
[----:B------:R-:W-:Y:S01]  /*2b70*/  IMAD.MOV.U32 R42, RZ, RZ, 0x4 ;  /* 0x00000004ff2a7424 */ /* 0x000fe200078e00ff */
[----:B------:R-:W-:-:S02]  /*2b80*/  IADD3 R14, R32, 0x3, RZ ;  /* 0x00000003200e7810 */ /* 0x000fc40007ffe0ff */
[----:B------:R-:W-:Y:S01]  /*2b90*/  IADD3 R26, R18, R13, RZ ;  /* 0x0000000d121a7210 */ /* 0x000fe20007ffe0ff */
[----:B------:R-:W-:Y:S01]  /*2ba0*/  IMAD R6, R6, R15, RZ ;  /* 0x0000000f06067224 */ /* 0x000fe200078e02ff */
[----:B------:R-:W-:Y:S01]  /*2bb0*/  LEA.HI R7, R7, R7, RZ, 0x1 ;  /* 0x0000000707077211 */ /* 0x000fe200078f08ff */
[----:B------:R-:W-:Y:S01]  /*2bc0*/  IMAD R16, R15, R14, RZ ;  /* 0x0000000e0f107224 */ /* 0x000fe200078e02ff */
[----:B------:R-:W-:Y:S01]  /*2bd0*/  IADD3 R32, R32, 0x4, RZ ;  /* 0x0000000420207810 */ /* 0x000fe20007ffe0ff */
[----:B------:R-:W-:Y:S01]  /*2be0*/  IMAD.WIDE R26, R26, R11, c[0x0][0x178] ;  /* 0x00005e001a1a7625 */ /* 0x000fe200078e020b */
[----:B------:R-:W-:Y:S02]  /*2bf0*/  LEA.HI.SX32 R7, R7, R10, 0x1f ;  /* 0x0000000a07077211 */ /* 0x000fe400078ffaff */
[----:B------:R-:W-:Y:S01]  /*2c00*/  LEA.HI R15, R6, R6, RZ, 0x1 ;  /* 0x00000006060f7211 */ /* 0x000fe200078f08ff */
[----:B------:R-:W-:Y:S01]  /*2c10*/  IMAD R14, R14, R32, RZ ;  /* 0x000000200e0e7224 */ /* 0x000fe200078e02ff */
[----:B------:R-:W-:Y:S01]  /*2c20*/  LEA.HI R17, R16, R16, RZ, 0x1 ;  /* 0x0000001010117211 */ /* 0x000fe200078f08ff */
[----:B------:R-:W-:Y:S01]  /*2c30*/  IMAD R7, R25, R7, R18 ;  /* 0x0000000719077224 */ /* 0x000fe200078e0212 */
[----:B------:R-:W-:-:S02]  /*2c40*/  LEA.HI.SX32 R15, R15, R10, 0x1f ;  /* 0x0000000a0f0f7211 */ /* 0x000fc400078ffaff */
[----:B------:R-:W-:Y:S01]  /*2c50*/  LEA.HI.SX32 R17, R17, R10, 0x1f ;  /* 0x0000000a11117211 */ /* 0x000fe200078ffaff */
[----:B------:R-:W-:Y:S01]  /*2c60*/  IMAD.WIDE R28, R7, R42, c[0x0][0x170] ;  /* 0x00005c00071c7625 */ /* 0x000fe200078e022a */
[----:B------:R-:W-:Y:S01]  /*2c70*/  IADD3 R6, P0, R9, R26, RZ ;  /* 0x0000001a09067210 */ /* 0x000fe20007f1e0ff */
[C-C-:B------:R-:W-:Y:S01]  /*2c80*/  IMAD R15, R25.reuse, R15, R18.reuse ;  /* 0x0000000f190f7224 */ /* 0x140fe200078e0212 */
[----:B------:R-:W-:Y:S01]  /*2c90*/  LEA.HI R31, R14, R14, RZ, 0x1 ;  /* 0x0000000e0e1f7211 */ /* 0x000fe200078f08ff */
[----:B------:R-:W-:Y:S01]  /*2ca0*/  IMAD R30, R25, R17, R18 ;  /* 0x00000011191e7224 */ /* 0x000fe200078e0212 */
[----:B------:R-:W-:Y:S01]  /*2cb0*/  IADD3.X R7, R27, R35, RZ, P0, !PT ;  /* 0x000000231b077210 */ /* 0x000fe200007fe4ff */
[----:B------:R-:W-:Y:S01]  /*2cc0*/  IMAD.WIDE R16, R15, R42, c[0x0][0x170] ;  /* 0x00005c000f107625 */ /* 0x000fe200078e022a */
[----:B------:R-:W-:Y:S01]  /*2cd0*/  LEA.HI.SX32 R31, R31, R10, 0x1f ;  /* 0x0000000a1f1f7211 */ /* 0x000fe200078ffaff */
[----:B------:R0:W2:Y:S01]  /*2ce0*/  LDG.E.SYS R39, [R26] ;  /* 0x000000001a277381 */ /* 0x0000a200001ee900 */
[----:B------:R-:W-:-:S03]  /*2cf0*/  IADD3 R14, P0, R9, R6, RZ ;  /* 0x00000006090e7210 */ /* 0x000fc60007f1e0ff */
[----:B------:R0:W3:Y:S01]  /*2d00*/  LDG.E.SYS R36, [R26+0x4] ;  /* 0x000004001a247381 */ /* 0x0000e200001ee900 */
[----:B------:R-:W-:Y:S01]  /*2d10*/  IMAD R31, R25, R31, R18 ;  /* 0x0000001f191f7224 */ /* 0x000fe200078e0212 */
[----:B------:R-:W-:Y:S02]  /*2d20*/  IADD3.X R15, R35, R7, RZ, P0, !PT ;  /* 0x00000007230f7210 */ /* 0x000fe400007fe4ff */
[----:B------:R0:W4:Y:S04]  /*2d30*/  LDG.E.SYS R37, [R26+0x8] ;  /* 0x000008001a257381 */ /* 0x00012800001ee900 */
[----:B------:R1:W2:Y:S04]  /*2d40*/  LDG.E.SYS R38, [R28] ;  /* 0x000000001c267381 */ /* 0x0002a800001ee900 */
[----:B------:R5:W4:Y:S01]  /*2d50*/  LDG.E.SYS R40, [R6] ;  /* 0x0000000006287381 */ /* 0x000b2200001ee900 */
[----:B0-----:R-:W-:Y:S01]  /*2d60*/  IMAD.WIDE R26, R30, R42, c[0x0][0x170] ;  /* 0x00005c001e1a7625 */ /* 0x001fe200078e022a */
[----:B------:R-:W-:-:S02]  /*2d70*/  IADD3 R30, P0, R9, R14, RZ ;  /* 0x0000000e091e7210 */ /* 0x000fc40007f1e0ff */
[----:B------:R5:W4:Y:S01]  /*2d80*/  LDG.E.SYS R41, [R6+0x4] ;  /* 0x0000040006297381 */ /* 0x000b2200001ee900 */
[----:B-1----:R-:W-:Y:S02]  /*2d90*/  IMAD.WIDE R28, R31, R42, c[0x0][0x170] ;  /* 0x00005c001f1c7625 */ /* 0x002fe400078e022a */
[----:B------:R-:W-:Y:S01]  /*2da0*/  IMAD.X R31, R35, 0x1, R15, P0 ;  /* 0x00000001231f7824 */ /* 0x000fe200000e060f */
[----:B------:R5:W4:Y:S04]  /*2db0*/  LDG.E.SYS R42, [R6+0x8] ;  /* 0x00000800062a7381 */ /* 0x000b2800001ee900 */
[----:B------:R-:W4:Y:S04]  /*2dc0*/  LDG.E.SYS R16, [R16] ;  /* 0x0000000010107381 */ /* 0x000f2800001ee900 */
[----:B------:R-:W4:Y:S04]  /*2dd0*/  LDG.E.SYS R26, [R26] ;  /* 0x000000001a1a7381 */ /* 0x000f2800001ee900 */
[----:B------:R-:W4:Y:S04]  /*2de0*/  LDG.E.SYS R44, [R14] ;  /* 0x000000000e2c7381 */ /* 0x000f2800001ee900 */
[----:B------:R-:W4:Y:S04]  /*2df0*/  LDG.E.SYS R43, [R14+0x4] ;  /* 0x000004000e2b7381 */ /* 0x000f2800001ee900 */
[----:B------:R-:W4:Y:S04]  /*2e00*/  LDG.E.SYS R45, [R14+0x8] ;  /* 0x000008000e2d7381 */ /* 0x000f2800001ee900 */
[----:B------:R-:W4:Y:S04]  /*2e10*/  LDG.E.SYS R28, [R28] ;  /* 0x000000001c1c7381 */ /* 0x000f2800001ee900 */
[----:B------:R-:W4:Y:S04]  /*2e20*/  LDG.E.SYS R46, [R30] ;  /* 0x000000001e2e7381 */ /* 0x000f2800001ee900 */
[----:B------:R-:W4:Y:S04]  /*2e30*/  LDG.E.SYS R47, [R30+0x4] ;  /* 0x000004001e2f7381 */ /* 0x000f2800001ee900 */
[----:B-----5:R-:W5:Y:S01]  /*2e40*/  LDG.E.SYS R6, [R30+0x8] ;  /* 0x000008001e067381 */ /* 0x020f6200001ee900 */
[----:B------:R-:W-:-:S02]  /*2e50*/  ISETP.GE.AND P0, PT, R32, R12, PT ;  /* 0x0000000c2000720c */ /* 0x000fc40003f06270 */
[----:B------:R-:W-:Y:S01]  /*2e60*/  LEA R13, R25, R13, 0x2 ;  /* 0x0000000d190d7211 */ /* 0x000fe200078e10ff */
[----:B--2---:R-:W-:Y:S02]  /*2e70*/  FFMA.FTZ R39, R39, -R38, R34 ;  /* 0x8000002627277223 */ /* 0x004fe40000010022 */
[C---:B---3--:R-:W-:Y:S02]  /*2e80*/  FFMA.FTZ R36, -R38.reuse, R36, R33 ;  /* 0x0000002426247223 */ /* 0x048fe40000010121 */
[----:B----4-:R-:W-:Y:S02]  /*2e90*/  FFMA.FTZ R37, -R38, R37, R20 ;  /* 0x0000002526257223 */ /* 0x010fe40000010114 */
[----:B------:R-:W-:Y:S02]  /*2ea0*/  FFMA.FTZ R39, R40, -R16, R39 ;  /* 0x8000001028277223 */ /* 0x000fe40000010027 */
[C---:B------:R-:W-:Y:S02]  /*2eb0*/  FFMA.FTZ R36, -R16.reuse, R41, R36 ;  /* 0x0000002910247223 */ /* 0x040fe40000010124 */
[----:B------:R-:W-:-:S02]  /*2ec0*/  FFMA.FTZ R37, -R16, R42, R37 ;  /* 0x0000002a10257223 */ /* 0x000fc40000010125 */
[----:B------:R-:W-:Y:S02]  /*2ed0*/  FFMA.FTZ R39, R44, -R26, R39 ;  /* 0x8000001a2c277223 */ /* 0x000fe40000010027 */
[C---:B------:R-:W-:Y:S02]  /*2ee0*/  FFMA.FTZ R36, -R26.reuse, R43, R36 ;  /* 0x0000002b1a247223 */ /* 0x040fe40000010124 */
[----:B------:R-:W-:Y:S02]  /*2ef0*/  FFMA.FTZ R37, -R26, R45, R37 ;  /* 0x0000002d1a257223 */ /* 0x000fe40000010125 */
[----:B------:R-:W-:Y:S02]  /*2f00*/  FFMA.FTZ R34, R46, -R28, R39 ;  /* 0x8000001c2e227223 */ /* 0x000fe40000010027 */
[C---:B------:R-:W-:Y:S02]  /*2f10*/  FFMA.FTZ R33, -R28.reuse, R47, R36 ;  /* 0x0000002f1c217223 */ /* 0x040fe40000010124 */
[----:B-----5:R-:W-:Y:S01]  /*2f20*/  FFMA.FTZ R20, -R28, R6, R37 ;  /* 0x000000061c147223 */ /* 0x020fe20000010125 */
[----:B------:R-:W-:Y:S07]  /*2f30*/  @!P0 BRA `(.L_x_50) ;  /* 0xfffffc0000008947 */ /* 0x000fee000383ffff */
.L_x_49:
[----:B------:R-:W-:Y:S05]  /*2f40*/  BSYNC B2 ;  /* 0x0000000000027941 */ /* 0x000fea0003800000 */
.L_x_48:
[----:B------:R-:W-:Y:S05]  /*2f50*/  BRA `(.L_x_51) ;  /* 0x0000003000007947 */ /* 0x000fea0003800000 */
.L_x_42:
[----:B0----5:R-:W-:Y:S01]  /*2f60*/  MOV R20, R7 ;  /* 0x0000000700147202 */ /* 0x021fe20000000f00 */
[----:B------:R-:W-:Y:S01]  /*2f70*/  IMAD.MOV.U32 R33, RZ, RZ, R6 ;  /* 0x000000ffff217224 */ /* 0x000fe200078e0006 */
[----:B------:R-:W-:-:S08]  /*2f80*/  MOV R34, R13 ;  /* 0x0000000d00227202 */ /* 0x000fd00000000f00 */
.L_x_51:
[----:B------:R-:W-:Y:S05]  /*2f90*/  BSYNC B1 ;  /* 0x0000000000017941 */ /* 0x000fea0003800000 */
.L_x_41:
[----:B-----5:R-:W-:-:S05]  /*2fa0*/  IMAD R6, R10, R10, R10 ;  /* 0x0000000a0a067224 */ /* 0x020fca00078e020a */
[----:B------:R-:W-:Y:S02]  /*2fb0*/  LEA.HI R7, R6, R6, RZ, 0x1 ;  /* 0x0000000606077211 */ /* 0x000fe400078f08ff */
[----:B------:R-:W-:Y:S02]  /*2fc0*/  MOV R6, 0x4 ;  /* 0x0000000400067802 */ /* 0x000fe40000000f00 */
[----:B------:R-:W-:-:S05]  /*2fd0*/  LEA.HI.SX32 R7, R7, R10, 0x1f ;  /* 0x0000000a07077211 */ /* 0x000fca00078ffaff */
[----:B------:R-:W-:-:S04]  /*2fe0*/  IMAD R7, R25, R7, R18 ;  /* 0x0000000719077224 */ /* 0x000fc800078e0212 */
[----:B------:R-:W-:-:S10]  /*2ff0*/  IMAD.WIDE R6, R7, R6, c[0x0][0x170] ;  /* 0x00005c0007067625 */ /* 0x000fd400078e0206 */
[----:B------:R-:W2:Y:S01]  /*3000*/  LDG.E.SYS R6, [R6] ;  /* 0x0000000006067381 */ /* 0x000ea200001ee900 */
[----:B------:R-:W-:Y:S02]  /*3010*/  IADD3 R10, R10, -0x1, RZ ;  /* 0xffffffff0a0a7810 */ /* 0x000fe40007ffe0ff */
[----:B------:R-:W-:Y:S02]  /*3020*/  IADD3 R8, R8, 0x1, RZ ;  /* 0x0000000108087810 */ /* 0x000fe40007ffe0ff */
[----:B------:R-:W-:Y:S01]  /*3030*/  ISETP.GT.AND P0, PT, R10, -0x1, PT ;  /* 0xffffffff0a00780c */ /* 0x000fe20003f04270 */
[----:B--2---:R-:W0:Y:S02]  /*3040*/  MUFU.RCP R11, R6 ;  /* 0x00000006000b7308 */ /* 0x004e240000001000 */
[C---:B0-----:R-:W-:Y:S02]  /*3050*/  FMUL.FTZ R13, R11.reuse, R34 ;  /* 0x000000220b0d7220 */ /* 0x041fe40000410000 */
[----:B------:R-:W-:-:S02]  /*3060*/  FMUL.FTZ R33, R11, R33 ;  /* 0x000000210b217220 */ /* 0x000fc40000410000 */
[----:B------:R-:W-:-:S04]  /*3070*/  FMUL.FTZ R11, R11, R20 ;  /* 0x000000140b0b7220 */ /* 0x000fc80000410000 */
[----:B------:R0:W-:Y:S04]  /*3080*/  STG.E.SYS [R4], R13 ;  /* 0x0000000d04007386 */ /* 0x0001e8000010e900 */
[----:B------:R0:W-:Y:S04]  /*3090*/  STG.E.SYS [R4+0x4], R33 ;  /* 0x0000042104007386 */ /* 0x0001e8000010e900 */
[----:B------:R0:W-:Y:S01]  /*30a0*/  STG.E.SYS [R4+0x8], R11 ;  /* 0x0000080b04007386 */ /* 0x0001e2000010e900 */
[----:B------:R-:W-:Y:S05]  /*30b0*/  @P0 BRA `(.L_x_52) ;  /* 0xfffff51000000947 */ /* 0x000fea000383ffff */
.L_x_40:
[----:B------:R-:W-:Y:S05]  /*30c0*/  BSYNC B0 ;  /* 0x0000000000007941 */ /* 0x000fea0003800000 */
.L_x_39:
[----:B0-----:R-:W2:Y:S04]  /*30d0*/  LDG.E.SYS R5, [R2] ;  /* 0x0000000002057381 */ /* 0x001ea800001ee900 */
[----:B------:R0:W5:Y:S04]  /*30e0*/  LDG.E.SYS R4, [R2+0x4] ;  /* 0x0000040002047381 */ /* 0x00016800001ee900 */
[----:B-1----:R0:W5:Y:S01]  /*30f0*/  LDG.E.SYS R7, [R2+0x8] ;  /* 0x0000080002077381 */ /* 0x00216200001ee900 */
[----:B------:R-:W-:Y:S01]  /*3100*/  BSSY B0, `(.L_x_53) ;  /* 0x0000035000007945 */ /* 0x000fe20003800000 */
[----:B------:R-:W-:-:S02]  /*3110*/  PLOP3.LUT P0, PT, PT, PT, PT, 0x80, 0x0 ;  /* 0x000000000000781c */ /* 0x000fc40003f0f070 */
[----:B--2---:R-:W-:-:S12]  /*3120*/  FSETP.NAN.FTZ.AND P1, PT, R5, R5, PT ;  /* 0x000000050500720b */ /* 0x004fd80003f38000 */
[----:B------:R-:W-:Y:S05]  /*3130*/  @P1 BRA `(.L_x_54) ;  /* 0x0000031000001947 */ /* 0x000fea0003800000 */
[C---:B0-----:R-:W-:Y:S01]  /*3140*/  LOP3.LUT P1, RZ, R5.reuse, 0x7fffffff, RZ, 0xc0, !PT ;  /* 0x7fffffff05ff7812 */ /* 0x041fe2000782c0ff */
[----:B------:R-:W-:Y:S01]  /*3150*/  BSSY B1, `(.L_x_55) ;  /* 0x000000f000017945 */ /* 0x000fe20003800000 */
[----:B------:R-:W-:-:S10]  /*3160*/  IMAD.SHL.U32 R3, R5, 0x2, RZ ;  /* 0x0000000205037824 */ /* 0x000fd400078e00ff */
[----:B------:R-:W-:Y:S05]  /*3170*/  @!P1 BRA `(.L_x_56) ;  /* 0x0000006000009947 */ /* 0x000fea0003800000 */
[----:B------:R-:W-:Y:S01]  /*3180*/  FADD.FTZ R2, R5, R5 ;  /* 0x0000000505027221 */ /* 0x000fe20000010000 */
[----:B------:R-:W-:-:S04]  /*3190*/  ISETP.LT.U32.AND P2, PT, R3, -0xffffff, PT ;  /* 0xff0000010300780c */ /* 0x000fc80003f41070 */
[----:B------:R-:W-:-:S12]  /*31a0*/  FSETP.NEU.FTZ.AND P1, PT, R5, R2, PT ;  /* 0x000000020500720b */ /* 0x000fd80003f3d000 */
[----:B------:R-:W-:Y:S05]  /*31b0*/  @P1 BRA P2, `(.L_x_57) ;  /* 0x0000005000001947 */ /* 0x000fea0001000000 */
[----:B------:R-:W-:Y:S02]  /*31c0*/  BREAK B1 ;  /* 0x0000000000017942 */ /* 0x000fe40003800000 */
[----:B------:R-:W-:Y:S05]  /*31d0*/  BRA `(.L_x_54) ;  /* 0x0000027000007947 */ /* 0x000fea0003800000 */
.L_x_56:
[----:B------:R-:W-:-:S12]  /*31e0*/  ISETP.GT.U32.AND P1, PT, R3, -0x1000000, PT ;  /* 0xff0000000300780c */ /* 0x000fd80003f24070 */
[----:B------:R-:W-:Y:S01]  /*31f0*/  @P1 BREAK B1 ;  /* 0x0000000000011942 */ /* 0x000fe20003800000 */
[----:B------:R-:W-:Y:S05]  /*3200*/  @P1 BRA `(.L_x_54) ;  /* 0x0000024000001947 */ /* 0x000fea0003800000 */
.L_x_57:
[----:B-----5:R-:W-:-:S12]  /*3210*/  FSETP.NAN.FTZ.AND P1, PT, R4, R4, PT ;  /* 0x000000040400720b */ /* 0x020fd80003f38000 */
[----:B------:R-:W-:Y:S01]  /*3220*/  @P1 BREAK B1 ;  /* 0x0000000000011942 */ /* 0x000fe20003800000 */
[----:B------:R-:W-:Y:S05]  /*3230*/  @P1 BRA `(.L_x_54) ;  /* 0x0000021000001947 */ /* 0x000fea0003800000 */
[----:B------:R-:W-:Y:S05]  /*3240*/  BSYNC B1 ;  /* 0x0000000000017941 */ /* 0x000fea0003800000 */
.L_x_55:
[C---:B------:R-:W-:Y:S01]  /*3250*/  LOP3.LUT P1, RZ, R4.reuse, 0x7fffffff, RZ, 0xc0, !PT ;  /* 0x7fffffff04ff7812 */ /* 0x040fe2000782c0ff */
[----:B------:R-:W-:Y:S01]  /*3260*/  BSSY B1, `(.L_x_58) ;  /* 0x000000f000017945 */ /* 0x000fe20003800000 */
[----:B------:R-:W-:-:S10]  /*3270*/  SHF.L.U32 R2, R4, 0x1, RZ ;  /* 0x0000000104027819 */ /* 0x000fd400000006ff */
[----:B------:R-:W-:Y:S05]  /*3280*/  @!P1 BRA `(.L_x_59) ;  /* 0x0000006000009947 */ /* 0x000fea0003800000 */
[----:B------:R-:W-:Y:S01]  /*3290*/  FADD.FTZ R3, R4, R4 ;  /* 0x0000000404037221 */ /* 0x000fe20000010000 */
[----:B------:R-:W-:-:S04]  /*32a0*/  ISETP.LT.U32.AND P2, PT, R2, -0xffffff, PT ;  /* 0xff0000010200780c */ /* 0x000fc80003f41070 */
[----:B------:R-:W-:-:S12]  /*32b0*/  FSETP.NEU.FTZ.AND P1, PT, R4, R3, PT ;  /* 0x000000030400720b */ /* 0x000fd80003f3d000 */
[----:B------:R-:W-:Y:S05]  /*32c0*/  @P1 BRA P2, `(.L_x_60) ;  /* 0x0000005000001947 */ /* 0x000fea0001000000 */
[----:B------:R-:W-:Y:S02]  /*32d0*/  BREAK B1 ;  /* 0x0000000000017942 */ /* 0x000fe40003800000 */
[----:B------:R-:W-:Y:S05]  /*32e0*/  BRA `(.L_x_54) ;  /* 0x0000016000007947 */ /* 0x000fea0003800000 */
.L_x_59:
[----:B------:R-:W-:-:S12]  /*32f0*/  ISETP.GT.U32.AND P1, PT, R2, -0x1000000, PT ;  /* 0xff0000000200780c */ /* 0x000fd80003f24070 */
[----:B------:R-:W-:Y:S01]  /*3300*/  @P1 BREAK B1 ;  /* 0x0000000000011942 */ /* 0x000fe20003800000 */
[----:B------:R-:W-:Y:S05]  /*3310*/  @P1 BRA `(.L_x_54) ;  /* 0x0000013000001947 */ /* 0x000fea0003800000 */
.L_x_60:
[----:B------:R-:W-:-:S12]  /*3320*/  FSETP.NAN.FTZ.AND P1, PT, R7, R7, PT ;  /* 0x000000070700720b */ /* 0x000fd80003f38000 */
[----:B------:R-:W-:Y:S01]  /*3330*/  @P1 BREAK B1 ;  /* 0x0000000000011942 */ /* 0x000fe20003800000 */
[----:B------:R-:W-:Y:S05]  /*3340*/  @P1 BRA `(.L_x_54) ;  /* 0x0000010000001947 */ /* 0x000fea0003800000 */
[----:B------:R-:W-:Y:S05]  /*3350*/  BSYNC B1 ;  /* 0x0000000000017941 */ /* 0x000fea0003800000 */
.L_x_58:
[C---:B------:R-:W-:Y:S02]  /*3360*/  LOP3.LUT P1, RZ, R7.reuse, 0x7fffffff, RZ, 0xc0, !PT ;  /* 0x7fffffff07ff7812 */ /* 0x040fe4000782c0ff */
[----:B------:R-:W-:-:S10]  /*3370*/  SHF.L.U32 R3, R7, 0x1, RZ ;  /* 0x0000000107037819 */ /* 0x000fd400000006ff */
[----:B------:R-:W-:Y:S05]  /*3380*/  @!P1 BRA `(.L_x_61) ;  /* 0x0000005000009947 */ /* 0x000fea0003800000 */
[----:B------:R-:W-:-:S05]  /*3390*/  FADD.FTZ R2, R7, R7 ;  /* 0x0000000707027221 */ /* 0x000fca0000010000 */
[----:B------:R-:W-:-:S04]  /*33a0*/  FSETP.NEU.FTZ.AND P1, PT, R7, R2, PT ;  /* 0x000000020700720b */ /* 0x000fc80003f3d000 */
[----:B------:R-:W-:-:S12]  /*33b0*/  ISETP.GT.U32.OR P1, PT, R3, -0x1000000, !P1 ;  /* 0xff0000000300780c */ /* 0x000fd80004f24470 */
[----:B------:R-:W-:Y:S05]  /*33c0*/  @P1 BRA `(.L_x_54) ;  /* 0x0000008000001947 */ /* 0x000fea0003800000 */
[----:B------:R-:W-:Y:S05]  /*33d0*/  BRA `(.L_x_62) ;  /* 0x0000002000007947 */ /* 0x000fea0003800000 */
.L_x_61:
[----:B------:R-:W-:-:S12]  /*33e0*/  ISETP.GT.U32.AND P1, PT, R3, -0x1000000, PT ;  /* 0xff0000000300780c */ /* 0x000fd80003f24070 */
[----:B------:R-:W-:Y:S05]  /*33f0*/  @P1 BRA `(.L_x_54) ;  /* 0x0000005000001947 */ /* 0x000fea0003800000 */
.L_x_62:
[----:B------:R-:W-:Y:S02]  /*3400*/  FSETP.GEU.FTZ.AND P0, PT, R5, -0.0099999997764825820923, PT ;  /* 0xbc23d70a0500780b */ /* 0x000fe40003f1e000 */
[----:B------:R-:W-:Y:S02]  /*3410*/  FSETP.GEU.FTZ.AND P1, PT, R4, -0.0099999997764825820923, PT ;  /* 0xbc23d70a0400780b */ /* 0x000fe40003f3e000 */
[----:B------:R-:W-:Y:S02]  /*3420*/  FSETP.GEU.FTZ.AND P2, PT, R7, -0.0099999997764825820923, PT ;  /* 0xbc23d70a0700780b */ /* 0x000fe40003f5e000 */
[----:B------:R-:W-:-:S04]  /*3430*/  PLOP3.LUT P0, PT, P0, P1, PT, 0x2a, 0x0 ;  /* 0x000000000000781c */ /* 0x000fc80000702572 */
[----:B------:R-:W-:-:S12]  /*3440*/  PLOP3.LUT P0, PT, P0, P2, PT, 0xa2, 0x0 ;  /* 0x000000000000781c */ /* 0x000fd80000705472 */
.L_x_54:
[----:B0-----:R-:W-:Y:S05]  /*3450*/  BSYNC B0 ;  /* 0x0000000000007941 */ /* 0x001fea0003800000 */
.L_x_53:
[----:B------:R-:W-:Y:S02]  /*3460*/  FSEL R22, R22, R5, P0 ;  /* 0x0000000516167208 */ /* 0x000fe40000000000 */
[----:B-----5:R-:W-:Y:S01]  /*3470*/  FSEL R23, R23, R4, P0 ;  /* 0x0000000417177208 */ /* 0x020fe20000000000 */
[----:B------:R-:W-:Y:S01]  /*3480*/  IMAD.MOV.U32 R4, RZ, RZ, 0x4 ;  /* 0x00000004ff047424 */ /* 0x000fe200078e00ff */
[----:B------:R-:W-:Y:S02]  /*3490*/  FSEL R24, R24, R7, P0 ;  /* 0x0000000718187208 */ /* 0x000fe40000000000 */
[----:B------:R-:W-:Y:S02]  /*34a0*/  FMNMX.FTZ R22, RZ, R22, !PT ;  /* 0x00000016ff167209 */ /* 0x000fe40007810000 */
[----:B------:R-:W-:Y:S02]  /*34b0*/  FMNMX.FTZ R23, RZ, R23, !PT ;  /* 0x00000017ff177209 */ /* 0x000fe40007810000 */
[----:B------:R-:W-:Y:S01]  /*34c0*/  FMNMX.FTZ R24, RZ, R24, !PT ;  /* 0x00000018ff187209 */ /* 0x000fe20007810000 */
[----:B------:R-:W-:Y:S01]  /*34d0*/  FMUL.FTZ R22, R22, 1.4426950216293334961 ;  /* 0x3fb8aa3b16167820 */ /* 0x000fe20000410000 */
[----:B------:R-:W-:Y:S01]  /*34e0*/  IADD3 R19, R19, c[0x0][0x190], RZ ;  /* 0x0000640013137a10 */ /* 0x000fe20007ffe0ff */
[----:B------:R-:W-:Y:S01]  /*34f0*/  FMUL.FTZ R23, R23, 1.4426950216293334961 ;  /* 0x3fb8aa3b17177820 */ /* 0x000fe20000410000 */
[----:B------:R-:W-:Y:S01]  /*3500*/  ISETP.LE.AND P0, PT, RZ, c[0x0][0x19c], PT ;  /* 0x00006700ff007a0c */ /* 0x000fe20003f03270 */
[----:B------:R-:W-:-:S02]  /*3510*/  FMUL.FTZ R24, R24, 1.4426950216293334961 ;  /* 0x3fb8aa3b18187820 */ /* 0x000fc40000410000 */
[----:B------:R-:W0:Y:S01]  /*3520*/  MUFU.EX2 R22, R22 ;  /* 0x0000001600167308 */ /* 0x000e220000000800 */
[----:B------:R-:W-:Y:S01]  /*3530*/  IMAD R19, R0, c[0x0][0x194], R19 ;  /* 0x0000650000137a24 */ /* 0x000fe200078e0213 */
[----:B------:R-:W1:Y:S02]  /*3540*/  MUFU.EX2 R23, R23 ;  /* 0x0000001700177308 */ /* 0x000e640000000800 */
[----:B------:R-:W2:Y:S01]  /*3550*/  MUFU.EX2 R24, R24 ;  /* 0x0000001800187308 */ /* 0x000ea20000000800 */
[----:B------:R-:W-:-:S04]  /*3560*/  IMAD R19, R19, c[0x0][0x198], RZ ;  /* 0x0000660013137a24 */ /* 0x000fc800078e02ff */
[----:B------:R-:W-:Y:S02]  /*3570*/  IMAD.WIDE R4, R19, R4, c[0x0][0x160] ;  /* 0x0000580013047625 */ /* 0x000fe400078e0204 */
[----:B0-----:R-:W-:Y:S02]  /*3580*/  FADD.FTZ R7, R22, -1 ;  /* 0xbf80000016077421 */ /* 0x001fe40000010000 */
[----:B-1----:R-:W-:Y:S02]  /*3590*/  FADD.FTZ R9, R23, -1 ;  /* 0xbf80000017097421 */ /* 0x002fe40000010000 */
[----:B--2---:R-:W-:Y:S01]  /*35a0*/  FADD.FTZ R11, R24, -1 ;  /* 0xbf800000180b7421 */ /* 0x004fe20000010000 */
[----:B------:R-:W-:Y:S07]  /*35b0*/  @!P0 BRA `(.L_x_63) ;  /* 0x000000f000008947 */ /* 0x000fee0003800000 */
[----:B------:R-:W-:-:S04]  /*35c0*/  MOV R0, 0x1 ;  /* 0x0000000100007802 */ /* 0x000fc80000000f00 */
[----:B------:R-:W-:-:S12]  /*35d0*/  ISETP.LE.AND P0, PT, R0, c[0x0][0x19c], PT ;  /* 0x0000670000007a0c */ /* 0x000fd80003f03270 */
[----:B------:R-:W-:Y:S02]  /*35e0*/  @P0 IADD3 R2, R19, c[0x0][0x19c], RZ ;  /* 0x0000670013020a10 */ /* 0x000fe40007ffe0ff */
[----:B------:R-:W-:-:S05]  /*35f0*/  @P0 MOV R3, 0x4 ;  /* 0x0000000400030802 */ /* 0x000fca0000000f00 */
[----:B------:R-:W-:-:S10]  /*3600*/  @P0 IMAD.WIDE R2, R2, R3, c[0x0][0x160] ;  /* 0x0000580002020625 */ /* 0x000fd400078e0203 */
[----:B------:R-:W2:Y:S04]  /*3610*/  @P0 LDG.E.SYS R6, [R2] ;  /* 0x0000000002060381 */ /* 0x000ea800001ee900 */
[----:B------:R-:W3:Y:S04]  /*3620*/  @P0 LDG.E.SYS R8, [R2+0x4] ;  /* 0x0000040002080381 */ /* 0x000ee800001ee900 */
[----:B------:R-:W4:Y:S01]  /*3630*/  @P0 LDG.E.SYS R10, [R2+0x8] ;  /* 0x00000800020a0381 */ /* 0x000f2200001ee900 */
[----:B------:R-:W0:Y:S02]  /*3640*/  I2F R0, c[0x0][0x1a0] ;  /* 0x0000680000007b06 */ /* 0x000e240000201400 */
[----:B0-----:R-:W-:-:S02]  /*3650*/  FMUL.FTZ R7, R7, R0 ;  /* 0x0000000007077220 */ /* 0x001fc40000410000 */
[-C--:B------:R-:W-:Y:S02]  /*3660*/  FMUL.FTZ R9, R9, R0.reuse ;  /* 0x0000000009097220 */ /* 0x080fe40000410000 */
[----:B------:R-:W-:Y:S02]  /*3670*/  FMUL.FTZ R11, R11, R0 ;  /* 0x000000000b0b7220 */ /* 0x000fe40000410000 */
[----:B--2---:R-:W-:Y:S02]  /*3680*/  @P0 FADD.FTZ R7, R7, R6 ;  /* 0x0000000607070221 */ /* 0x004fe40000010000 */
[----:B---3--:R-:W-:Y:S02]  /*3690*/  @P0 FADD.FTZ R9, R9, R8 ;  /* 0x0000000809090221 */ /* 0x008fe40000010000 */
[----:B----4-:R-:W-:-:S08]  /*36a0*/  @P0 FADD.FTZ R11, R11, R10 ;  /* 0x0000000a0b0b0221 */ /* 0x010fd00000010000 */
.L_x_63:
[----:B------:R-:W-:Y:S04]  /*36b0*/  STG.E.SYS [R4], R7 ;  /* 0x0000000704007386 */ /* 0x000fe8000010e900 */
[----:B------:R-:W-:Y:S04]  /*36c0*/  STG.E.SYS [R4+0x4], R9 ;  /* 0x0000040904007386 */ /* 0x000fe8000010e900 */
[----:B------:R-:W-:Y:S01]  /*36d0*/  STG.E.SYS [R4+0x8], R11 ;  /* 0x0000080b04007386 */ /* 0x000fe2000010e900 */
[----:B------:R-:W-:Y:S05]  /*36e0*/  EXIT ;  /* 0x000000000000794d */ /* 0x000fea0003800000 */
.L_x_64:
[----:B------:R-:W-:-:S00]  /*36f0*/  BRA `(.L_x_64) ;  /* 0xfffffff000007947 */ /* 0x000fc0000383ffff */
.L_x_597:


//--------------------- .text.kernel_cuda_filter_nlm_construct_gramian --------------------------
	.section	.text.kernel_cuda_filter_nlm_construct_gramian,"ax",@progbits
	.sectioninfo	@"SHI_REGISTERS=64"
	.align	128
        .global         kernel_cuda_filter_nlm_construct_gramian
        .type           kernel_cuda_filter_nlm_construct_gramian,@function
        .size           kernel_cuda_filter_nlm_construct_gramian,(.L_x_598 - kernel_cuda_filter_nlm_construct_gramian)
        .other          kernel_cuda_filter_nlm_construct_gramian,@"STO_CUDA_ENTRY STV_DEFAULT"
kernel_cuda_filter_nlm_construct_gramian:
.text.kernel_cuda_filter_nlm_construct_gramian:
[----:B------:R-:W-:-:S08]  /*0000*/  MOV R1, c[0x0][0x28] ;  /* 0x00000a0000017a02 */ /* 0x000fd00000000f00 */
[----:B------:R-:W-:Y:S01]  /*0010*/  ULDC UR4, c[0x0][0x1c0] ;  /* 0x0000700000047ab9 */ /* 0x000fe20000000800 */
[----:B------:R-:W0:Y:S01]  /*0020*/  S2R R5, SR_CTAID.Y ;  /* 0x0000000000057919 */ /* 0x000e220000002600 */
[----:B------:R-:W-:Y:S01]  /*0030*/  ULEA UR4, UR4, 0x1, 0x1 ;  /* 0x0000000104047891 */ /* 0x000fe2000f8e083f */
[----:B------:R-:W1:Y:S01]  /*0040*/  LDC.U8 R8, c[0x0][0x1cc] ;  /* 0x00007300ff087b82 */ /* 0x000e620000000000 */
[----:B------:R-:W-:Y:S01]  /*0050*/  BSSY B0, `(.L_x_65) ;  /* 0x0000060000007945 */ /* 0x000fe20003800000 */
[----:B------:R-:W0:Y:S03]  /*0060*/  S2R R40, SR_TID.Y ;  /* 0x0000000000287919 */ /* 0x000e260000002200 */
[----:B------:R-:W-:-:S06]  /*0070*/  IABS R7, UR4 ;  /* 0x0000000400077c13 */ /* 0x000fcc0008000000 */
[----:B------:R-:W2:Y:S01]  /*0080*/  I2F.RP R4, R7 ;  /* 0x0000000700047306 */ /* 0x000ea20000209400 */
[----:B0-----:R-:W-:Y:S01]  /*0090*/  IMAD R0, R5, c[0x0][0x4], R40 ;  /* 0x0000010005007a24 */ /* 0x001fe200078e0228 */
[----:B--2---:R-:W0:Y:S02]  /*00a0*/  MUFU.RCP R4, R4 ;  /* 0x0000000400047308 */ /* 0x004e240000001000 */
[----:B0-----:R-:W-:Y:S02]  /*00b0*/  IADD3 R2, R4, 0xffffffe, RZ ;  /* 0x0ffffffe04027810 */ /* 0x001fe40007ffe0ff */
[----:B------:R-:W-:-:S04]  /*00c0*/  IABS R4, R0 ;  /* 0x0000000000047213 */ /* 0x000fc80000000000 */
[----:B------:R0:W2:Y:S02]  /*00d0*/  F2I.FTZ.U32.TRUNC.NTZ R3, R2 ;  /* 0x0000000200037305 */ /* 0x0000a4000021f000 */
[----:B0-----:R-:W-:Y:S01]  /*00e0*/  MOV R2, RZ ;  /* 0x000000ff00027202 */ /* 0x001fe20000000f00 */
[----:B--2---:R-:W-:-:S04]  /*00f0*/  IMAD.MOV R6, RZ, RZ, -R3 ;  /* 0x000000ffff067224 */ /* 0x004fc800078e0a03 */
[----:B------:R-:W-:Y:S01]  /*0100*/  IMAD R5, R6, R7, RZ ;  /* 0x0000000706057224 */ /* 0x000fe200078e02ff */
[----:B------:R-:W-:-:S03]  /*0110*/  IABS R6, UR4 ;  /* 0x0000000400067c13 */ /* 0x000fc60008000000 */
[----:B------:R-:W-:Y:S01]  /*0120*/  IMAD.HI.U32 R3, R3, R5, R2 ;  /* 0x0000000503037227 */ /* 0x000fe200078e0002 */
[----:B------:R-:W-:Y:S01]  /*0130*/  LOP3.LUT R5, RZ, UR4, RZ, 0x33, !PT ;  /* 0x00000004ff057c12 */ /* 0x000fe2000f8e33ff */
[----:B------:R-:W-:-:S04]  /*0140*/  IMAD.MOV R2, RZ, RZ, -R6 ;  /* 0x000000ffff027224 */ /* 0x000fc800078e0a06 */
[----:B------:R-:W-:-:S04]  /*0150*/  IMAD.HI.U32 R3, R3, R4, RZ ;  /* 0x0000000403037227 */ /* 0x000fc800078e00ff */
[----:B------:R-:W-:Y:S01]  /*0160*/  IMAD R2, R3, R2, R4 ;  /* 0x0000000203027224 */ /* 0x000fe200078e0204 */
[----:B------:R-:W-:-:S04]  /*0170*/  LOP3.LUT R4, R0, UR4, RZ, 0x3c, !PT ;  /* 0x0000000400047c12 */ /* 0x000fc8000f8e3cff */
[----:B------:R-:W-:Y:S02]  /*0180*/  ISETP.GT.U32.AND P0, PT, R7, R2, PT ;  /* 0x000000020700720c */ /* 0x000fe40003f04070 */
[----:B------:R-:W-:Y:S02]  /*0190*/  ISETP.GE.AND P2, PT, R4, RZ, PT ;  /* 0x000000ff0400720c */ /* 0x000fe40003f46270 */
[----:B------:R-:W-:-:S04]  /*01a0*/  IADD3 R4, R3, 0x1, RZ ;  /* 0x0000000103047810 */ /* 0x000fc80007ffe0ff */
[----:B------:R-:W-:-:S04]  /*01b0*/  SEL R4, R4, R3, !P0 ;  /* 0x0000000304047207 */ /* 0x000fc80004000000 */
[-C--:B------:R-:W-:Y:S02]  /*01c0*/  @!P0 IADD3 R2, R2, -R7.reuse, RZ ;  /* 0x8000000702028210 */ /* 0x080fe40007ffe0ff */
[----:B------:R-:W-:Y:S02]  /*01d0*/  ISETP.GE.AND P0, PT, R0, RZ, PT ;  /* 0x000000ff0000720c */ /* 0x000fe40003f06270 */
[CC--:B------:R-:W-:Y:S02]  /*01e0*/  ISETP.GE.U32.AND P1, PT, R2.reuse, R7.reuse, PT ;  /* 0x000000070200720c */ /* 0x0c0fe40003f26070 */
[----:B------:R-:W-:-:S10]  /*01f0*/  IADD3 R3, R2, -R7, RZ ;  /* 0x8000000702037210 */ /* 0x000fd40007ffe0ff */
[----:B------:R-:W-:Y:S02]  /*0200*/  @P1 IADD3 R4, R4, 0x1, RZ ;  /* 0x0000000104041810 */ /* 0x000fe40007ffe0ff */
[----:B------:R-:W-:-:S03]  /*0210*/  ISETP.NE.AND P1, PT, RZ, UR4, PT ;  /* 0x00000004ff007c0c */ /* 0x000fc6000bf25270 */
[----:B------:R-:W-:Y:S01]  /*0220*/  @!P2 IMAD.MOV R4, RZ, RZ, -R4 ;  /* 0x000000ffff04a224 */ /* 0x000fe200078e0a04 */
[----:B------:R-:W-:-:S04]  /*0230*/  ISETP.GT.U32.AND P2, PT, R7, R2, PT ;  /* 0x000000020700720c */ /* 0x000fc80003f44070 */
[----:B------:R-:W-:Y:S02]  /*0240*/  SEL R12, R5, R4, !P1 ;  /* 0x00000004050c7207 */ /* 0x000fe40004800000 */
[----:B------:R-:W-:Y:S02]  /*0250*/  SEL R2, R3, R2, !P2 ;  /* 0x0000000203027207 */ /* 0x000fe40005000000 */
[----:B------:R-:W-:-:S03]  /*0260*/  ISETP.GE.AND P2, PT, R12, UR4, PT ;  /* 0x000000040c007c0c */ /* 0x000fc6000bf46270 */
[----:B------:R-:W-:Y:S01]  /*0270*/  @!P0 IMAD.MOV R2, RZ, RZ, -R2 ;  /* 0x000000ffff028224 */ /* 0x000fe200078e0a02 */
[----:B------:R-:W-:-:S04]  /*0280*/  PLOP3.LUT P0, PT, PT, PT, PT, 0x80, 0x0 ;  /* 0x000000000000781c */ /* 0x000fc80003f0f070 */
[----:B------:R-:W-:-:S04]  /*0290*/  SEL R9, R5, R2, !P1 ;  /* 0x0000000205097207 */ /* 0x000fc80004800000 */
[----:B------:R-:W-:Y:S05]  /*02a0*/  @P2 BRA `(.L_x_66) ;  /* 0x000003a000002947 */ /* 0x000fea0003800000 */
[----:B-1----:R-:W-:Y:S02]  /*02b0*/  IADD3 R41, R9, -c[0x0][0x1c0], RZ ;  /* 0x8000700009297a10 */ /* 0x002fe40007ffe0ff */
[----:B------:R-:W-:Y:S02]  /*02c0*/  IADD3 R38, R12, -c[0x0][0x1c0], RZ ;  /* 0x800070000c267a10 */ /* 0x000fe40007ffe0ff */
[----:B------:R-:W-:Y:S02]  /*02d0*/  IADD3 R3, -R41, RZ, RZ ;  /* 0x000000ff29037210 */ /* 0x000fe40007ffe1ff */
[----:B------:R-:W-:Y:S01]  /*02e0*/  IMNMX R0, RZ, R41, !PT ;  /* 0x00000029ff007217 */ /* 0x000fe20007800200 */
[----:B------:R-:W-:Y:S01]  /*02f0*/  IMAD.MOV R4, RZ, RZ, -R38 ;  /* 0x000000ffff047224 */ /* 0x000fe200078e0a26 */
[----:B------:R-:W-:Y:S02]  /*0300*/  IMNMX R2, RZ, R38, !PT ;  /* 0x00000026ff027217 */ /* 0x000fe40007800200 */
[----:B------:R-:W-:-:S02]  /*0310*/  IMNMX R14, RZ, R3, !PT ;  /* 0x00000003ff0e7217 */ /* 0x000fc40007800200 */
[----:B------:R-:W-:Y:S02]  /*0320*/  IADD3 R16, -R0, c[0x0][0x1b0], RZ ;  /* 0x00006c0000107a10 */ /* 0x000fe40007ffe1ff */
[----:B------:R-:W-:Y:S02]  /*0330*/  IMNMX R0, RZ, R4, !PT ;  /* 0x00000004ff007217 */ /* 0x000fe40007800200 */
[----:B------:R-:W-:Y:S02]  /*0340*/  IADD3 R2, -R2, c[0x0][0x1b4], RZ ;  /* 0x00006d0002027a10 */ /* 0x000fe40007ffe1ff */
[----:B------:R-:W-:Y:S02]  /*0350*/  IMNMX R11, R14, c[0x0][0x1a0], !PT ;  /* 0x000068000e0b7a17 */ /* 0x000fe40007800200 */
[----:B------:R-:W-:Y:S02]  /*0360*/  IMNMX R4, R16, c[0x0][0x1a8], PT ;  /* 0x00006a0010047a17 */ /* 0x000fe40003800200 */
[----:B------:R-:W-:-:S02]  /*0370*/  IMNMX R18, R0, c[0x0][0x1a4], !PT ;  /* 0x0000690000127a17 */ /* 0x000fc40007800200 */
[----:B------:R-:W-:Y:S02]  /*0380*/  IMNMX R2, R2, c[0x0][0x1ac], PT ;  /* 0x00006b0002027a17 */ /* 0x000fe40003800200 */
[----:B------:R-:W-:-:S04]  /*0390*/  ISETP.GT.AND P1, PT, R4, R11, PT ;  /* 0x0000000b0400720c */ /* 0x000fc80003f24270 */
[----:B------:R-:W-:-:S12]  /*03a0*/  ISETP.LE.OR P1, PT, R2, R18, !P1 ;  /* 0x000000120200720c */ /* 0x000fd80004f23670 */
[----:B------:R-:W-:Y:S05]  /*03b0*/  @P1 BRA `(.L_x_66) ;  /* 0x0000029000001947 */ /* 0x000fea0003800000 */
[----:B------:R-:W-:Y:S01]  /*03c0*/  IADD3 R13, -R11, R4, RZ ;  /* 0x000000040b0d7210 */ /* 0x000fe20007ffe1ff */
[----:B------:R-:W0:Y:S03]  /*03d0*/  S2R R0, SR_CTAID.X ;  /* 0x0000000000007919 */ /* 0x000e260000002500 */
[-C--:B------:R-:W-:Y:S01]  /*03e0*/  IABS R6, R13.reuse ;  /* 0x0000000d00067213 */ /* 0x080fe20000000000 */
[----:B------:R-:W0:Y:S01]  /*03f0*/  S2R R7, SR_TID.X ;  /* 0x0000000000077919 */ /* 0x000e220000002100 */
[----:B------:R-:W-:-:S04]  /*0400*/  IABS R17, R13 ;  /* 0x0000000d00117213 */ /* 0x000fc80000000000 */
[----:B------:R-:W1:Y:S02]  /*0410*/  I2F.RP R3, R6 ;  /* 0x0000000600037306 */ /* 0x000e640000209400 */
[----:B-1----:R-:W1:Y:S01]  /*0420*/  MUFU.RCP R3, R3 ;  /* 0x0000000300037308 */ /* 0x002e620000001000 */
[----:B0-----:R-:W-:-:S05]  /*0430*/  IMAD R0, R0, c[0x0][0x0], R7 ;  /* 0x0000000000007a24 */ /* 0x001fca00078e0207 */
[----:B------:R-:W-:Y:S02]  /*0440*/  IABS R10, R0 ;  /* 0x00000000000a7213 */ /* 0x000fe40000000000 */
[----:B-1----:R-:W-:Y:S02]  /*0450*/  IADD3 R4, R3, 0xffffffe, RZ ;  /* 0x0ffffffe03047810 */ /* 0x002fe40007ffe0ff */
[----:B------:R-:W-:-:S04]  /*0460*/  IADD3 R3, RZ, -R17, RZ ;  /* 0x80000011ff037210 */ /* 0x000fc80007ffe0ff */
[----:B------:R0:W1:Y:S02]  /*0470*/  F2I.FTZ.U32.TRUNC.NTZ R5, R4 ;  /* 0x0000000400057305 */ /* 0x000064000021f000 */
[----:B0-----:R-:W-:Y:S02]  /*0480*/  IMAD.MOV.U32 R4, RZ, RZ, RZ ;  /* 0x000000ffff047224 */ /* 0x001fe400078e00ff */
[----:B-1----:R-:W-:-:S04]  /*0490*/  IMAD.MOV R15, RZ, RZ, -R5 ;  /* 0x000000ffff0f7224 */ /* 0x002fc800078e0a05 */
[----:B------:R-:W-:-:S04]  /*04a0*/  IMAD R7, R15, R6, RZ ;  /* 0x000000060f077224 */ /* 0x000fc800078e02ff */
[----:B------:R-:W-:Y:S01]  /*04b0*/  IMAD.HI.U32 R5, R5, R7, R4 ;  /* 0x0000000705057227 */ /* 0x000fe200078e0004 */
[----:B------:R-:W-:-:S04]  /*04c0*/  LOP3.LUT R4, R0, R13, RZ, 0x3c, !PT ;  /* 0x0000000d00047212 */ /* 0x000fc800078e3cff */
[----:B------:R-:W-:Y:S01]  /*04d0*/  ISETP.GE.AND P3, PT, R4, RZ, PT ;  /* 0x000000ff0400720c */ /* 0x000fe20003f66270 */
[----:B------:R-:W-:-:S04]  /*04e0*/  IMAD.HI.U32 R5, R5, R10, RZ ;  /* 0x0000000a05057227 */ /* 0x000fc800078e00ff */
[C---:B------:R-:W-:Y:S01]  /*04f0*/  IMAD R3, R5.reuse, R3, R10 ;  /* 0x0000000305037224 */ /* 0x040fe200078e020a */
[----:B------:R-:W-:-:S04]  /*0500*/  IADD3 R4, R5, 0x1, RZ ;  /* 0x0000000105047810 */ /* 0x000fc80007ffe0ff */
[----:B------:R-:W-:-:S04]  /*0510*/  ISETP.GT.U32.AND P2, PT, R6, R3, PT ;  /* 0x000000030600720c */ /* 0x000fc80003f44070 */
[----:B------:R-:W-:Y:S02]  /*0520*/  SEL R4, R4, R5, !P2 ;  /* 0x0000000504047207 */ /* 0x000fe40005000000 */
[----:B------:R-:W-:-:S06]  /*0530*/  LOP3.LUT R5, RZ, R13, RZ, 0x33, !PT ;  /* 0x0000000dff057212 */ /* 0x000fcc00078e33ff */
[----:B------:R-:W-:-:S04]  /*0540*/  @!P2 IADD3 R3, R3, -R6, RZ ;  /* 0x800000060303a210 */ /* 0x000fc80007ffe0ff */
[----:B------:R-:W-:Y:S02]  /*0550*/  ISETP.GE.U32.AND P1, PT, R3, R6, PT ;  /* 0x000000060300720c */ /* 0x000fe40003f26070 */
[----:B------:R-:W-:-:S10]  /*0560*/  ISETP.GT.U32.AND P2, PT, R6, R3, PT ;  /* 0x000000030600720c */ /* 0x000fd40003f44070 */
[----:B------:R-:W-:Y:S02]  /*0570*/  @P1 IADD3 R4, R4, 0x1, RZ ;  /* 0x0000000104041810 */ /* 0x000fe40007ffe0ff */
[----:B------:R-:W-:-:S03]  /*0580*/  ISETP.NE.AND P1, PT, R13, RZ, PT ;  /* 0x000000ff0d00720c */ /* 0x000fc60003f25270 */
[----:B------:R-:W-:Y:S01]  /*0590*/  @!P3 IMAD.MOV R4, RZ, RZ, -R4 ;  /* 0x000000ffff04b224 */ /* 0x000fe200078e0a04 */
[----:B------:R-:W-:Y:S01]  /*05a0*/  ISETP.GE.AND P3, PT, R0, RZ, PT ;  /* 0x000000ff0000720c */ /* 0x000fe20003f66270 */
[----:B------:R-:W-:-:S03]  /*05b0*/  IMAD.IADD R0, R3, 0x1, -R6 ;  /* 0x0000000103007824 */ /* 0x000fc600078e0a06 */
[----:B------:R-:W-:Y:S02]  /*05c0*/  SEL R7, R5, R4, !P1 ;  /* 0x0000000405077207 */ /* 0x000fe40004800000 */
[----:B------:R-:W-:Y:S02]  /*05d0*/  SEL R0, R0, R3, !P2 ;  /* 0x0000000300007207 */ /* 0x000fe40005000000 */
[----:B------:R-:W-:-:S04]  /*05e0*/  IADD3 R7, R18, R7, RZ ;  /* 0x0000000712077210 */ /* 0x000fc80007ffe0ff */
[----:B------:R-:W-:Y:S02]  /*05f0*/  ISETP.GE.AND P4, PT, R7, R2, PT ;  /* 0x000000020700720c */ /* 0x000fe40003f86270 */
[----:B------:R-:W-:-:S04]  /*0600*/  @!P3 IADD3 R0, -R0, RZ, RZ ;  /* 0x000000ff0000b210 */ /* 0x000fc80007ffe1ff */
[----:B------:R-:W-:-:S05]  /*0610*/  SEL R0, R5, R0, !P1 ;  /* 0x0000000005007207 */ /* 0x000fca0004800000 */
[----:B------:R-:W-:Y:S01]  /*0620*/  IMAD.IADD R0, R11, 0x1, R0 ;  /* 0x000000010b007824 */ /* 0x000fe200078e0200 */
[----:B------:R-:W-:Y:S01]  /*0630*/  @!P4 PLOP3.LUT P0, PT, PT, PT, PT, 0x8, 0x0 ;  /* 0x000000000000c81c */ /* 0x000fe20003f0e170 */
[----:B------:R-:W-:-:S11]  /*0640*/  @!P4 IMAD R2, R12, UR4, R9 ;  /* 0x000000040c02cc24 */ /* 0x000fd6000f8e0209 */
.L_x_66:
[----:B-1----:R-:W-:Y:S05]  /*0650*/  BSYNC B0 ;  /* 0x0000000000007941 */ /* 0x002fea0003800000 */
.L_x_65:
[----:B------:R-:W-:Y:S05]  /*0660*/  @P0 EXIT ;  /* 0x000000000000094d */ /* 0x000fea0003800000 */
[----:B------:R-:W-:Y:S01]  /*0670*/  IADD3 R3, R0, -c[0x0][0x1c4], RZ ;  /* 0x8000710000037a10 */ /* 0x000fe20007ffe0ff */
[----:B------:R-:W-:Y:S01]  /*0680*/  BSSY B0, `(.L_x_67) ;  /* 0x0000084000007945 */ /* 0x000fe20003800000 */
[----:B------:R-:W-:Y:S02]  /*0690*/  IADD3.X R5, R0, c[0x0][0x1c4], RZ, PT, !PT ;  /* 0x0000710000057a10 */ /* 0x000fe40003ffe4ff */
[----:B------:R-:W-:Y:S02]  /*06a0*/  IMNMX R6, R14, R3, !PT ;  /* 0x000000030e067217 */ /* 0x000fe40007800200 */
[----:B------:R-:W-:Y:S02]  /*06b0*/  IMNMX R5, R16, R5, PT ;  /* 0x0000000510057217 */ /* 0x000fe40003800200 */
[----:B------:R-:W-:-:S02]  /*06c0*/  PRMT R8, R8, 0x8880, RZ ;  /* 0x0000888008087816 */ /* 0x000fc400000000ff */
[C---:B------:R-:W-:Y:S01]  /*06d0*/  ISETP.GT.AND P0, PT, R5.reuse, R6, PT ;  /* 0x000000060500720c */ /* 0x040fe20003f04270 */
[----:B------:R-:W-:Y:S01]  /*06e0*/  IMAD.IADD R4, R5, 0x1, -R6 ;  /* 0x0000000105047824 */ /* 0x000fe200078e0a06 */
[----:B------:R-:W-:Y:S02]  /*06f0*/  PRMT R36, R8, 0x7710, RZ ;  /* 0x0000771008247816 */ /* 0x000fe400000000ff */
[----:B------:R-:W-:-:S08]  /*0700*/  MOV R39, RZ ;  /* 0x000000ff00277202 */ /* 0x000fd00000000f00 */
[----:B------:R-:W-:Y:S05]  /*0710*/  @!P0 BRA `(.L_x_68) ;  /* 0x000007a000008947 */ /* 0x000fea0003800000 */
[----:B------:R-:W-:Y:S01]  /*0720*/  LOP3.LUT R3, R4, 0x3, RZ, 0xc0, !PT ;  /* 0x0000000304037812 */ /* 0x000fe200078ec0ff */
[----:B------:R-:W-:Y:S01]  /*0730*/  BSSY B1, `(.L_x_69) ;  /* 0x0000020000017945 */ /* 0x000fe20003800000 */
[----:B------:R-:W-:Y:S02]  /*0740*/  MOV R39, RZ ;  /* 0x000000ff00277202 */ /* 0x000fe40000000f00 */
[----:B------:R-:W-:-:S12]  /*0750*/  ISETP.NE.AND P0, PT, R3, RZ, PT ;  /* 0x000000ff0300720c */ /* 0x000fd80003f05270 */
[----:B------:R-:W-:Y:S05]  /*0760*/  @!P0 BRA `(.L_x_70) ;  /* 0x000001c000008947 */ /* 0x000fea0003800000 */
[----:B------:R-:W-:Y:S01]  /*0770*/  ISETP.NE.AND P0, PT, R3, 0x1, PT ;  /* 0x000000010300780c */ /* 0x000fe20003f05270 */
[----:B------:R-:W-:Y:S01]  /*0780*/  BSSY B2, `(.L_x_71) ;  /* 0x0000013000027945 */ /* 0x000fe20003800000 */
[----:B------:R-:W-:-:S10]  /*0790*/  IMAD.MOV.U32 R39, RZ, RZ, RZ ;  /* 0x000000ffff277224 */ /* 0x000fd400078e00ff */
[----:B------:R-:W-:Y:S05]  /*07a0*/  @!P0 BRA `(.L_x_72) ;  /* 0x0000010000008947 */ /* 0x000fea0003800000 */
[----:B------:R-:W-:Y:S01]  /*07b0*/  ISETP.NE.AND P0, PT, R3, 0x2, PT ;  /* 0x000000020300780c */ /* 0x000fe20003f05270 */
[----:B------:R-:W-:-:S11]  /*07c0*/  IMAD.MOV.U32 R10, RZ, RZ, 0x4 ;  /* 0x00000004ff0a7424 */ /* 0x000fd600078e00ff */
[C---:B------:R-:W-:Y:S01]  /*07d0*/  @P0 IMAD R3, R7.reuse, c[0x0][0x1b8], R6 ;  /* 0x00006e0007030a24 */ /* 0x040fe200078e0206 */
[----:B------:R-:W-:Y:S02]  /*07e0*/  @P0 IADD3 R6, R6, 0x1, RZ ;  /* 0x0000000106060810 */ /* 0x000fe40007ffe0ff */
[----:B------:R-:W-:Y:S01]  /*07f0*/  @P0 MOV R8, 0x4 ;  /* 0x0000000400080802 */ /* 0x000fe20000000f00 */
[C---:B------:R-:W-:Y:S02]  /*0800*/  @P0 IMAD R3, R2.reuse, c[0x0][0x1bc], R3 ;  /* 0x00006f0002030a24 */ /* 0x040fe400078e0203 */
[----:B------:R-:W-:Y:S02]  /*0810*/  IMAD R11, R7, c[0x0][0x1b8], R6 ;  /* 0x00006e00070b7a24 */ /* 0x000fe400078e0206 */
[----:B------:R-:W-:Y:S02]  /*0820*/  @P0 IMAD.WIDE R8, R3, R8, c[0x0][0x168] ;  /* 0x00005a0003080625 */ /* 0x000fe400078e0208 */
[----:B------:R-:W-:-:S04]  /*0830*/  IMAD R11, R2, c[0x0][0x1bc], R11 ;  /* 0x00006f00020b7a24 */ /* 0x000fc800078e020b */
[----:B------:R-:W-:-:S04]  /*0840*/  IMAD.WIDE R10, R11, R10, c[0x0][0x168] ;  /* 0x00005a000b0a7625 */ /* 0x000fc800078e020a */
[----:B------:R-:W2:Y:S06]  /*0850*/  @P0 LDG.E.CONSTANT.SYS R8, [R8] ;  /* 0x0000000008080381 */ /* 0x000eac00001e6900 */
[----:B------:R-:W3:Y:S01]  /*0860*/  LDG.E.CONSTANT.SYS R10, [R10] ;  /* 0x000000000a0a7381 */ /* 0x000ee200001e6900 */
[----:B------:R-:W-:Y:S02]  /*0870*/  MOV R39, RZ ;  /* 0x000000ff00277202 */ /* 0x000fe40000000f00 */
[----:B------:R-:W-:-:S03]  /*0880*/  IADD3 R6, R6, 0x1, RZ ;  /* 0x0000000106067810 */ /* 0x000fc60007ffe0ff */
[----:B--2---:R-:W-:-:S04]  /*0890*/  @P0 FADD.FTZ R39, RZ, R8 ;  /* 0x00000008ff270221 */ /* 0x004fc80000010000 */
[----:B---3--:R-:W-:-:S08]  /*08a0*/  FADD.FTZ R39, R10, R39 ;  /* 0x000000270a277221 */ /* 0x008fd00000010000 */
.L_x_72:
[----:B------:R-:W-:Y:S05]  /*08b0*/  BSYNC B2 ;  /* 0x0000000000027941 */ /* 0x000fea0003800000 */
.L_x_71:
[----:B------:R-:W-:Y:S02]  /*08c0*/  IMAD R3, R7, c[0x0][0x1b8], R6 ;  /* 0x00006e0007037a24 */ /* 0x000fe400078e0206 */
[----:B------:R-:W-:Y:S02]  /*08d0*/  IMAD.MOV.U32 R8, RZ, RZ, 0x4 ;  /* 0x00000004ff087424 */ /* 0x000fe400078e00ff */
[----:B------:R-:W-:-:S04]  /*08e0*/  IMAD R3, R2, c[0x0][0x1bc], R3 ;  /* 0x00006f0002037a24 */ /* 0x000fc800078e0203 */
[----:B------:R-:W-:-:S10]  /*08f0*/  IMAD.WIDE R8, R3, R8, c[0x0][0x168] ;  /* 0x00005a0003087625 */ /* 0x000fd400078e0208 */
[----:B------:R-:W2:Y:S01]  /*0900*/  LDG.E.CONSTANT.SYS R8, [R8] ;  /* 0x0000000008087381 */ /* 0x000ea200001e6900 */
[----:B------:R-:W-:Y:S01]  /*0910*/  IADD3 R6, R6, 0x1, RZ ;  /* 0x0000000106067810 */ /* 0x000fe20007ffe0ff */
[----:B--2---:R-:W-:-:S08]  /*0920*/  FADD.FTZ R39, R8, R39 ;  /* 0x0000002708277221 */ /* 0x004fd00000010000 */
.L_x_70:
[----:B------:R-:W-:Y:S05]  /*0930*/  BSYNC B1 ;  /* 0x0000000000017941 */ /* 0x000fea0003800000 */
.L_x_69:
[----:B------:R-:W-:-:S12]  /*0940*/  ISETP.GE.U32.AND P0, PT, R4, 0x4, PT ;  /* 0x000000040400780c */ /* 0x000fd80003f06070 */
[----:B------:R-:W-:Y:S05]  /*0950*/  @!P0 BRA `(.L_x_68) ;  /* 0x0000056000008947 */ /* 0x000fea0003800000 */
[----:B------:R-:W-:Y:S01]  /*0960*/  IADD3 R8, R5, -R6, RZ ;  /* 0x8000000605087210 */ /* 0x000fe20007ffe0ff */
[----:B------:R-:W-:Y:S01]  /*0970*/  IMAD R3, R7, c[0x0][0x1b8], R6 ;  /* 0x00006e0007037a24 */ /* 0x000fe200078e0206 */
[----:B------:R-:W-:Y:S01]  /*0980*/  BSSY B1, `(.L_x_73) ;  /* 0x000002e000017945 */ /* 0x000fe20003800000 */
[----:B------:R-:W-:Y:S02]  /*0990*/  PLOP3.LUT P0, PT, PT, PT, PT, 0x80, 0x0 ;  /* 0x000000000000781c */ /* 0x000fe40003f0f070 */
[----:B------:R-:W-:Y:S01]  /*09a0*/  ISETP.GT.AND P1, PT, R8, 0xc, PT ;  /* 0x0000000c0800780c */ /* 0x000fe20003f24270 */
[----:B------:R-:W-:Y:S02]  /*09b0*/  IMAD.MOV.U32 R8, RZ, RZ, 0x4 ;  /* 0x00000004ff087424 */ /* 0x000fe400078e00ff */
[----:B------:R-:W-:-:S04]  /*09c0*/  IMAD R3, R2, c[0x0][0x1bc], R3 ;  /* 0x00006f0002037a24 */ /* 0x000fc800078e0203 */
[----:B------:R-:W-:-:S05]  /*09d0*/  IMAD.WIDE R2, R3, R8, c[0x0][0x168] ;  /* 0x00005a0003027625 */ /* 0x000fca00078e0208 */
[----:B------:R-:W-:Y:S05]  /*09e0*/  @!P1 BRA `(.L_x_74) ;  /* 0x0000027000009947 */ /* 0x000fea0003800000 */
[----:B------:R-:W-:Y:S02]  /*09f0*/  PLOP3.LUT P0, PT, PT, PT, PT, 0x8, 0x0 ;  /* 0x000000000000781c */ /* 0x000fe40003f0e170 */
[----:B------:R-:W-:-:S10]  /*0a00*/  IADD3 R43, R5, -0xc, RZ ;  /* 0xfffffff4052b7810 */ /* 0x000fd40007ffe0ff */
.L_x_75:
[----:B------:R0:W2:Y:S04]  /*0a10*/  LDG.E.CONSTANT.SYS R8, [R2] ;  /* 0x0000000002087381 */ /* 0x0000a800001e6900 */
[----:B------:R0:W3:Y:S04]  /*0a20*/  LDG.E.CONSTANT.SYS R9, [R2+0x4] ;  /* 0x0000040002097381 */ /* 0x0000e800001e6900 */
[----:B------:R0:W4:Y:S04]  /*0a30*/  LDG.E.CONSTANT.SYS R11, [R2+0x8] ;  /* 0x00000800020b7381 */ /* 0x00012800001e6900 */
[----:B------:R0:W5:Y:S04]  /*0a40*/  LDG.E.CONSTANT.SYS R13, [R2+0xc] ;  /* 0x00000c00020d7381 */ /* 0x00016800001e6900 */
        /* <DEDUP_REMOVED lines=11> */
[----:B------:R0:W5:Y:S01]  /*0b00*/  LDG.E.CONSTANT.SYS R37, [R2+0x3c] ;  /* 0x00003c0002257381 */ /* 0x00016200001e6900 */
[----:B------:R-:W-:-:S04]  /*0b10*/  IADD3 R6, R6, 0x10, RZ ;  /* 0x0000001006067810 */ /* 0x000fc80007ffe0ff */
[----:B------:R-:W-:Y:S02]  /*0b20*/  ISETP.GE.AND P1, PT, R6, R43, PT ;  /* 0x0000002b0600720c */ /* 0x000fe40003f26270 */
[----:B0-----:R-:W-:-:S04]  /*0b30*/  IADD3 R2, P2, R2, 0x40, RZ ;  /* 0x0000004002027810 */ /* 0x001fc80007f5e0ff */
[----:B------:R-:W-:Y:S01]  /*0b40*/  IADD3.X R3, RZ, R3, RZ, P2, !PT ;  /* 0x00000003ff037210 */ /* 0x000fe200017fe4ff */
[----:B--2---:R-:W-:-:S04]  /*0b50*/  FADD.FTZ R8, R8, R39 ;  /* 0x0000002708087221 */ /* 0x004fc80000010000 */
[----:B---3--:R-:W-:-:S04]  /*0b60*/  FADD.FTZ R8, R8, R9 ;  /* 0x0000000908087221 */ /* 0x008fc80000010000 */
[----:B----4-:R-:W-:-:S04]  /*0b70*/  FADD.FTZ R8, R8, R11 ;  /* 0x0000000b08087221 */ /* 0x010fc80000010000 */
[----:B-----5:R-:W-:-:S04]  /*0b80*/  FADD.FTZ R8, R8, R13 ;  /* 0x0000000d08087221 */ /* 0x020fc80000010000 */
[----:B------:R-:W-:-:S04]  /*0b90*/  FADD.FTZ R8, R8, R15 ;  /* 0x0000000f08087221 */ /* 0x000fc80000010000 */
        /* <DEDUP_REMOVED lines=10> */
[----:B------:R-:W-:Y:S01]  /*0c40*/  FADD.FTZ R39, R8, R37 ;  /* 0x0000002508277221 */ /* 0x000fe20000010000 */
[----:B------:R-:W-:Y:S07]  /*0c50*/  @!P1 BRA `(.L_x_75) ;  /* 0xfffffdb000009947 */ /* 0x000fee000383ffff */
.L_x_74:
[----:B------:R-:W-:Y:S05]  /*0c60*/  BSYNC B1 ;  /* 0x0000000000017941 */ /* 0x000fea0003800000 */
.L_x_73:
[----:B------:R-:W-:Y:S01]  /*0c70*/  IMAD.IADD R8, R5, 0x1, -R6 ;  /* 0x0000000105087824 */ /* 0x000fe200078e0a06 */
[----:B------:R-:W-:Y:S04]  /*0c80*/  BSSY B1, `(.L_x_76) ;  /* 0x0000019000017945 */ /* 0x000fe80003800000 */
[----:B------:R-:W-:-:S12]  /*0c90*/  ISETP.GT.AND P1, PT, R8, 0x4, PT ;  /* 0x000000040800780c */ /* 0x000fd80003f24270 */
[----:B------:R-:W-:Y:S05]  /*0ca0*/  @!P1 BRA `(.L_x_77) ;  /* 0x0000016000009947 */ /* 0x000fea0003800000 */
[----:B------:R-:W2:Y:S04]  /*0cb0*/  LDG.E.CONSTANT.SYS R8, [R2] ;  /* 0x0000000002087381 */ /* 0x000ea800001e6900 */
[----:B------:R-:W3:Y:S04]  /*0cc0*/  LDG.E.CONSTANT.SYS R9, [R2+0x4] ;  /* 0x0000040002097381 */ /* 0x000ee800001e6900 */
[----:B------:R-:W4:Y:S04]  /*0cd0*/  LDG.E.CONSTANT.SYS R11, [R2+0x8] ;  /* 0x00000800020b7381 */ /* 0x000f2800001e6900 */
[----:B------:R0:W5:Y:S04]  /*0ce0*/  LDG.E.CONSTANT.SYS R13, [R2+0xc] ;  /* 0x00000c00020d7381 */ /* 0x00016800001e6900 */
[----:B------:R0:W5:Y:S04]  /*0cf0*/  LDG.E.CONSTANT.SYS R15, [R2+0x10] ;  /* 0x00001000020f7381 */ /* 0x00016800001e6900 */
[----:B------:R0:W5:Y:S04]  /*0d00*/  LDG.E.CONSTANT.SYS R17, [R2+0x14] ;  /* 0x0000140002117381 */ /* 0x00016800001e6900 */
[----:B------:R0:W5:Y:S04]  /*0d10*/  LDG.E.CONSTANT.SYS R19, [R2+0x18] ;  /* 0x0000180002137381 */ /* 0x00016800001e6900 */
[----:B------:R0:W5:Y:S01]  /*0d20*/  LDG.E.CONSTANT.SYS R21, [R2+0x1c] ;  /* 0x00001c0002157381 */ /* 0x00016200001e6900 */
[----:B------:R-:W-:-:S02]  /*0d30*/  PLOP3.LUT P0, PT, PT, PT, PT, 0x8, 0x0 ;  /* 0x000000000000781c */ /* 0x000fc40003f0e170 */
[----:B------:R-:W-:Y:S01]  /*0d40*/  IADD3 R6, R6, 0x8, RZ ;  /* 0x0000000806067810 */ /* 0x000fe20007ffe0ff */
[----:B--2---:R-:W-:-:S04]  /*0d50*/  FADD.FTZ R8, R39, R8 ;  /* 0x0000000827087221 */ /* 0x004fc80000010000 */
[----:B---3--:R-:W-:Y:S01]  /*0d60*/  FADD.FTZ R8, R8, R9 ;  /* 0x0000000908087221 */ /* 0x008fe20000010000 */
[----:B------:R-:W-:-:S03]  /*0d70*/  IADD3 R9, P1, R2, 0x20, RZ ;  /* 0x0000002002097810 */ /* 0x000fc60007f3e0ff */
[----:B----4-:R-:W-:Y:S01]  /*0d80*/  FADD.FTZ R8, R8, R11 ;  /* 0x0000000b08087221 */ /* 0x010fe20000010000 */
[----:B------:R-:W-:Y:S01]  /*0d90*/  IADD3.X R10, RZ, R3, RZ, P1, !PT ;  /* 0x00000003ff0a7210 */ /* 0x000fe20000ffe4ff */
[----:B0-----:R-:W-:Y:S02]  /*0da0*/  IMAD.MOV.U32 R2, RZ, RZ, R9 ;  /* 0x000000ffff027224 */ /* 0x001fe400078e0009 */
[----:B-----5:R-:W-:Y:S01]  /*0db0*/  FADD.FTZ R8, R8, R13 ;  /* 0x0000000d08087221 */ /* 0x020fe20000010000 */
[----:B------:R-:W-:-:S03]  /*0dc0*/  MOV R3, R10 ;  /* 0x0000000a00037202 */ /* 0x000fc60000000f00 */
[----:B------:R-:W-:-:S04]  /*0dd0*/  FADD.FTZ R8, R8, R15 ;  /* 0x0000000f08087221 */ /* 0x000fc80000010000 */
[----:B------:R-:W-:-:S04]  /*0de0*/  FADD.FTZ R8, R8, R17 ;  /* 0x0000001108087221 */ /* 0x000fc80000010000 */
[----:B------:R-:W-:-:S04]  /*0df0*/  FADD.FTZ R8, R8, R19 ;  /* 0x0000001308087221 */ /* 0x000fc80000010000 */
[----:B------:R-:W-:-:S08]  /*0e00*/  FADD.FTZ R39, R8, R21 ;  /* 0x0000001508277221 */ /* 0x000fd00000010000 */
.L_x_77:
[----:B------:R-:W-:Y:S05]  /*0e10*/  BSYNC B1 ;  /* 0x0000000000017941 */ /* 0x000fea0003800000 */
.L_x_76:
[----:B------:R-:W-:-:S12]  /*0e20*/  ISETP.LT.OR P0, PT, R6, R5, P0 ;  /* 0x000000050600720c */ /* 0x000fd80000701670 */
[----:B------:R-:W-:Y:S05]  /*0e30*/  @!P0 BRA `(.L_x_68) ;  /* 0x0000008000008947 */ /* 0x000fea0003800000 */
[----:B------:R-:W2:Y:S04]  /*0e40*/  LDG.E.CONSTANT.SYS R6, [R2] ;  /* 0x0000000002067381 */ /* 0x000ea800001e6900 */
[----:B------:R-:W3:Y:S04]  /*0e50*/  LDG.E.CONSTANT.SYS R5, [R2+0x4] ;  /* 0x0000040002057381 */ /* 0x000ee800001e6900 */
[----:B------:R-:W4:Y:S04]  /*0e60*/  LDG.E.CONSTANT.SYS R8, [R2+0x8] ;  /* 0x0000080002087381 */ /* 0x000f2800001e6900 */
[----:B------:R-:W5:Y:S01]  /*0e70*/  LDG.E.CONSTANT.SYS R10, [R2+0xc] ;  /* 0x00000c00020a7381 */ /* 0x000f6200001e6900 */
[----:B--2---:R-:W-:-:S04]  /*0e80*/  FADD.FTZ R6, R39, R6 ;  /* 0x0000000627067221 */ /* 0x004fc80000010000 */
[----:B---3--:R-:W-:-:S04]  /*0e90*/  FADD.FTZ R5, R6, R5 ;  /* 0x0000000506057221 */ /* 0x008fc80000010000 */
[----:B----4-:R-:W-:-:S04]  /*0ea0*/  FADD.FTZ R5, R5, R8 ;  /* 0x0000000805057221 */ /* 0x010fc80000010000 */
[----:B-----5:R-:W-:-:S08]  /*0eb0*/  FADD.FTZ R39, R5, R10 ;  /* 0x0000000a05277221 */ /* 0x020fd00000010000 */
.L_x_68:
[----:B------:R-:W-:Y:S05]  /*0ec0*/  BSYNC B0 ;  /* 0x0000000000007941 */ /* 0x000fea0003800000 */
.L_x_67:
[----:B------:R-:W0:Y:S02]  /*0ed0*/  I2F R4, R4 ;  /* 0x0000000400047306 */ /* 0x000e240000201400 */
[----:B0-----:R-:W0:Y:S02]  /*0ee0*/  MUFU.RCP R2, R4 ;  /* 0x0000000400027308 */ /* 0x001e240000001000 */
[----:B0-----:R-:W-:-:S05]  /*0ef0*/  FMUL.FTZ R39, R2, R39 ;  /* 0x0000002702277220 */ /* 0x001fca0000410000 */
[----:B------:R-:W-:-:S12]  /*0f00*/  FSETP.GEU.FTZ.AND P0, PT, R39, 0.0010000000474974513054, PT ;  /* 0x3a83126f2700780b */ /* 0x000fd80003f1e000 */
[----:B------:R-:W-:Y:S05]  /*0f10*/  @!P0 EXIT ;  /* 0x000000000000894d */ /* 0x000fea0003800000 */
[----:B------:R-:W-:Y:S01]  /*0f20*/  IADD3 R3, R0, c[0x0][0x1c8], R41 ;  /* 0x0000720000037a10 */ /* 0x000fe20007ffe029 */
[----:B------:R-:W-:Y:S01]  /*0f30*/  IMAD.IADD R2, R38, 0x1, R7 ;  /* 0x0000000126027824 */ /* 0x000fe200078e0207 */
[----:B------:R-:W-:-:S03]  /*0f40*/  MOV R34, 0x4 ;  /* 0x0000000400227802 */ /* 0x000fc60000000f00 */
[----:B------:R-:W-:-:S04]  /*0f50*/  IMAD R5, R2, c[0x0][0x1b8], R3 ;  /* 0x00006e0002057a24 */ /* 0x000fc800078e0203 */
[----:B------:R-:W-:-:S10]  /*0f60*/  IMAD.WIDE R2, R5, R34, c[0x0][0x170] ;  /* 0x00005c0005027625 */ /* 0x000fd400078e0222 */
[----:B------:R-:W2:Y:S01]  /*0f70*/  LDG.E.CONSTANT.SYS R32, [R2] ;  /* 0x0000000002207381 */ /* 0x000ea200001e6900 */
[----:B------:R-:W-:Y:S01]  /*0f80*/  IMAD.MOV.U32 R37, RZ, RZ, c[0x0][0x1a0] ;  /* 0x00006800ff257624 */ /* 0x000fe200078e00ff */
[----:B------:R-:W-:Y:S02]  /*0f90*/  IADD3 R4, R7, -c[0x0][0x1a4], RZ ;  /* 0x8000690007047a10 */ /* 0x000fe40007ffe0ff */
[----:B------:R-:W-:Y:S02]  /*0fa0*/  IADD3 R35, R0, -c[0x0][0x1a0], RZ ;  /* 0x8000680000237a10 */ /* 0x000fe40007ffe0ff */
[----:B------:R-:W-:Y:S02]  /*0fb0*/  IADD3 R37, -R37, c[0x0][0x1a8], RZ ;  /* 0x00006a0025257a10 */ /* 0x000fe40007ffe1ff */
[----:B------:R-:W-:-:S03]  /*0fc0*/  MOV R6, c[0x0][0x1bc] ;  /* 0x00006f0000067a02 */ /* 0x000fc60000000f00 */
[----:B------:R-:W-:Y:S02]  /*0fd0*/  IMAD R35, R37, R4, R35 ;  /* 0x0000000425237224 */ /* 0x000fe400078e0223 */
[----:B------:R-:W-:Y:S01]  /*0fe0*/  IMAD R13, R6, 0x8, R5 ;  /* 0x00000008060d7824 */ /* 0x000fe200078e0205 */
[----:B--2---:R-:W-:-:S12]  /*0ff0*/  FSETP.GEU.FTZ.AND P0, PT, R32, RZ, PT ;  /* 0x000000ff2000720b */ /* 0x004fd80003f1e000 */
[----:B------:R-:W-:Y:S05]  /*1000*/  @!P0 EXIT ;  /* 0x000000000000894d */ /* 0x000fea0003800000 */
[-C--:B------:R-:W-:Y:S01]  /*1010*/  IMAD.WIDE R4, R35, R34.reuse, c[0x0][0x180] ;  /* 0x0000600023047625 */ /* 0x080fe200078e0222 */
[----:B------:R-:W-:Y:S01]  /*1020*/  SHF.L.U32 R33, R6, 0x2, RZ ;  /* 0x0000000206217819 */ /* 0x000fe200000006ff */
[----:B------:R-:W-:-:S03]  /*1030*/  IMAD.WIDE R12, R13, R34, c[0x0][0x170] ;  /* 0x00005c000d0c7625 */ /* 0x000fc600078e0222 */
[----:B------:R-:W-:-:S04]  /*1040*/  SHF.R.S32.HI R31, RZ, 0x1f, R33 ;  /* 0x0000001fff1f7819 */ /* 0x000fc80000011421 */
[----:B------:R-:W-:Y:S01]  /*1050*/  IADD3 R8, P0, R12, R33, RZ ;  /* 0x000000210c087210 */ /* 0x000fe20007f1e0ff */
[----:B------:R-:W2:Y:S04]  /*1060*/  LDG.E.SYS R49, [R4] ;  /* 0x0000000004317381 */ /* 0x000ea800001ee900 */
[----:B------:R-:W-:Y:S01]  /*1070*/  IMAD.X R9, R13, 0x1, R31, P0 ;  /* 0x000000010d097824 */ /* 0x000fe200000e061f */
[----:B------:R-:W-:Y:S01]  /*1080*/  IADD3 R10, P0, R33, R8, RZ ;  /* 0x00000008210a7210 */ /* 0x000fe20007f1e0ff */
[----:B------:R0:W5:Y:S03]  /*1090*/  LDG.E.CONSTANT.SYS R30, [R12] ;  /* 0x000000000c1e7381 */ /* 0x00016600001e6900 */
[----:B------:R-:W-:-:S03]  /*10a0*/  IADD3.X R11, R31, R9, RZ, P0, !PT ;  /* 0x000000091f0b7210 */ /* 0x000fc600007fe4ff */
[----:B------:R0:W5:Y:S05]  /*10b0*/  LDG.E.CONSTANT.SYS R29, [R8] ;  /* 0x00000000081d7381 */ /* 0x00016a00001e6900 */
[----:B------:R0:W5:Y:S04]  /*10c0*/  LDG.E.CONSTANT.SYS R28, [R10] ;  /* 0x000000000a1c7381 */ /* 0x00016800001e6900 */
[----:B------:R-:W1:Y:S01]  /*10d0*/  S2R R27, SR_TID.X ;  /* 0x00000000001b7919 */ /* 0x000e620000002100 */
[----:B------:R-:W-:-:S02]  /*10e0*/  IMAD.MOV.U32 R14, RZ, RZ, 0x3f800000 ;  /* 0x3f800000ff0e7424 */ /* 0x000fc400078e00ff */
[----:B-1----:R-:W-:-:S04]  /*10f0*/  IMAD R26, R40, c[0x0][0x0], R27 ;  /* 0x00000000281a7a24 */ /* 0x002fc800078e021b */
[----:B------:R-:W-:-:S08]  /*1100*/  IMAD R25, R26, 0x30, RZ ;  /* 0x000000301a197824 */ /* 0x000fd000078e02ff */
[----:B------:R0:W-:Y:S01]  /*1110*/  STS [R25], R14 ;  /* 0x0000000e19007388 */ /* 0x0001e20000000800 */
[----:B------:R-:W-:Y:S01]  /*1120*/  MOV R24, c[0x0][0x1ac] ;  /* 0x00006b0000187a02 */ /* 0x000fe20000000f00 */
[----:B------:R-:W-:Y:S01]  /*1130*/  IMAD R7, R7, c[0x0][0x1b8], R0 ;  /* 0x00006e0007077a24 */ /* 0x000fe200078e0200 */
[----:B------:R-:W-:Y:S02]  /*1140*/  BSSY B0, `(.L_x_78) ;  /* 0x0000054000007945 */ /* 0x000fe40003800000 */
[----:B------:R-:W-:Y:S01]  /*1150*/  IADD3 R24, R24, -c[0x0][0x1a4], RZ ;  /* 0x8000690018187a10 */ /* 0x000fe20007ffe0ff */
[----:B------:R-:W-:-:S04]  /*1160*/  IMAD.WIDE R6, R7, R34, c[0x0][0x170] ;  /* 0x00005c0007067625 */ /* 0x000fc800078e0222 */
[----:B------:R-:W-:Y:S01]  /*1170*/  IMAD R0, R37, R24, RZ ;  /* 0x0000001825007224 */ /* 0x000fe200078e02ff */
[----:B--2---:R-:W-:-:S12]  /*1180*/  ISETP.GE.AND P1, PT, R49, 0x1, PT ;  /* 0x000000013100780c */ /* 0x004fd80003f26270 */
[----:B------:R-:W-:Y:S05]  /*1190*/  @!P1 BRA `(.L_x_79) ;  /* 0x000004e000009947 */ /* 0x000fea0003800000 */
[----:B0-----:R-:W-:Y:S01]  /*11a0*/  LOP3.LUT R10, R49, 0x3, RZ, 0xc0, !PT ;  /* 0x00000003310a7812 */ /* 0x001fe200078ec0ff */
[----:B------:R-:W-:Y:S01]  /*11b0*/  BSSY B1, `(.L_x_80) ;  /* 0x0000015000017945 */ /* 0x000fe20003800000 */
[----:B------:R-:W-:Y:S02]  /*11c0*/  IMAD.MOV.U32 R8, RZ, RZ, RZ ;  /* 0x000000ffff087224 */ /* 0x000fe400078e00ff */
[----:B------:R-:W-:-:S12]  /*11d0*/  ISETP.NE.AND P0, PT, R10, RZ, PT ;  /* 0x000000ff0a00720c */ /* 0x000fd80003f05270 */
[----:B------:R-:W-:Y:S05]  /*11e0*/  @!P0 BRA `(.L_x_81) ;  /* 0x0000011000008947 */ /* 0x000fea0003800000 */
[----:B------:R-:W-:Y:S01]  /*11f0*/  ISETP.NE.AND P0, PT, R10, 0x1, PT ;  /* 0x000000010a00780c */ /* 0x000fe20003f05270 */
[----:B------:R-:W-:Y:S01]  /*1200*/  BSSY B2, `(.L_x_82) ;  /* 0x000000c000027945 */ /* 0x000fe20003800000 */
[----:B------:R-:W-:Y:S01]  /*1210*/  MOV R11, 0xc ;  /* 0x0000000c000b7802 */ /* 0x000fe20000000f00 */
[----:B------:R-:W-:-:S04]  /*1220*/  IMAD.MOV.U32 R9, RZ, RZ, RZ ;  /* 0x000000ffff097224 */ /* 0x000fc800078e00ff */
[----:B------:R-:W-:-:S05]  /*1230*/  IMAD R8, R26, R11, 0x1 ;  /* 0x000000011a087424 */ /* 0x000fca00078e020b */
[----:B------:R-:W-:Y:S05]  /*1240*/  @!P0 BRA `(.L_x_83) ;  /* 0x0000007000008947 */ /* 0x000fea0003800000 */
[----:B------:R-:W-:Y:S02]  /*1250*/  ISETP.NE.AND P0, PT, R10, 0x2, PT ;  /* 0x000000020a00780c */ /* 0x000fe40003f05270 */
[----:B------:R-:W-:-:S10]  /*1260*/  MOV R9, RZ ;  /* 0x000000ff00097202 */ /* 0x000fd40000000f00 */
[----:B------:R-:W-:Y:S01]  /*1270*/  @P0 IMAD.MOV.U32 R9, RZ, RZ, 0x1 ;  /* 0x00000001ff090424 */ /* 0x000fe200078e00ff */
[----:B------:R0:W-:Y:S04]  /*1280*/  @P0 STS [R25+0x4], RZ ;  /* 0x000004ff19000388 */ /* 0x0001e80000000800 */
[----:B------:R-:W-:Y:S02]  /*1290*/  IADD3 R10, R8, R9, RZ ;  /* 0x00000009080a7210 */ /* 0x000fe40007ffe0ff */
[----:B------:R-:W-:-:S06]  /*12a0*/  IADD3 R9, R9, 0x1, RZ ;  /* 0x0000000109097810 */ /* 0x000fcc0007ffe0ff */
[----:B------:R0:W-:Y:S02]  /*12b0*/  STS [R10.X4], RZ ;  /* 0x000000ff0a007388 */ /* 0x0001e40000004800 */
.L_x_83:
[----:B------:R-:W-:Y:S05]  /*12c0*/  BSYNC B2 ;  /* 0x0000000000027941 */ /* 0x000fea0003800000 */
.L_x_82:
[----:B0-----:R-:W-:Y:S01]  /*12d0*/  IMAD.IADD R10, R8, 0x1, R9 ;  /* 0x00000001080a7824 */ /* 0x001fe200078e0209 */
[----:B------:R-:W-:-:S07]  /*12e0*/  IADD3 R8, R9, 0x1, RZ ;  /* 0x0000000109087810 */ /* 0x000fce0007ffe0ff */
[----:B------:R0:W-:Y:S02]  /*12f0*/  STS [R10.X4], RZ ;  /* 0x000000ff0a007388 */ /* 0x0001e40000004800 */
.L_x_81:
[----:B------:R-:W-:Y:S05]  /*1300*/  BSYNC B1 ;  /* 0x0000000000017941 */ /* 0x000fea0003800000 */
.L_x_80:
[----:B------:R-:W-:-:S12]  /*1310*/  ISETP.GE.U32.AND P0, PT, R49, 0x4, PT ;  /* 0x000000043100780c */ /* 0x000fd80003f06070 */
[----:B------:R-:W-:Y:S05]  /*1320*/  @!P0 BRA `(.L_x_79) ;  /* 0x0000035000008947 */ /* 0x000fea0003800000 */
[----:B------:R-:W-:Y:S01]  /*1330*/  IADD3 R11, R49, -R8, RZ ;  /* 0x80000008310b7210 */ /* 0x000fe20007ffe0ff */
[----:B------:R-:W-:Y:S01]  /*1340*/  IMAD R9, R40, c[0x0][0x0], RZ ;  /* 0x0000000028097a24 */ /* 0x000fe200078e02ff */
[----:B------:R-:W-:Y:S01]  /*1350*/  BSSY B1, `(.L_x_84) ;  /* 0x000001d000017945 */ /* 0x000fe20003800000 */
[----:B------:R-:W-:Y:S02]  /*1360*/  PLOP3.LUT P0, PT, PT, PT, PT, 0x80, 0x0 ;  /* 0x000000000000781c */ /* 0x000fe40003f0f070 */
[----:B------:R-:W-:Y:S01]  /*1370*/  ISETP.GT.AND P2, PT, R11, 0xc, PT ;  /* 0x0000000c0b00780c */ /* 0x000fe20003f44270 */
[----:B0-----:R-:W-:-:S04]  /*1380*/  IMAD R10, R9, 0xc, R8 ;  /* 0x0000000c090a7824 */ /* 0x001fc800078e0208 */
[----:B------:R-:W-:-:S04]  /*1390*/  IMAD R10, R27, 0xc, R10 ;  /* 0x0000000c1b0a7824 */ /* 0x000fc800078e020a */
[----:B------:R-:W-:-:S03]  /*13a0*/  IMAD.SHL.U32 R10, R10, 0x4, RZ ;  /* 0x000000040a0a7824 */ /* 0x000fc600078e00ff */
[----:B------:R-:W-:Y:S05]  /*13b0*/  @!P2 BRA `(.L_x_85) ;  /* 0x000001600000a947 */ /* 0x000fea0003800000 */
[----:B------:R-:W-:Y:S02]  /*13c0*/  PLOP3.LUT P0, PT, PT, PT, PT, 0x8, 0x0 ;  /* 0x000000000000781c */ /* 0x000fe40003f0e170 */
[----:B------:R-:W-:-:S10]  /*13d0*/  IADD3 R9, R49, -0xc, RZ ;  /* 0xfffffff431097810 */ /* 0x000fd40007ffe0ff */
.L_x_86:
[----:B------:R-:W-:Y:S01]  /*13e0*/  IADD3 R8, R8, 0x10, RZ ;  /* 0x0000001008087810 */ /* 0x000fe20007ffe0ff */
[----:B------:R-:W-:Y:S03]  /*13f0*/  STS [R10+0x4], RZ ;  /* 0x000004ff0a007388 */ /* 0x000fe60000000800 */
[----:B------:R-:W-:Y:S01]  /*1400*/  ISETP.GE.AND P2, PT, R8, R9, PT ;  /* 0x000000090800720c */ /* 0x000fe20003f46270 */
[----:B------:R-:W-:Y:S04]  /*1410*/  STS [R10+0x10], RZ ;  /* 0x000010ff0a007388 */ /* 0x000fe80000000800 */
        /* <DEDUP_REMOVED lines=13> */
[----:B------:R0:W-:Y:S02]  /*14f0*/  STS [R10+0x38], RZ ;  /* 0x000038ff0a007388 */ /* 0x0001e40000000800 */
[----:B0-----:R-:W-:Y:S01]  /*1500*/  IADD3 R10, R10, 0x40, RZ ;  /* 0x000000400a0a7810 */ /* 0x001fe20007ffe0ff */
[----:B------:R-:W-:Y:S07]  /*1510*/  @!P2 BRA `(.L_x_86) ;  /* 0xfffffec00000a947 */ /* 0x000fee000383ffff */
.L_x_85:
[----:B------:R-:W-:Y:S05]  /*1520*/  BSYNC B1 ;  /* 0x0000000000017941 */ /* 0x000fea0003800000 */
.L_x_84:
[----:B------:R-:W-:Y:S01]  /*1530*/  IADD3 R9, R49, -R8, RZ ;  /* 0x8000000831097210 */ /* 0x000fe20007ffe0ff */
[----:B------:R-:W-:Y:S03]  /*1540*/  BSSY B1, `(.L_x_87) ;  /* 0x000000e000017945 */ /* 0x000fe60003800000 */
[----:B------:R-:W-:-:S12]  /*1550*/  ISETP.GT.AND P2, PT, R9, 0x4, PT ;  /* 0x000000040900780c */ /* 0x000fd80003f44270 */
[----:B------:R-:W-:Y:S05]  /*1560*/  @!P2 BRA `(.L_x_88) ;  /* 0x000000b00000a947 */ /* 0x000fea0003800000 */
[----:B------:R-:W-:Y:S01]  /*1570*/  STS [R10+0x4], RZ ;  /* 0x000004ff0a007388 */ /* 0x000fe20000000800 */
[----:B------:R-:W-:Y:S02]  /*1580*/  PLOP3.LUT P0, PT, PT, PT, PT, 0x8, 0x0 ;  /* 0x000000000000781c */ /* 0x000fe40003f0e170 */
[----:B------:R-:W-:Y:S01]  /*1590*/  IADD3 R8, R8, 0x8, RZ ;  /* 0x0000000808087810 */ /* 0x000fe20007ffe0ff */
[----:B------:R-:W-:Y:S04]  /*15a0*/  STS [R10+0x10], RZ ;  /* 0x000010ff0a007388 */ /* 0x000fe80000000800 */
[----:B------:R-:W-:Y:S04]  /*15b0*/  STS [R10+0xc], RZ ;  /* 0x00000cff0a007388 */ /* 0x000fe80000000800 */
[----:B------:R-:W-:Y:S04]  /*15c0*/  STS [R10+0x8], RZ ;  /* 0x000008ff0a007388 */ /* 0x000fe80000000800 */
[----:B------:R-:W-:Y:S04]  /*15d0*/  STS [R10+0x14], RZ ;  /* 0x000014ff0a007388 */ /* 0x000fe80000000800 */
[----:B------:R-:W-:Y:S04]  /*15e0*/  STS [R10+0x20], RZ ;  /* 0x000020ff0a007388 */ /* 0x000fe80000000800 */
[----:B------:R-:W-:Y:S04]  /*15f0*/  STS [R10+0x1c], RZ ;  /* 0x00001cff0a007388 */ /* 0x000fe80000000800 */
[----:B------:R0:W-:Y:S02]  /*1600*/  STS [R10+0x18], RZ ;  /* 0x000018ff0a007388 */ /* 0x0001e40000000800 */
[----:B0-----:R-:W-:-:S08]  /*1610*/  IADD3 R10, R10, 0x20, RZ ;  /* 0x000000200a0a7810 */ /* 0x001fd00007ffe0ff */
.L_x_88:
[----:B------:R-:W-:Y:S05]  /*1620*/  BSYNC B1 ;  /* 0x0000000000017941 */ /* 0x000fea0003800000 */
.L_x_87:
[----:B------:R-:W-:-:S12]  /*1630*/  ISETP.LT.OR P0, PT, R8, R49, P0 ;  /* 0x000000310800720c */ /* 0x000fd80000701670 */
[----:B------:R0:W-:Y:S04]  /*1640*/  @P0 STS [R10+0x4], RZ ;  /* 0x000004ff0a000388 */ /* 0x0001e80000000800 */
[----:B------:R0:W-:Y:S04]  /*1650*/  @P0 STS [R10+0x10], RZ ;  /* 0x000010ff0a000388 */ /* 0x0001e80000000800 */
[----:B------:R0:W-:Y:S04]  /*1660*/  @P0 STS [R10+0xc], RZ ;  /* 0x00000cff0a000388 */ /* 0x0001e80000000800 */
[----:B------:R0:W-:Y:S02]  /*1670*/  @P0 STS [R10+0x8], RZ ;  /* 0x000008ff0a000388 */ /* 0x0001e40000000800 */
.L_x_79:
[----:B0-----:R-:W-:Y:S05]  /*1680*/  BSYNC B0 ;  /* 0x0000000000007941 */ /* 0x001fea0003800000 */
.L_x_78:
[----:B------:R-:W-:Y:S01]  /*1690*/  BSSY B0, `(.L_x_89) ;  /* 0x00000fa000007945 */ /* 0x000fe20003800000 */
[----:B------:R-:W-:Y:S05]  /*16a0*/  @!P1 BRA `(.L_x_90) ;  /* 0x00000f8000009947 */ /* 0x000fea0003800000 */
[----:B------:R-:W-:Y:S01]  /*16b0*/  LOP3.LUT R8, R49, 0x3, RZ, 0xc0, !PT ;  /* 0x0000000331087812 */ /* 0x000fe200078ec0ff */
[----:B------:R-:W0:Y:S01]  /*16c0*/  I2F R41, R41 ;  /* 0x0000002900297306 */ /* 0x000e220000201400 */
[----:B------:R-:W-:Y:S01]  /*16d0*/  BSSY B1, `(.L_x_91) ;  /* 0x0000023000017945 */ /* 0x000fe20003800000 */
[----:B------:R-:W-:Y:S01]  /*16e0*/  IMAD.MOV.U32 R42, RZ, RZ, RZ ;  /* 0x000000ffff2a7224 */ /* 0x000fe200078e00ff */
[----:B------:R-:W-:-:S12]  /*16f0*/  ISETP.NE.AND P0, PT, R8, RZ, PT ;  /* 0x000000ff0800720c */ /* 0x000fd80003f05270 */
[----:B------:R-:W-:Y:S05]  /*1700*/  @!P0 BRA `(.L_x_92) ;  /* 0x000001f000008947 */ /* 0x000fea0003800000 */
[----:B------:R-:W-:Y:S01]  /*1710*/  ISETP.NE.AND P0, PT, R8, 0x1, PT ;  /* 0x000000010800780c */ /* 0x000fe20003f05270 */
[----:B------:R-:W-:Y:S01]  /*1720*/  BSSY B2, `(.L_x_93) ;  /* 0x0000015000027945 */ /* 0x000fe20003800000 */
[----:B------:R-:W-:-:S10]  /*1730*/  MOV R13, RZ ;  /* 0x000000ff000d7202 */ /* 0x000fd40000000f00 */
[----:B------:R-:W-:Y:S05]  /*1740*/  @!P0 BRA `(.L_x_94) ;  /* 0x0000012000008947 */ /* 0x000fea0003800000 */
[----:B------:R-:W-:-:S12]  /*1750*/  ISETP.NE.AND P0, PT, R8, 0x2, PT ;  /* 0x000000020800780c */ /* 0x000fd80003f05270 */
[----:B------:R-:W-:Y:S01]  /*1760*/  @P0 IMAD.WIDE R8, R35, R34, c[0x0][0x178] ;  /* 0x00005e0023080625 */ /* 0x000fe200078e0222 */
[----:B------:R-:W1:Y:S09]  /*1770*/  @P0 LDS.U R12, [R25+0x4] ;  /* 0x00000400190c0984 */ /* 0x000e720000001800 */
[----:B------:R-:W1:Y:S01]  /*1780*/  @P0 LDG.E.CONSTANT.SYS R8, [R8] ;  /* 0x0000000008080381 */ /* 0x000e6200001e6900 */
[----:B------:R-:W-:-:S05]  /*1790*/  IMAD.MOV.U32 R13, RZ, RZ, RZ ;  /* 0x000000ffff0d7224 */ /* 0x000fca00078e00ff */
[----:B------:R-:W-:-:S05]  /*17a0*/  @P0 MOV R13, 0x1 ;  /* 0x00000001000d0802 */ /* 0x000fca0000000f00 */
[----:B------:R-:W-:-:S05]  /*17b0*/  IMAD.MOV R11, RZ, RZ, -R13 ;  /* 0x000000ffff0b7224 */ /* 0x000fca00078e0a0d */
[----:B------:R-:W-:-:S04]  /*17c0*/  LOP3.LUT R10, R0, R11, RZ, 0xc0, !PT ;  /* 0x0000000b000a7212 */ /* 0x000fc800078ec0ff */
[----:B------:R-:W-:-:S05]  /*17d0*/  IADD3 R11, R35, R10, RZ ;  /* 0x0000000a230b7210 */ /* 0x000fca0007ffe0ff */
[----:B------:R-:W-:-:S10]  /*17e0*/  IMAD.WIDE R10, R11, R34, c[0x0][0x178] ;  /* 0x00005e000b0a7625 */ /* 0x000fd400078e0222 */
[----:B------:R-:W2:Y:S01]  /*17f0*/  LDG.E.CONSTANT.SYS R10, [R10] ;  /* 0x000000000a0a7381 */ /* 0x000ea200001e6900 */
[----:B------:R-:W-:Y:S01]  /*1800*/  IMAD R14, R26, 0xc, R13 ;  /* 0x0000000c1a0e7824 */ /* 0x000fe200078e020d */
[----:B------:R-:W-:Y:S01]  /*1810*/  IADD3 R13, R13, 0x1, RZ ;  /* 0x000000010d0d7810 */ /* 0x000fe20007ffe0ff */
[----:B01----:R-:W-:-:S08]  /*1820*/  @P0 FFMA.FTZ R12, R41, R8, R12 ;  /* 0x00000008290c0223 */ /* 0x003fd0000001000c */
[----:B------:R-:W-:Y:S04]  /*1830*/  @P0 STS [R25+0x4], R12 ;  /* 0x0000040c19000388 */ /* 0x000fe80000000800 */
[----:B------:R-:W2:Y:S02]  /*1840*/  LDS.U R8, [R14.X4+0x4] ;  /* 0x000004000e087984 */ /* 0x000ea40000005800 */
[----:B--2---:R-:W-:-:S08]  /*1850*/  FFMA.FTZ R9, R41, R10, R8 ;  /* 0x0000000a29097223 */ /* 0x004fd00000010008 */
[----:B------:R0:W-:Y:S02]  /*1860*/  STS [R14.X4+0x4], R9 ;  /* 0x000004090e007388 */ /* 0x0001e40000004800 */
.L_x_94:
[----:B------:R-:W-:Y:S05]  /*1870*/  BSYNC B2 ;  /* 0x0000000000027941 */ /* 0x000fea0003800000 */
.L_x_93:
[----:B0-----:R-:W-:-:S04]  /*1880*/  IMAD R9, R0, R13, R35 ;  /* 0x0000000d00097224 */ /* 0x001fc800078e0223 */
[----:B------:R-:W-:-:S10]  /*1890*/  IMAD.WIDE R8, R9, R34, c[0x0][0x178] ;  /* 0x00005e0009087625 */ /* 0x000fd400078e0222 */
[----:B------:R-:W2:Y:S01]  /*18a0*/  LDG.E.CONSTANT.SYS R8, [R8] ;  /* 0x0000000008087381 */ /* 0x000ea200001e6900 */
[----:B------:R-:W-:Y:S01]  /*18b0*/  IMAD R10, R26, 0xc, R13 ;  /* 0x0000000c1a0a7824 */ /* 0x000fe200078e020d */
[----:B------:R-:W-:-:S07]  /*18c0*/  IADD3 R42, R13, 0x1, RZ ;  /* 0x000000010d2a7810 */ /* 0x000fce0007ffe0ff */
[----:B------:R-:W2:Y:S02]  /*18d0*/  LDS.U R11, [R10.X4+0x4] ;  /* 0x000004000a0b7984 */ /* 0x000ea40000005800 */
[----:B--2---:R-:W-:-:S08]  /*18e0*/  FFMA.FTZ R11, R41, R8, R11 ;  /* 0x00000008290b7223 */ /* 0x004fd0000001000b */
[----:B------:R0:W-:Y:S02]  /*18f0*/  STS [R10.X4+0x4], R11 ;  /* 0x0000040b0a007388 */ /* 0x0001e40000004800 */
.L_x_92:
[----:B------:R-:W-:Y:S05]  /*1900*/  BSYNC B1 ;  /* 0x0000000000017941 */ /* 0x000fea0003800000 */
.L_x_91:
[----:B------:R-:W-:-:S12]  /*1910*/  ISETP.GE.U32.AND P0, PT, R49, 0x4, PT ;  /* 0x000000043100780c */ /* 0x000fd80003f06070 */
[----:B------:R-:W-:Y:S05]  /*1920*/  @!P0 BRA `(.L_x_90) ;  /* 0x00000d0000008947 */ /* 0x000fea0003800000 */
[--C-:B0-----:R-:W-:Y:S01]  /*1930*/  IMAD.IADD R10, R49, 0x1, -R42.reuse ;  /* 0x00000001310a7824 */ /* 0x101fe200078e0a2a */
[----:B------:R-:W-:Y:S01]  /*1940*/  BSSY B1, `(.L_x_95) ;  /* 0x0000077000017945 */ /* 0x000fe20003800000 */
[----:B------:R-:W-:Y:S01]  /*1950*/  IMAD R9, R40, c[0x0][0x0], RZ ;  /* 0x0000000028097a24 */ /* 0x000fe200078e02ff */
[----:B------:R-:W-:Y:S02]  /*1960*/  PLOP3.LUT P0, PT, PT, PT, PT, 0x80, 0x0 ;  /* 0x000000000000781c */ /* 0x000fe40003f0f070 */
[----:B------:R-:W-:Y:S01]  /*1970*/  ISETP.GT.AND P2, PT, R10, 0xc, PT ;  /* 0x0000000c0a00780c */ /* 0x000fe20003f44270 */
[----:B------:R-:W-:Y:S01]  /*1980*/  IMAD R8, R9, 0xc, R42 ;  /* 0x0000000c09087824 */ /* 0x000fe200078e022a */
[----:B------:R-:W-:Y:S01]  /*1990*/  SHF.L.U32 R43, R0, 0x2, RZ ;  /* 0x00000002002b7819 */ /* 0x000fe200000006ff */
[----:B------:R-:W-:Y:S02]  /*19a0*/  IMAD R9, R37, R42, RZ ;  /* 0x0000002a25097224 */ /* 0x000fe400078e02ff */
[----:B------:R-:W-:-:S02]  /*19b0*/  IMAD R8, R27, 0xc, R8 ;  /* 0x0000000c1b087824 */ /* 0x000fc400078e0208 */
[----:B------:R-:W-:Y:S02]  /*19c0*/  IMAD R46, R24, R9, RZ ;  /* 0x00000009182e7224 */ /* 0x000fe400078e02ff */
[----:B------:R-:W-:-:S03]  /*19d0*/  IMAD.SHL.U32 R44, R8, 0x4, RZ ;  /* 0x00000004082c7824 */ /* 0x000fc600078e00ff */
[----:B------:R-:W-:Y:S05]  /*19e0*/  @!P2 BRA `(.L_x_96) ;  /* 0x000006c00000a947 */ /* 0x000fea0003800000 */
[----:B------:R-:W-:Y:S02]  /*19f0*/  PLOP3.LUT P0, PT, PT, PT, PT, 0x8, 0x0 ;  /* 0x000000000000781c */ /* 0x000fe40003f0e170 */
[----:B------:R-:W-:-:S10]  /*1a00*/  IADD3 R45, R49, -0xc, RZ ;  /* 0xfffffff4312d7810 */ /* 0x000fd40007ffe0ff */
.L_x_97:
[----:B------:R-:W-:Y:S01]  /*1a10*/  IMAD.IADD R22, R43, 0x1, R46 ;  /* 0x000000012b167824 */ /* 0x000fe200078e022e */
[C---:B------:R-:W-:Y:S01]  /*1a20*/  IADD3 R17, R35.reuse, R46, RZ ;  /* 0x0000002e23117210 */ /* 0x040fe20007ffe0ff */
[----:B------:R-:W-:Y:S01]  /*1a30*/  LDS.U R53, [R44+0xc] ;  /* 0x00000c002c357984 */ /* 0x000fe20000001800 */
[----:B------:R-:W-:Y:S02]  /*1a40*/  SHF.R.S32.HI R47, RZ, 0x1f, R43 ;  /* 0x0000001fff2f7819 */ /* 0x000fe4000001142b */
[----:B------:R-:W-:Y:S01]  /*1a50*/  IADD3 R15, R35, R22, RZ ;  /* 0x00000016230f7210 */ /* 0x000fe20007ffe0ff */
[-C--:B------:R-:W-:Y:S01]  /*1a60*/  IMAD.WIDE R16, R17, R34.reuse, c[0x0][0x178] ;  /* 0x00005e0011107625 */ /* 0x080fe200078e0222 */
[----:B------:R-:W-:Y:S03]  /*1a70*/  LDS.U R55, [R44+0x10] ;  /* 0x000010002c377984 */ /* 0x000fe60000001800 */
[----:B------:R-:W-:Y:S01]  /*1a80*/  IMAD.WIDE R14, R15, R34, c[0x0][0x178] ;  /* 0x00005e000f0e7625 */ /* 0x000fe200078e0222 */
[----:B------:R-:W-:Y:S02]  /*1a90*/  LDS.U R57, [R44+0x14] ;  /* 0x000014002c397984 */ /* 0x000fe40000001800 */
[----:B------:R-:W-:-:S02]  /*1aa0*/  IADD3 R8, P2, R43, R16, RZ ;  /* 0x000000102b087210 */ /* 0x000fc40007f5e0ff */
[C---:B------:R-:W-:Y:S01]  /*1ab0*/  IADD3 R22, R43.reuse, R22, RZ ;  /* 0x000000162b167210 */ /* 0x040fe20007ffe0ff */
[----:B------:R0:W2:Y:S01]  /*1ac0*/  LDG.E.CONSTANT.SYS R46, [R16] ;  /* 0x00000000102e7381 */ /* 0x0000a200001e6900 */
[----:B------:R-:W-:Y:S01]  /*1ad0*/  IADD3 R18, P3, R43, R14, RZ ;  /* 0x0000000e2b127210 */ /* 0x000fe20007f7e0ff */
[--C-:B------:R-:W-:Y:S01]  /*1ae0*/  IMAD.X R9, R17, 0x1, R47.reuse, P2 ;  /* 0x0000000111097824 */ /* 0x100fe200010e062f */
[----:B------:R-:W-:Y:S01]  /*1af0*/  IADD3 R10, P2, R43, R8, RZ ;  /* 0x000000082b0a7210 */ /* 0x000fe20007f5e0ff */
[----:B------:R1:W3:Y:S02]  /*1b00*/  LDG.E.CONSTANT.SYS R48, [R14] ;  /* 0x000000000e307381 */ /* 0x0002e400001e6900 */
[----:B------:R-:W-:Y:S01]  /*1b10*/  IMAD.X R19, R15, 0x1, R47, P3 ;  /* 0x000000010f137824 */ /* 0x000fe200018e062f */
[----:B------:R-:W-:Y:S01]  /*1b20*/  IADD3.X R11, R47, R9, RZ, P2, !PT ;  /* 0x000000092f0b7210 */ /* 0x000fe200017fe4ff */
[----:B------:R-:W-:Y:S01]  /*1b30*/  LDS.U R59, [R44+0x18] ;  /* 0x000018002c3b7984 */ /* 0x000fe20000001800 */
[----:B------:R-:W-:-:S02]  /*1b40*/  IADD3 R12, P3, R43, R18, RZ ;  /* 0x000000122b0c7210 */ /* 0x000fc40007f7e0ff */
[----:B------:R-:W-:Y:S01]  /*1b50*/  IADD3 R20, P2, R43, R10, RZ ;  /* 0x0000000a2b147210 */ /* 0x000fe20007f5e0ff */
[----:B------:R4:W3:Y:S02]  /*1b60*/  LDG.E.CONSTANT.SYS R50, [R8] ;  /* 0x0000000008327381 */ /* 0x0008e400001e6900 */
[C---:B------:R-:W-:Y:S01]  /*1b70*/  IMAD.X R13, R47.reuse, 0x1, R19, P3 ;  /* 0x000000012f0d7824 */ /* 0x040fe200018e0613 */
[----:B------:R-:W-:Y:S01]  /*1b80*/  IADD3.X R21, R47, R11, RZ, P2, !PT ;  /* 0x0000000b2f157210 */ /* 0x000fe200017fe4ff */
[----:B------:R0:W3:Y:S01]  /*1b90*/  LDG.E.CONSTANT.SYS R52, [R10] ;  /* 0x000000000a347381 */ /* 0x0000e200001e6900 */
[----:B------:R-:W-:Y:S01]  /*1ba0*/  IMAD.IADD R23, R35, 0x1, R22 ;  /* 0x0000000123177824 */ /* 0x000fe200078e0216 */
[----:B------:R-:W-:Y:S02]  /*1bb0*/  IADD3 R56, R43, R22, RZ ;  /* 0x000000162b387210 */ /* 0x000fe40007ffe0ff */
[----:B------:R0:W3:Y:S04]  /*1bc0*/  LDG.E.CONSTANT.SYS R60, [R18] ;  /* 0x00000000123c7381 */ /* 0x0000e800001e6900 */
[----:B------:R4:W3:Y:S04]  /*1bd0*/  LDG.E.CONSTANT.SYS R54, [R20] ;  /* 0x0000000014367381 */ /* 0x0008e800001e6900 */
[----:B------:R4:W3:Y:S01]  /*1be0*/  LDG.E.CONSTANT.SYS R58, [R12] ;  /* 0x000000000c3a7381 */ /* 0x0008e200001e6900 */
[----:B------:R-:W-:-:S02]  /*1bf0*/  IMAD.WIDE R22, R23, R34, c[0x0][0x178] ;  /* 0x00005e0017167625 */ /* 0x000fc400078e0222 */
[----:B-1----:R-:W-:Y:S01]  /*1c00*/  IMAD.IADD R15, R35, 0x1, R56 ;  /* 0x00000001230f7824 */ /* 0x002fe200078e0238 */
[----:B0-----:R-:W-:-:S03]  /*1c10*/  IADD3 R16, P3, R43, R12, RZ ;  /* 0x0000000c2b107210 */ /* 0x001fc60007f7e0ff */
[----:B------:R-:W-:Y:S01]  /*1c20*/  IMAD.WIDE R14, R15, R34, c[0x0][0x178] ;  /* 0x00005e000f0e7625 */ /* 0x000fe200078e0222 */
[----:B----4-:R-:W-:Y:S02]  /*1c30*/  IADD3 R8, P4, R43, R22, RZ ;  /* 0x000000162b087210 */ /* 0x010fe40007f9e0ff */
[----:B------:R-:W-:Y:S01]  /*1c40*/  IADD3.X R17, R47, R13, RZ, P3, !PT ;  /* 0x0000000d2f117210 */ /* 0x000fe20001ffe4ff */
[----:B------:R0:W4:Y:S01]  /*1c50*/  LDG.E.CONSTANT.SYS R51, [R22] ;  /* 0x0000000016337381 */ /* 0x00012200001e6900 */
[----:B------:R-:W-:Y:S01]  /*1c60*/  IADD3 R12, P3, R43, R8, RZ ;  /* 0x000000082b0c7210 */ /* 0x000fe20007f7e0ff */
[----:B------:R-:W-:Y:S01]  /*1c70*/  IMAD.X R9, R23, 0x1, R47, P4 ;  /* 0x0000000117097824 */ /* 0x000fe200020e062f */
[----:B------:R-:W-:-:S03]  /*1c80*/  IADD3 R10, P2, R43, R14, RZ ;  /* 0x0000000e2b0a7210 */ /* 0x000fc60007f5e0ff */
[----:B------:R-:W-:Y:S01]  /*1c90*/  IMAD.X R13, R47, 0x1, R9, P3 ;  /* 0x000000012f0d7824 */ /* 0x000fe200018e0609 */
[----:B------:R-:W-:Y:S01]  /*1ca0*/  IADD3.X R11, R15, R47, RZ, P2, !PT ;  /* 0x0000002f0f0b7210 */ /* 0x000fe200017fe4ff */
[----:B------:R1:W4:Y:S01]  /*1cb0*/  LDG.E.CONSTANT.SYS R14, [R14] ;  /* 0x000000000e0e7381 */ /* 0x00032200001e6900 */
[C---:B------:R-:W-:Y:S02]  /*1cc0*/  IADD3 R20, P3, R43.reuse, R10, RZ ;  /* 0x0000000a2b147210 */ /* 0x040fe40007f7e0ff */
[----:B------:R-:W-:Y:S01]  /*1cd0*/  IADD3 R18, P2, R43, R12, RZ ;  /* 0x0000000c2b127210 */ /* 0x000fe20007f5e0ff */
[----:B------:R1:W4:Y:S02]  /*1ce0*/  LDG.E.CONSTANT.SYS R16, [R16] ;  /* 0x0000000010107381 */ /* 0x00032400001e6900 */
[C---:B------:R-:W-:Y:S01]  /*1cf0*/  IMAD.X R21, R47.reuse, 0x1, R11, P3 ;  /* 0x000000012f157824 */ /* 0x040fe200018e060b */
[----:B------:R-:W-:Y:S01]  /*1d00*/  IADD3.X R19, R47, R13, RZ, P2, !PT ;  /* 0x0000000d2f137210 */ /* 0x000fe200017fe4ff */
[----:B------:R2:W4:Y:S01]  /*1d10*/  LDG.E.CONSTANT.SYS R8, [R8] ;  /* 0x0000000008087381 */ /* 0x00052200001e6900 */
[----:B0-----:R-:W-:-:S03]  /*1d20*/  IADD3 R22, P2, R43, R20, RZ ;  /* 0x000000142b167210 */ /* 0x001fc60007f5e0ff */
[----:B------:R0:W4:Y:S01]  /*1d30*/  LDG.E.CONSTANT.SYS R12, [R12] ;  /* 0x000000000c0c7381 */ /* 0x00012200001e6900 */
[----:B------:R-:W-:-:S03]  /*1d40*/  IADD3.X R23, R47, R21, RZ, P2, !PT ;  /* 0x000000152f177210 */ /* 0x000fc600017fe4ff */
[----:B------:R0:W4:Y:S04]  /*1d50*/  LDG.E.CONSTANT.SYS R10, [R10] ;  /* 0x000000000a0a7381 */ /* 0x00012800001e6900 */
[----:B------:R0:W4:Y:S04]  /*1d60*/  LDG.E.CONSTANT.SYS R18, [R18] ;  /* 0x0000000012127381 */ /* 0x00012800001e6900 */
[----:B------:R3:W4:Y:S04]  /*1d70*/  LDG.E.CONSTANT.SYS R20, [R20] ;  /* 0x0000000014147381 */ /* 0x00072800001e6900 */
[----:B------:R0:W4:Y:S04]  /*1d80*/  LDG.E.CONSTANT.SYS R22, [R22] ;  /* 0x0000000016167381 */ /* 0x00012800001e6900 */
[----:B-1----:R-:W2:Y:S04]  /*1d90*/  LDS.U R17, [R44+0x4] ;  /* 0x000004002c117984 */ /* 0x002ea80000001800 */
[----:B------:R-:W1:Y:S04]  /*1da0*/  LDS.U R47, [R44+0x8] ;  /* 0x000008002c2f7984 */ /* 0x000e680000001800 */
[----:B------:R-:W1:Y:S04]  /*1db0*/  LDS.U R15, [R44+0x1c] ;  /* 0x00001c002c0f7984 */ /* 0x000e680000001800 */
[----:B0-----:R-:W-:Y:S04]  /*1dc0*/  LDS.U R11, [R44+0x20] ;  /* 0x000020002c0b7984 */ /* 0x001fe80000001800 */
[----:B------:R-:W-:Y:S01]  /*1dd0*/  LDS.U R23, [R44+0x3c] ;  /* 0x00003c002c177984 */ /* 0x000fe20000001800 */
[----:B------:R-:W-:-:S04]  /*1de0*/  IADD3 R42, R42, 0x10, RZ ;  /* 0x000000102a2a7810 */ /* 0x000fc80007ffe0ff */
[----:B------:R-:W-:Y:S01]  /*1df0*/  ISETP.GE.AND P2, PT, R42, R45, PT ;  /* 0x0000002d2a00720c */ /* 0x000fe20003f46270 */
[C---:B--2---:R-:W-:Y:S02]  /*1e00*/  FFMA.FTZ R9, R41.reuse, R46, R17 ;  /* 0x0000002e29097223 */ /* 0x044fe40000010011 */
[----:B------:R-:W-:Y:S01]  /*1e10*/  LDS.U R46, [R44+0x38] ;  /* 0x000038002c2e7984 */ /* 0x000fe20000001800 */
[----:B---3--:R-:W-:-:S03]  /*1e20*/  FFMA.FTZ R21, R41, R48, R57 ;  /* 0x0000003029157223 */ /* 0x008fc60000010039 */
[----:B------:R-:W4:Y:S01]  /*1e30*/  LDS.U R48, [R44+0x24] ;  /* 0x000024002c307984 */ /* 0x000f220000001800 */
[----:B-1----:R-:W-:-:S03]  /*1e40*/  FFMA.FTZ R13, R41, R50, R47 ;  /* 0x00000032290d7223 */ /* 0x002fc6000001002f */
[----:B------:R-:W0:Y:S01]  /*1e50*/  LDS.U R50, [R44+0x28] ;  /* 0x000028002c327984 */ /* 0x000e220000001800 */
[----:B------:R-:W-:-:S03]  /*1e60*/  FFMA.FTZ R17, R41, R52, R53 ;  /* 0x0000003429117223 */ /* 0x000fc60000010035 */
[----:B------:R-:W1:Y:S04]  /*1e70*/  LDS.U R52, [R44+0x2c] ;  /* 0x00002c002c347984 */ /* 0x000e680000001800 */
[----:B------:R-:W2:Y:S01]  /*1e80*/  LDS.U R47, [R44+0x34] ;  /* 0x000034002c2f7984 */ /* 0x000ea20000001800 */
[----:B------:R-:W-:-:S03]  /*1e90*/  FFMA.FTZ R19, R41, R54, R55 ;  /* 0x0000003629137223 */ /* 0x000fc60000010037 */
[----:B------:R-:W3:Y:S01]  /*1ea0*/  LDS.U R54, [R44+0x30] ;  /* 0x000030002c367984 */ /* 0x000ee20000001800 */
[----:B------:R-:W-:-:S03]  /*1eb0*/  FFMA.FTZ R53, R41, R58, R15 ;  /* 0x0000003a29357223 */ /* 0x000fc6000001000f */
[----:B------:R-:W4:Y:S01]  /*1ec0*/  LDS.U R15, [R44+0x40] ;  /* 0x000040002c0f7984 */ /* 0x000f220000001800 */
[----:B------:R-:W-:-:S03]  /*1ed0*/  FFMA.FTZ R59, R41, R60, R59 ;  /* 0x0000003c293b7223 */ /* 0x000fc6000001003b */
[----:B------:R-:W-:Y:S04]  /*1ee0*/  STS [R44+0x4], R9 ;  /* 0x000004092c007388 */ /* 0x000fe80000000800 */
[----:B------:R0:W-:Y:S01]  /*1ef0*/  STS [R44+0x8], R13 ;  /* 0x0000080d2c007388 */ /* 0x0001e20000000800 */
[C---:B----4-:R-:W-:Y:S02]  /*1f00*/  FFMA.FTZ R51, R41.reuse, R51, R48 ;  /* 0x0000003329337223 */ /* 0x050fe40000010030 */
[C---:B------:R-:W-:Y:S02]  /*1f10*/  FFMA.FTZ R11, R41.reuse, R16, R11 ;  /* 0x00000010290b7223 */ /* 0x040fe4000001000b */
[C---:B0-----:R-:W-:Y:S02]  /*1f20*/  FFMA.FTZ R55, R41.reuse, R8, R50 ;  /* 0x0000000829377223 */ /* 0x041fe40000010032 */
[----:B-1----:R-:W-:-:S02]  /*1f30*/  FFMA.FTZ R57, R41, R12, R52 ;  /* 0x0000000c29397223 */ /* 0x002fc40000010034 */
[C---:B--2---:R-:W-:Y:S02]  /*1f40*/  FFMA.FTZ R47, R41.reuse, R14, R47 ;  /* 0x0000000e292f7223 */ /* 0x044fe4000001002f */
[C---:B------:R-:W-:Y:S02]  /*1f50*/  FFMA.FTZ R13, R41.reuse, R10, R46 ;  /* 0x0000000a290d7223 */ /* 0x040fe4000001002e */
[C---:B---3--:R-:W-:Y:S02]  /*1f60*/  FFMA.FTZ R9, R41.reuse, R18, R54 ;  /* 0x0000001229097223 */ /* 0x048fe40000010036 */
[C---:B------:R-:W-:Y:S02]  /*1f70*/  FFMA.FTZ R23, R41.reuse, R20, R23 ;  /* 0x0000001429177223 */ /* 0x040fe40000010017 */
[----:B------:R-:W-:Y:S01]  /*1f80*/  FFMA.FTZ R15, R41, R22, R15 ;  /* 0x00000016290f7223 */ /* 0x000fe2000001000f */
[----:B------:R-:W-:Y:S01]  /*1f90*/  IADD3 R8, R44, 0x40, RZ ;  /* 0x000000402c087810 */ /* 0x000fe20007ffe0ff */
[----:B------:R-:W-:Y:S01]  /*1fa0*/  STS [R44+0xc], R17 ;  /* 0x00000c112c007388 */ /* 0x000fe20000000800 */
[----:B------:R-:W-:-:S03]  /*1fb0*/  IMAD.IADD R46, R43, 0x1, R56 ;  /* 0x000000012b2e7824 */ /* 0x000fc600078e0238 */
[----:B------:R-:W-:Y:S04]  /*1fc0*/  STS [R44+0x10], R19 ;  /* 0x000010132c007388 */ /* 0x000fe80000000800 */
        /* <DEDUP_REMOVED lines=11> */
[----:B------:R0:W-:Y:S02]  /*2080*/  STS [R44+0x40], R15 ;  /* 0x0000400f2c007388 */ /* 0x0001e40000000800 */
[----:B0-----:R-:W-:Y:S01]  /*2090*/  MOV R44, R8 ;  /* 0x00000008002c7202 */ /* 0x001fe20000000f00 */
[----:B------:R-:W-:Y:S07]  /*20a0*/  @!P2 BRA `(.L_x_97) ;  /* 0xfffff9600000a947 */ /* 0x000fee000383ffff */
.L_x_96:
[----:B------:R-:W-:Y:S05]  /*20b0*/  BSYNC B1 ;  /* 0x0000000000017941 */ /* 0x000fea0003800000 */
.L_x_95:
[----:B------:R-:W-:Y:S01]  /*20c0*/  IMAD.IADD R8, R49, 0x1, -R42 ;  /* 0x0000000131087824 */ /* 0x000fe200078e0a2a */
[----:B------:R-:W-:Y:S04]  /*20d0*/  BSSY B1, `(.L_x_98) ;  /* 0x000003a000017945 */ /* 0x000fe80003800000 */
[----:B------:R-:W-:-:S12]  /*20e0*/  ISETP.GT.AND P2, PT, R8, 0x4, PT ;  /* 0x000000040800780c */ /* 0x000fd80003f44270 */
[----:B------:R-:W-:Y:S05]  /*20f0*/  @!P2 BRA `(.L_x_99) ;  /* 0x000003700000a947 */ /* 0x000fea0003800000 */
[----:B------:R-:W-:Y:S01]  /*2100*/  IADD3 R23, R35, R46, RZ ;  /* 0x0000002e23177210 */ /* 0x000fe20007ffe0ff */
[----:B------:R-:W-:Y:S01]  /*2110*/  IMAD.IADD R46, R43, 0x1, R46 ;  /* 0x000000012b2e7824 */ /* 0x000fe200078e022e */
[----:B------:R-:W-:Y:S01]  /*2120*/  SHF.R.S32.HI R13, RZ, 0x1f, R43 ;  /* 0x0000001fff0d7819 */ /* 0x000fe2000001142b */
[----:B------:R-:W-:Y:S02]  /*2130*/  LDS.U R48, [R44+0xc] ;  /* 0x00000c002c307984 */ /* 0x000fe40000001800 */
[----:B------:R-:W-:Y:S01]  /*2140*/  IMAD.WIDE R22, R23, R34, c[0x0][0x178] ;  /* 0x00005e0017167625 */ /* 0x000fe200078e0222 */
[----:B------:R-:W-:Y:S01]  /*2150*/  IADD3 R21, R35, R46, RZ ;  /* 0x0000002e23157210 */ /* 0x000fe20007ffe0ff */
[----:B------:R-:W-:Y:S04]  /*2160*/  LDS.U R50, [R44+0x10] ;  /* 0x000010002c327984 */ /* 0x000fe80000001800 */
[----:B------:R-:W-:Y:S01]  /*2170*/  IMAD.WIDE R20, R21, R34, c[0x0][0x178] ;  /* 0x00005e0015147625 */ /* 0x000fe200078e0222 */
[----:B------:R-:W-:Y:S01]  /*2180*/  IADD3 R18, P0, R43, R22, RZ ;  /* 0x000000162b127210 */ /* 0x000fe20007f1e0ff */
[----:B------:R-:W-:Y:S04]  /*2190*/  LDS.U R52, [R44+0x18] ;  /* 0x000018002c347984 */ /* 0x000fe80000001800 */
[----:B------:R-:W-:Y:S01]  /*21a0*/  IMAD.X R19, R23, 0x1, R13, P0 ;  /* 0x0000000117137824 */ /* 0x000fe200000e060d */
[C---:B------:R-:W-:Y:S01]  /*21b0*/  IADD3 R8, P2, R43.reuse, R20, RZ ;  /* 0x000000142b087210 */ /* 0x040fe20007f5e0ff */
[----:B------:R0:W2:Y:S01]  /*21c0*/  LDG.E.CONSTANT.SYS R22, [R22] ;  /* 0x0000000016167381 */ /* 0x0000a200001e6900 */
[----:B------:R-:W-:-:S02]  /*21d0*/  IADD3 R16, P0, R43, R18, RZ ;  /* 0x000000122b107210 */ /* 0x000fc40007f1e0ff */
[----:B------:R-:W-:Y:S01]  /*21e0*/  IADD3.X R9, R21, R13, RZ, P2, !PT ;  /* 0x0000000d15097210 */ /* 0x000fe200017fe4ff */
[----:B------:R1:W3:Y:S01]  /*21f0*/  LDG.E.CONSTANT.SYS R20, [R20] ;  /* 0x0000000014147381 */ /* 0x0002e200001e6900 */
[----:B------:R-:W-:Y:S01]  /*2200*/  IADD3 R10, P2, R43, R8, RZ ;  /* 0x000000082b0a7210 */ /* 0x000fe20007f5e0ff */
[----:B------:R-:W-:Y:S01]  /*2210*/  IMAD.X R17, R13, 0x1, R19, P0 ;  /* 0x000000010d117824 */ /* 0x000fe200000e0613 */
[----:B------:R-:W-:Y:S01]  /*2220*/  IADD3 R14, P0, R43, R16, RZ ;  /* 0x000000102b0e7210 */ /* 0x000fe20007f1e0ff */
[----:B------:R4:W3:Y:S02]  /*2230*/  LDG.E.CONSTANT.SYS R19, [R18] ;  /* 0x0000000012137381 */ /* 0x0008e400001e6900 */
[C---:B------:R-:W-:Y:S01]  /*2240*/  IMAD.X R11, R13.reuse, 0x1, R9, P2 ;  /* 0x000000010d0b7824 */ /* 0x040fe200010e0609 */
[----:B------:R-:W-:Y:S01]  /*2250*/  IADD3.X R15, R13, R17, RZ, P0, !PT ;  /* 0x000000110d0f7210 */ /* 0x000fe200007fe4ff */
[----:B------:R0:W3:Y:S01]  /*2260*/  LDG.E.CONSTANT.SYS R45, [R8] ;  /* 0x00000000082d7381 */ /* 0x0000e200001e6900 */
[----:B------:R-:W-:-:S03]  /*2270*/  IADD3 R12, P0, R43, R10, RZ ;  /* 0x0000000a2b0c7210 */ /* 0x000fc60007f1e0ff */
[----:B------:R-:W3:Y:S01]  /*2280*/  LDG.E.CONSTANT.SYS R16, [R16] ;  /* 0x0000000010107381 */ /* 0x000ee200001e6900 */
[----:B------:R-:W-:-:S03]  /*2290*/  IADD3.X R13, R13, R11, RZ, P0, !PT ;  /* 0x0000000b0d0d7210 */ /* 0x000fc600007fe4ff */
[----:B------:R-:W3:Y:S04]  /*22a0*/  LDG.E.CONSTANT.SYS R14, [R14] ;  /* 0x000000000e0e7381 */ /* 0x000ee800001e6900 */
[----:B------:R0:W3:Y:S04]  /*22b0*/  LDG.E.CONSTANT.SYS R10, [R10] ;  /* 0x000000000a0a7381 */ /* 0x0000e800001e6900 */
[----:B------:R0:W3:Y:S04]  /*22c0*/  LDG.E.CONSTANT.SYS R12, [R12] ;  /* 0x000000000c0c7381 */ /* 0x0000e800001e6900 */
[----:B-1----:R-:W2:Y:S04]  /*22d0*/  LDS.U R21, [R44+0x4] ;  /* 0x000004002c157984 */ /* 0x002ea80000001800 */
[----:B----4-:R-:W-:Y:S04]  /*22e0*/  LDS.U R18, [R44+0x8] ;  /* 0x000008002c127984 */ /* 0x010fe80000001800 */
[----:B0-----:R-:W3:Y:S04]  /*22f0*/  LDS.U R23, [R44+0x14] ;  /* 0x000014002c177984 */ /* 0x001ee80000001800 */
[----:B------:R-:W0:Y:S04]  /*2300*/  LDS.U R8, [R44+0x1c] ;  /* 0x00001c002c087984 */ /* 0x000e280000001800 */
[----:B------:R-:W1:Y:S01]  /*2310*/  LDS.U R54, [R44+0x20] ;  /* 0x000020002c367984 */ /* 0x000e620000001800 */
[----:B------:R-:W-:Y:S01]  /*2320*/  PLOP3.LUT P0, PT, PT, PT, PT, 0x8, 0x0 ;  /* 0x000000000000781c */ /* 0x000fe20003f0e170 */
[----:B------:R-:W-:Y:S01]  /*2330*/  IMAD.IADD R46, R43, 0x1, R46 ;  /* 0x000000012b2e7824 */ /* 0x000fe200078e022e */
[----:B------:R-:W-:Y:S01]  /*2340*/  IADD3 R42, R42, 0x8, RZ ;  /* 0x000000082a2a7810 */ /* 0x000fe20007ffe0ff */
[----:B--2---:R-:W-:-:S02]  /*2350*/  FFMA.FTZ R21, R41, R22, R21 ;  /* 0x0000001629157223 */ /* 0x004fc40000010015 */
[C---:B---3--:R-:W-:Y:S02]  /*2360*/  FFMA.FTZ R23, R41.reuse, R20, R23 ;  /* 0x0000001429177223 */ /* 0x048fe40000010017 */
[C---:B------:R-:W-:Y:S02]  /*2370*/  FFMA.FTZ R19, R41.reuse, R19, R18 ;  /* 0x0000001329137223 */ /* 0x040fe40000010012 */
[C---:B------:R-:W-:Y:S02]  /*2380*/  FFMA.FTZ R45, R41.reuse, R45, R52 ;  /* 0x0000002d292d7223 */ /* 0x040fe40000010034 */
[C---:B------:R-:W-:Y:S02]  /*2390*/  FFMA.FTZ R9, R41.reuse, R16, R48 ;  /* 0x0000001029097223 */ /* 0x040fe40000010030 */
[C---:B------:R-:W-:Y:S02]  /*23a0*/  FFMA.FTZ R11, R41.reuse, R14, R50 ;  /* 0x0000000e290b7223 */ /* 0x040fe40000010032 */
[----:B0-----:R-:W-:-:S02]  /*23b0*/  FFMA.FTZ R13, R41, R10, R8 ;  /* 0x0000000a290d7223 */ /* 0x001fc40000010008 */
[----:B-1----:R-:W-:Y:S01]  /*23c0*/  FFMA.FTZ R15, R41, R12, R54 ;  /* 0x0000000c290f7223 */ /* 0x002fe20000010036 */
[----:B------:R-:W-:Y:S01]  /*23d0*/  IADD3 R8, R44, 0x20, RZ ;  /* 0x000000202c087810 */ /* 0x000fe20007ffe0ff */
        /* <DEDUP_REMOVED lines=8> */
[----:B0-----:R-:W-:-:S08]  /*2460*/  MOV R44, R8 ;  /* 0x00000008002c7202 */ /* 0x001fd00000000f00 */
.L_x_99:
[----:B------:R-:W-:Y:S05]  /*2470*/  BSYNC B1 ;  /* 0x0000000000017941 */ /* 0x000fea0003800000 */
.L_x_98:
[----:B------:R-:W-:-:S12]  /*2480*/  ISETP.LT.OR P0, PT, R42, R49, P0 ;  /* 0x000000312a00720c */ /* 0x000fd80000701670 */
[----:B------:R-:W-:Y:S05]  /*2490*/  @!P0 BRA `(.L_x_90) ;  /* 0x0000019000008947 */ /* 0x000fea0003800000 */
[----:B------:R-:W-:Y:S01]  /*24a0*/  IMAD.IADD R15, R35, 0x1, R46 ;  /* 0x00000001230f7824 */ /* 0x000fe200078e022e */
[----:B------:R-:W-:Y:S01]  /*24b0*/  SHF.R.S32.HI R13, RZ, 0x1f, R43 ;  /* 0x0000001fff0d7819 */ /* 0x000fe2000001142b */
[----:B------:R-:W0:Y:S02]  /*24c0*/  LDS.U R16, [R44+0x4] ;  /* 0x000004002c107984 */ /* 0x000e240000001800 */
[----:B------:R-:W-:Y:S02]  /*24d0*/  IMAD.WIDE R14, R15, R34, c[0x0][0x178] ;  /* 0x00005e000f0e7625 */ /* 0x000fe400078e0222 */
[----:B------:R-:W1:Y:S04]  /*24e0*/  LDS.U R18, [R44+0x8] ;  /* 0x000008002c127984 */ /* 0x000e680000001800 */
[----:B------:R-:W2:Y:S01]  /*24f0*/  LDS.U R20, [R44+0xc] ;  /* 0x00000c002c147984 */ /* 0x000ea20000001800 */
[----:B------:R-:W-:-:S03]  /*2500*/  IADD3 R10, P0, R43, R14, RZ ;  /* 0x0000000e2b0a7210 */ /* 0x000fc60007f1e0ff */
[----:B------:R-:W0:Y:S01]  /*2510*/  LDG.E.CONSTANT.SYS R14, [R14] ;  /* 0x000000000e0e7381 */ /* 0x000e2200001e6900 */
[----:B------:R-:W-:Y:S02]  /*2520*/  IADD3 R8, P2, R43, R10, RZ ;  /* 0x0000000a2b087210 */ /* 0x000fe40007f5e0ff */
[----:B------:R-:W-:Y:S01]  /*2530*/  IADD3.X R11, R15, R13, RZ, P0, !PT ;  /* 0x0000000d0f0b7210 */ /* 0x000fe200007fe4ff */
[----:B------:R-:W3:Y:S01]  /*2540*/  LDS.U R22, [R44+0x10] ;  /* 0x000010002c167984 */ /* 0x000ee20000001800 */
[----:B------:R-:W-:-:S03]  /*2550*/  IADD3 R12, P0, R43, R8, RZ ;  /* 0x000000082b0c7210 */ /* 0x000fc60007f1e0ff */
[----:B------:R-:W-:-:S03]  /*2560*/  IMAD.X R9, R13, 0x1, R11, P2 ;  /* 0x000000010d097824 */ /* 0x000fc600010e060b */
[----:B------:R-:W1:Y:S02]  /*2570*/  LDG.E.CONSTANT.SYS R10, [R10] ;  /* 0x000000000a0a7381 */ /* 0x000e6400001e6900 */
[----:B------:R-:W-:-:S03]  /*2580*/  IADD3.X R13, R13, R9, RZ, P0, !PT ;  /* 0x000000090d0d7210 */ /* 0x000fc600007fe4ff */
[----:B------:R-:W2:Y:S05]  /*2590*/  LDG.E.CONSTANT.SYS R8, [R8] ;  /* 0x0000000008087381 */ /* 0x000eaa00001e6900 */
[----:B------:R-:W3:Y:S01]  /*25a0*/  LDG.E.CONSTANT.SYS R12, [R12] ;  /* 0x000000000c0c7381 */ /* 0x000ee200001e6900 */
[C---:B0-----:R-:W-:Y:S02]  /*25b0*/  FFMA.FTZ R17, R41.reuse, R14, R16 ;  /* 0x0000000e29117223 */ /* 0x041fe40000010010 */
[C---:B-1----:R-:W-:Y:S02]  /*25c0*/  FFMA.FTZ R19, R41.reuse, R10, R18 ;  /* 0x0000000a29137223 */ /* 0x042fe40000010012 */
[----:B--2---:R-:W-:-:S02]  /*25d0*/  FFMA.FTZ R15, R41, R8, R20 ;  /* 0x00000008290f7223 */ /* 0x004fc40000010014 */
[----:B---3--:R-:W-:Y:S02]  /*25e0*/  FFMA.FTZ R41, R41, R12, R22 ;  /* 0x0000000c29297223 */ /* 0x008fe40000010016 */
[----:B------:R0:W-:Y:S04]  /*25f0*/  STS [R44+0x4], R17 ;  /* 0x000004112c007388 */ /* 0x0001e80000000800 */
[----:B------:R0:W-:Y:S04]  /*2600*/  STS [R44+0x8], R19 ;  /* 0x000008132c007388 */ /* 0x0001e80000000800 */
[----:B------:R0:W-:Y:S04]  /*2610*/  STS [R44+0xc], R15 ;  /* 0x00000c0f2c007388 */ /* 0x0001e80000000800 */
[----:B------:R0:W-:Y:S02]  /*2620*/  STS [R44+0x10], R41 ;  /* 0x000010292c007388 */ /* 0x0001e40000000800 */
.L_x_90:
[----:B------:R-:W-:Y:S05]  /*2630*/  BSYNC B0 ;  /* 0x0000000000007941 */ /* 0x000fea0003800000 */
.L_x_89:
[----:B------:R-:W-:Y:S01]  /*2640*/  BSSY B0, `(.L_x_100) ;  /* 0x0000108000007945 */ /* 0x000fe20003800000 */
[----:B------:R-:W-:Y:S05]  /*2650*/  @!P1 BRA `(.L_x_101) ;  /* 0x0000106000009947 */ /* 0x000fea0003800000 */
[----:B------:R-:W-:Y:S01]  /*2660*/  LOP3.LUT R8, R49, 0x3, RZ, 0xc0, !PT ;  /* 0x0000000331087812 */ /* 0x000fe200078ec0ff */
[----:B------:R-:W1:Y:S01]  /*2670*/  I2F R38, R38 ;  /* 0x0000002600267306 */ /* 0x000e620000201400 */
[----:B------:R-:W-:Y:S01]  /*2680*/  BSSY B1, `(.L_x_102) ;  /* 0x000002d000017945 */ /* 0x000fe20003800000 */
[----:B0-----:R-:W-:Y:S01]  /*2690*/  IMAD.MOV.U32 R44, RZ, RZ, RZ ;  /* 0x000000ffff2c7224 */ /* 0x001fe200078e00ff */
[----:B------:R-:W-:-:S12]  /*26a0*/  ISETP.NE.AND P0, PT, R8, RZ, PT ;  /* 0x000000ff0800720c */ /* 0x000fd80003f05270 */
[----:B------:R-:W-:Y:S05]  /*26b0*/  @!P0 BRA `(.L_x_103) ;  /* 0x0000029000008947 */ /* 0x000fea0003800000 */
[----:B------:R-:W-:Y:S01]  /*26c0*/  ISETP.NE.AND P0, PT, R8, 0x1, PT ;  /* 0x000000010800780c */ /* 0x000fe20003f05270 */
[----:B------:R-:W-:Y:S01]  /*26d0*/  BSSY B2, `(.L_x_104) ;  /* 0x000001e000027945 */ /* 0x000fe20003800000 */
[----:B------:R-:W-:Y:S01]  /*26e0*/  LOP3.LUT P2, RZ, R36, 0xff, RZ, 0xc0, !PT ;  /* 0x000000ff24ff7812 */ /* 0x000fe2000784c0ff */
[----:B------:R-:W-:Y:S01]  /*26f0*/  IMAD.MOV.U32 R13, RZ, RZ, RZ ;  /* 0x000000ffff0d7224 */ /* 0x000fe200078e00ff */
[----:B------:R-:W-:-:S04]  /*2700*/  MOV R9, 0xa ;  /* 0x0000000a00097802 */ /* 0x000fc80000000f00 */
[----:B------:R-:W-:-:S04]  /*2710*/  SEL R14, R9, 0xb, !P2 ;  /* 0x0000000b090e7807 */ /* 0x000fc80005000000 */
[----:B------:R-:W-:Y:S05]  /*2720*/  @!P0 BRA `(.L_x_105) ;  /* 0x0000018000008947 */ /* 0x000fea0003800000 */
[----:B------:R-:W-:-:S12]  /*2730*/  ISETP.NE.AND P0, PT, R8, 0x2, PT ;  /* 0x000000020800780c */ /* 0x000fd80003f05270 */
[----:B------:R-:W-:Y:S01]  /*2740*/  @P0 LOP3.LUT P2, RZ, R36, 0xff, RZ, 0xc0, !PT ;  /* 0x000000ff24ff0812 */ /* 0x000fe2000784c0ff */
[----:B------:R-:W-:Y:S01]  /*2750*/  IMAD.MOV.U32 R13, RZ, RZ, RZ ;  /* 0x000000ffff0d7224 */ /* 0x000fe200078e00ff */
[----:B------:R-:W-:Y:S01]  /*2760*/  @P0 MOV R8, 0xa ;  /* 0x0000000a00080802 */ /* 0x000fe20000000f00 */
[----:B------:R-:W0:Y:S03]  /*2770*/  @P0 LDS.U R12, [R25+0x4] ;  /* 0x00000400190c0984 */ /* 0x000e260000001800 */
[----:B------:R-:W-:-:S05]  /*2780*/  @P0 SEL R8, R8, 0xb, !P2 ;  /* 0x0000000b08080807 */ /* 0x000fca0005000000 */
[----:B------:R-:W-:-:S04]  /*2790*/  @P0 IMAD R9, R0, R8, R35 ;  /* 0x0000000800090224 */ /* 0x000fc800078e0223 */
[----:B------:R-:W-:-:S10]  /*27a0*/  @P0 IMAD.WIDE R8, R9, R34, c[0x0][0x178] ;  /* 0x00005e0009080625 */ /* 0x000fd400078e0222 */
[----:B------:R2:W0:Y:S01]  /*27b0*/  @P0 LDG.E.CONSTANT.SYS R9, [R8] ;  /* 0x0000000008090381 */ /* 0x00042200001e6900 */
[----:B------:R-:W-:Y:S01]  /*27c0*/  LOP3.LUT P2, RZ, R36, 0xff, RZ, 0xc0, !PT ;  /* 0x000000ff24ff7812 */ /* 0x000fe2000784c0ff */
[----:B------:R-:W-:Y:S01]  /*27d0*/  @P0 IMAD.MOV.U32 R13, RZ, RZ, 0x1 ;  /* 0x00000001ff0d0424 */ /* 0x000fe200078e00ff */
[----:B------:R-:W-:-:S04]  /*27e0*/  MOV R10, 0xa ;  /* 0x0000000a000a7802 */ /* 0x000fc80000000f00 */
[----:B------:R-:W-:-:S04]  /*27f0*/  SEL R10, R10, 0xb, !P2 ;  /* 0x0000000b0a0a7807 */ /* 0x000fc80005000000 */
[----:B------:R-:W-:-:S05]  /*2800*/  IADD3 R10, R10, R13, RZ ;  /* 0x0000000d0a0a7210 */ /* 0x000fca0007ffe0ff */
[----:B------:R-:W-:-:S04]  /*2810*/  IMAD R11, R0, R10, R35 ;  /* 0x0000000a000b7224 */ /* 0x000fc800078e0223 */
[----:B------:R-:W-:-:S10]  /*2820*/  IMAD.WIDE R10, R11, R34, c[0x0][0x178] ;  /* 0x00005e000b0a7625 */ /* 0x000fd400078e0222 */
[----:B------:R-:W3:Y:S01]  /*2830*/  LDG.E.CONSTANT.SYS R11, [R10] ;  /* 0x000000000a0b7381 */ /* 0x000ee200001e6900 */
[----:B--2---:R-:W-:Y:S01]  /*2840*/  IMAD R8, R26, 0xc, R13 ;  /* 0x0000000c1a087824 */ /* 0x004fe200078e020d */
[----:B------:R-:W-:Y:S01]  /*2850*/  IADD3 R13, R13, 0x1, RZ ;  /* 0x000000010d0d7810 */ /* 0x000fe20007ffe0ff */
[----:B01----:R-:W-:-:S08]  /*2860*/  @P0 FFMA.FTZ R12, R38, R9, R12 ;  /* 0x00000009260c0223 */ /* 0x003fd0000001000c */
[----:B------:R-:W-:Y:S04]  /*2870*/  @P0 STS [R25+0x4], R12 ;  /* 0x0000040c19000388 */ /* 0x000fe80000000800 */
[----:B------:R-:W3:Y:S02]  /*2880*/  LDS.U R9, [R8.X4+0x4] ;  /* 0x0000040008097984 */ /* 0x000ee40000005800 */
[----:B---3--:R-:W-:-:S08]  /*2890*/  FFMA.FTZ R9, R38, R11, R9 ;  /* 0x0000000b26097223 */ /* 0x008fd00000010009 */
[----:B------:R0:W-:Y:S02]  /*28a0*/  STS [R8.X4+0x4], R9 ;  /* 0x0000040908007388 */ /* 0x0001e40000004800 */
.L_x_105:
[----:B------:R-:W-:Y:S05]  /*28b0*/  BSYNC B2 ;  /* 0x0000000000027941 */ /* 0x000fea0003800000 */
.L_x_104:
[----:B0-----:R-:W-:-:S04]  /*28c0*/  IMAD.IADD R8, R14, 0x1, R13 ;  /* 0x000000010e087824 */ /* 0x001fc800078e020d */
[----:B------:R-:W-:-:S04]  /*28d0*/  IMAD R9, R0, R8, R35 ;  /* 0x0000000800097224 */ /* 0x000fc800078e0223 */
[----:B------:R-:W-:-:S10]  /*28e0*/  IMAD.WIDE R8, R9, R34, c[0x0][0x178] ;  /* 0x00005e0009087625 */ /* 0x000fd400078e0222 */
[----:B------:R-:W2:Y:S01]  /*28f0*/  LDG.E.CONSTANT.SYS R9, [R8] ;  /* 0x0000000008097381 */ /* 0x000ea200001e6900 */
[----:B------:R-:W-:Y:S01]  /*2900*/  IMAD R10, R26, 0xc, R13 ;  /* 0x0000000c1a0a7824 */ /* 0x000fe200078e020d */
[----:B------:R-:W-:-:S07]  /*2910*/  IADD3 R44, R13, 0x1, RZ ;  /* 0x000000010d2c7810 */ /* 0x000fce0007ffe0ff */
[----:B------:R-:W2:Y:S02]  /*2920*/  LDS.U R11, [R10.X4+0x4] ;  /* 0x000004000a0b7984 */ /* 0x000ea40000005800 */
[----:B-12---:R-:W-:-:S08]  /*2930*/  FFMA.FTZ R11, R38, R9, R11 ;  /* 0x00000009260b7223 */ /* 0x006fd0000001000b */
[----:B------:R0:W-:Y:S02]  /*2940*/  STS [R10.X4+0x4], R11 ;  /* 0x0000040b0a007388 */ /* 0x0001e40000004800 */
.L_x_103:
[----:B------:R-:W-:Y:S05]  /*2950*/  BSYNC B1 ;  /* 0x0000000000017941 */ /* 0x000fea0003800000 */
.L_x_102:
[----:B------:R-:W-:-:S12]  /*2960*/  ISETP.GE.U32.AND P0, PT, R49, 0x4, PT ;  /* 0x000000043100780c */ /* 0x000fd80003f06070 */
[----:B------:R-:W-:Y:S05]  /*2970*/  @!P0 BRA `(.L_x_101) ;  /* 0x00000d4000008947 */ /* 0x000fea0003800000 */
[--C-:B------:R-:W-:Y:S01]  /*2980*/  IMAD.IADD R12, R49, 0x1, -R44.reuse ;  /* 0x00000001310c7824 */ /* 0x100fe200078e0a2c */
[----:B------:R-:W-:Y:S01]  /*2990*/  LOP3.LUT P0, RZ, R36, 0xff, RZ, 0xc0, !PT ;  /* 0x000000ff24ff7812 */ /* 0x000fe2000780c0ff */
[----:B------:R-:W-:Y:S01]  /*29a0*/  IMAD R9, R40, c[0x0][0x0], RZ ;  /* 0x0000000028097a24 */ /* 0x000fe200078e02ff */
[----:B------:R-:W-:Y:S01]  /*29b0*/  MOV R8, 0xa ;  /* 0x0000000a00087802 */ /* 0x000fe20000000f00 */
[----:B------:R-:W-:Y:S01]  /*29c0*/  BSSY B1, `(.L_x_106) ;  /* 0x0000078000017945 */ /* 0x000fe20003800000 */
[----:B------:R-:W-:Y:S01]  /*29d0*/  ISETP.GT.AND P2, PT, R12, 0xc, PT ;  /* 0x0000000c0c00780c */ /* 0x000fe20003f44270 */
[----:B------:R-:W-:Y:S01]  /*29e0*/  IMAD.SHL.U32 R43, R0, 0x4, RZ ;  /* 0x00000004002b7824 */ /* 0x000fe200078e00ff */
[----:B0-----:R-:W-:Y:S01]  /*29f0*/  SEL R11, R8, 0xb, !P0 ;  /* 0x0000000b080b7807 */ /* 0x001fe20004000000 */
[----:B------:R-:W-:Y:S01]  /*2a00*/  IMAD R8, R9, 0xc, R44 ;  /* 0x0000000c09087824 */ /* 0x000fe200078e022c */
[----:B------:R-:W-:Y:S02]  /*2a10*/  PLOP3.LUT P0, PT, PT, PT, PT, 0x80, 0x0 ;  /* 0x000000000000781c */ /* 0x000fe40003f0f070 */
[----:B------:R-:W-:Y:S01]  /*2a20*/  IADD3 R10, R44, R11, RZ ;  /* 0x0000000b2c0a7210 */ /* 0x000fe20007ffe0ff */
[----:B------:R-:W-:-:S04]  /*2a30*/  IMAD R8, R27, 0xc, R8 ;  /* 0x0000000c1b087824 */ /* 0x000fc800078e0208 */
[----:B------:R-:W-:Y:S01]  /*2a40*/  IMAD R9, R37, R10, RZ ;  /* 0x0000000a25097224 */ /* 0x000fe200078e02ff */
[----:B------:R-:W-:-:S03]  /*2a50*/  SHF.L.U32 R41, R8, 0x2, RZ ;  /* 0x0000000208297819 */ /* 0x000fc600000006ff */
[----:B------:R-:W-:Y:S01]  /*2a60*/  IMAD R46, R24, R9, RZ ;  /* 0x00000009182e7224 */ /* 0x000fe200078e02ff */
[----:B------:R-:W-:Y:S07]  /*2a70*/  @!P2 BRA `(.L_x_107) ;  /* 0x000006c00000a947 */ /* 0x000fee0003800000 */
[----:B------:R-:W-:Y:S02]  /*2a80*/  PLOP3.LUT P0, PT, PT, PT, PT, 0x8, 0x0 ;  /* 0x000000000000781c */ /* 0x000fe40003f0e170 */
[----:B------:R-:W-:-:S10]  /*2a90*/  IADD3 R42, R49, -0xc, RZ ;  /* 0xfffffff4312a7810 */ /* 0x000fd40007ffe0ff */
.L_x_108:
[----:B------:R-:W-:Y:S01]  /*2aa0*/  IMAD.IADD R15, R35, 0x1, R46 ;  /* 0x00000001230f7824 */ /* 0x000fe200078e022e */
[----:B------:R-:W-:Y:S01]  /*2ab0*/  SHF.R.S32.HI R51, RZ, 0x1f, R43 ;  /* 0x0000001fff337819 */ /* 0x000fe2000001142b */
[----:B------:R-:W-:Y:S01]  /*2ac0*/  LDS.U R50, [R41+0xc] ;  /* 0x00000c0029327984 */ /* 0x000fe20000001800 */
[----:B------:R-:W-:Y:S01]  /*2ad0*/  IADD3 R46, R43, R46, RZ ;  /* 0x0000002e2b2e7210 */ /* 0x000fe20007ffe0ff */
[----:B------:R-:W-:Y:S02]  /*2ae0*/  IMAD.WIDE R14, R15, R34, c[0x0][0x178] ;  /* 0x00005e000f0e7625 */ /* 0x000fe400078e0222 */
[----:B------:R-:W-:Y:S02]  /*2af0*/  LDS.U R52, [R41+0x14] ;  /* 0x0000140029347984 */ /* 0x000fe40000001800 */
[----:B------:R-:W-:-:S02]  /*2b00*/  IMAD.IADD R13, R35, 0x1, R46 ;  /* 0x00000001230d7824 */ /* 0x000fc400078e022e */
[----:B------:R-:W-:Y:S01]  /*2b10*/  LDS.U R54, [R41+0x18] ;  /* 0x0000180029367984 */ /* 0x000fe20000001800 */
[----:B------:R-:W-:Y:S01]  /*2b20*/  IADD3 R10, P2, R43, R14, RZ ;  /* 0x0000000e2b0a7210 */ /* 0x000fe20007f5e0ff */
[----:B------:R-:W-:Y:S02]  /*2b30*/  IMAD.WIDE R12, R13, R34, c[0x0][0x178] ;  /* 0x00005e000d0c7625 */ /* 0x000fe400078e0222 */
[----:B------:R0:W2:Y:S01]  /*2b40*/  LDG.E.CONSTANT.SYS R45, [R14] ;  /* 0x000000000e2d7381 */ /* 0x0000a200001e6900 */
[----:B------:R-:W-:Y:S02]  /*2b50*/  IADD3.X R11, R15, R51, RZ, P2, !PT ;  /* 0x000000330f0b7210 */ /* 0x000fe400017fe4ff */
[----:B------:R-:W-:-:S05]  /*2b60*/  IADD3 R18, P2, R43, R10, RZ ;  /* 0x0000000a2b127210 */ /* 0x000fca0007f5e0ff */
[----:B------:R-:W-:Y:S01]  /*2b70*/  IMAD.X R19, R51, 0x1, R11, P2 ;  /* 0x0000000133137824 */ /* 0x000fe200010e060b */
[C---:B------:R-:W-:Y:S01]  /*2b80*/  IADD3 R20, P2, R43.reuse, R18, RZ ;  /* 0x000000122b147210 */ /* 0x040fe20007f5e0ff */
[----:B------:R3:W4:Y:S01]  /*2b90*/  LDG.E.CONSTANT.SYS R53, [R10] ;  /* 0x000000000a357381 */ /* 0x00072200001e6900 */
[----:B------:R-:W-:-:S03]  /*2ba0*/  IADD3 R46, R43, R46, RZ ;  /* 0x0000002e2b2e7210 */ /* 0x000fc60007ffe0ff */
[----:B------:R-:W-:Y:S01]  /*2bb0*/  IMAD.X R21, R51, 0x1, R19, P2 ;  /* 0x0000000133157824 */ /* 0x000fe200010e0613 */
[----:B------:R1:W4:Y:S01]  /*2bc0*/  LDG.E.CONSTANT.SYS R47, [R12] ;  /* 0x000000000c2f7381 */ /* 0x00032200001e6900 */
[----:B------:R-:W-:Y:S01]  /*2bd0*/  IMAD.IADD R23, R35, 0x1, R46 ;  /* 0x0000000123177824 */ /* 0x000fe200078e022e */
[----:B------:R-:W-:Y:S02]  /*2be0*/  IADD3 R46, R43, R46, RZ ;  /* 0x0000002e2b2e7210 */ /* 0x000fe40007ffe0ff */
[----:B------:R1:W4:Y:S04]  /*2bf0*/  LDG.E.CONSTANT.SYS R55, [R18] ;  /* 0x0000000012377381 */ /* 0x00032800001e6900 */
[----:B------:R1:W4:Y:S01]  /*2c00*/  LDG.E.CONSTANT.SYS R59, [R20] ;  /* 0x00000000143b7381 */ /* 0x00032200001e6900 */
[----:B------:R-:W-:Y:S01]  /*2c10*/  IMAD.WIDE R22, R23, R34, c[0x0][0x178] ;  /* 0x00005e0017167625 */ /* 0x000fe200078e0222 */
[----:B------:R-:W-:Y:S01]  /*2c20*/  IADD3 R8, P3, R43, R12, RZ ;  /* 0x0000000c2b087210 */ /* 0x000fe20007f7e0ff */
[----:B0-----:R-:W-:-:S03]  /*2c30*/  IMAD.IADD R15, R35, 0x1, R46 ;  /* 0x00000001230f7824 */ /* 0x001fc600078e022e */
[----:B------:R-:W-:Y:S01]  /*2c40*/  IADD3.X R9, R13, R51, RZ, P3, !PT ;  /* 0x000000330d097210 */ /* 0x000fe20001ffe4ff */
[----:B------:R-:W-:Y:S01]  /*2c50*/  IMAD.WIDE R14, R15, R34, c[0x0][0x178] ;  /* 0x00005e000f0e7625 */ /* 0x000fe200078e0222 */
[C---:B---3--:R-:W-:Y:S02]  /*2c60*/  IADD3 R10, P2, R43.reuse, R22, RZ ;  /* 0x000000162b0a7210 */ /* 0x048fe40007f5e0ff */
[----:B------:R-:W-:Y:S01]  /*2c70*/  IADD3 R16, P3, R43, R8, RZ ;  /* 0x000000082b107210 */ /* 0x000fe20007f7e0ff */
[----:B------:R0:W3:Y:S02]  /*2c80*/  LDG.E.CONSTANT.SYS R57, [R22] ;  /* 0x0000000016397381 */ /* 0x0000e400001e6900 */
[----:B------:R-:W-:Y:S01]  /*2c90*/  IMAD.X R11, R23, 0x1, R51, P2 ;  /* 0x00000001170b7824 */ /* 0x000fe200010e0633 */
[----:B-1----:R-:W-:Y:S01]  /*2ca0*/  IADD3 R12, P2, R43, R10, RZ ;  /* 0x0000000a2b0c7210 */ /* 0x002fe20007f5e0ff */
[----:B------:R1:W3:Y:S01]  /*2cb0*/  LDG.E.CONSTANT.SYS R61, [R8] ;  /* 0x00000000083d7381 */ /* 0x0002e200001e6900 */
[----:B------:R-:W-:-:S02]  /*2cc0*/  IADD3.X R17, R51, R9, RZ, P3, !PT ;  /* 0x0000000933117210 */ /* 0x000fc40001ffe4ff */
[----:B------:R-:W-:Y:S01]  /*2cd0*/  IADD3 R18, P3, R43, R16, RZ ;  /* 0x000000102b127210 */ /* 0x000fe20007f7e0ff */
[----:B------:R0:W3:Y:S01]  /*2ce0*/  LDG.E.CONSTANT.SYS R48, [R14] ;  /* 0x000000000e307381 */ /* 0x0000e200001e6900 */
[----:B------:R-:W-:Y:S02]  /*2cf0*/  IADD3.X R13, R51, R11, RZ, P2, !PT ;  /* 0x0000000b330d7210 */ /* 0x000fe400017fe4ff */
[C---:B-1----:R-:W-:Y:S01]  /*2d00*/  IADD3 R8, P4, R43.reuse, R14, RZ ;  /* 0x0000000e2b087210 */ /* 0x042fe20007f9e0ff */
[----:B------:R1:W3:Y:S01]  /*2d10*/  LDG.E.CONSTANT.SYS R11, [R10] ;  /* 0x000000000a0b7381 */ /* 0x0002e200001e6900 */
[----:B------:R-:W-:Y:S02]  /*2d20*/  IADD3 R20, P2, R43, R12, RZ ;  /* 0x0000000c2b147210 */ /* 0x000fe40007f5e0ff */
[----:B------:R-:W-:Y:S01]  /*2d30*/  IADD3.X R19, R51, R17, RZ, P3, !PT ;  /* 0x0000001133137210 */ /* 0x000fe20001ffe4ff */
[----:B------:R-:W-:Y:S01]  /*2d40*/  IMAD.X R9, R15, 0x1, R51, P4 ;  /* 0x000000010f097824 */ /* 0x000fe200020e0633 */
[----:B0-----:R-:W-:Y:S01]  /*2d50*/  IADD3 R22, P3, R43, R8, RZ ;  /* 0x000000082b167210 */ /* 0x001fe20007f7e0ff */
[C---:B------:R-:W-:Y:S01]  /*2d60*/  IMAD.X R21, R51.reuse, 0x1, R13, P2 ;  /* 0x0000000133157824 */ /* 0x040fe200010e060d */
[----:B------:R0:W3:Y:S02]  /*2d70*/  LDG.E.CONSTANT.SYS R17, [R16] ;  /* 0x0000000010117381 */ /* 0x0000e400001e6900 */
[----:B------:R-:W-:-:S02]  /*2d80*/  IADD3.X R23, R51, R9, RZ, P3, !PT ;  /* 0x0000000933177210 */ /* 0x000fc40001ffe4ff */
[----:B------:R-:W-:Y:S01]  /*2d90*/  IADD3 R14, P2, R43, R22, RZ ;  /* 0x000000162b0e7210 */ /* 0x000fe20007f5e0ff */
[----:B------:R0:W3:Y:S04]  /*2da0*/  LDG.E.CONSTANT.SYS R19, [R18] ;  /* 0x0000000012137381 */ /* 0x0000e800001e6900 */
[----:B------:R-:W-:Y:S01]  /*2db0*/  IMAD.X R15, R51, 0x1, R23, P2 ;  /* 0x00000001330f7824 */ /* 0x000fe200010e0617 */
[----:B------:R2:W3:Y:S04]  /*2dc0*/  LDG.E.CONSTANT.SYS R13, [R12] ;  /* 0x000000000c0d7381 */ /* 0x0004e800001e6900 */
[----:B------:R0:W3:Y:S04]  /*2dd0*/  LDG.E.CONSTANT.SYS R9, [R8] ;  /* 0x0000000008097381 */ /* 0x0000e800001e6900 */
[----:B------:R0:W3:Y:S04]  /*2de0*/  LDG.E.CONSTANT.SYS R21, [R20] ;  /* 0x0000000014157381 */ /* 0x0000e800001e6900 */
[----:B------:R1:W3:Y:S04]  /*2df0*/  LDG.E.CONSTANT.SYS R23, [R22] ;  /* 0x0000000016177381 */ /* 0x0002e800001e6900 */
[----:B------:R1:W3:Y:S04]  /*2e00*/  LDG.E.CONSTANT.SYS R15, [R14] ;  /* 0x000000000e0f7381 */ /* 0x0002e800001e6900 */
[----:B0-----:R-:W2:Y:S04]  /*2e10*/  LDS.U R16, [R41+0x4] ;  /* 0x0000040029107984 */ /* 0x001ea80000001800 */
[----:B------:R-:W4:Y:S04]  /*2e20*/  LDS.U R18, [R41+0x8] ;  /* 0x0000080029127984 */ /* 0x000f280000001800 */
[----:B------:R-:W0:Y:S04]  /*2e30*/  LDS.U R51, [R41+0x10] ;  /* 0x0000100029337984 */ /* 0x000e280000001800 */
[----:B------:R-:W0:Y:S04]  /*2e40*/  LDS.U R8, [R41+0x1c] ;  /* 0x00001c0029087984 */ /* 0x000e280000001800 */
[----:B-1----:R-:W-:Y:S04]  /*2e50*/  LDS.U R10, [R41+0x20] ;  /* 0x00002000290a7984 */ /* 0x002fe80000001800 */
[----:B------:R-:W-:Y:S04]  /*2e60*/  LDS.U R22, [R41+0x3c] ;  /* 0x00003c0029167984 */ /* 0x000fe80000001800 */
[----:B------:R-:W-:Y:S01]  /*2e70*/  LDS.U R20, [R41+0x40] ;  /* 0x0000400029147984 */ /* 0x000fe20000001800 */
[----:B------:R-:W-:-:S04]  /*2e80*/  IADD3 R44, R44, 0x10, RZ ;  /* 0x000000102c2c7810 */ /* 0x000fc80007ffe0ff */
[----:B------:R-:W-:Y:S02]  /*2e90*/  ISETP.GE.AND P2, PT, R44, R42, PT ;  /* 0x0000002a2c00720c */ /* 0x000fe40003f46270 */
[----:B------:R-:W-:Y:S01]  /*2ea0*/  IADD3 R46, R43, R46, RZ ;  /* 0x0000002e2b2e7210 */ /* 0x000fe20007ffe0ff */
[C---:B--2---:R-:W-:Y:S02]  /*2eb0*/  FFMA.FTZ R12, R38.reuse, R45, R16 ;  /* 0x0000002d260c7223 */ /* 0x044fe40000010010 */
[----:B------:R-:W-:Y:S01]  /*2ec0*/  LDS.U R45, [R41+0x38] ;  /* 0x00003800292d7984 */ /* 0x000fe20000001800 */
[----:B----4-:R-:W-:-:S03]  /*2ed0*/  FFMA.FTZ R16, R38, R53, R18 ;  /* 0x0000003526107223 */ /* 0x010fc60000010012 */
[----:B------:R-:W1:Y:S01]  /*2ee0*/  LDS.U R53, [R41+0x28] ;  /* 0x0000280029357984 */ /* 0x000e620000001800 */
[----:B------:R-:W-:-:S03]  /*2ef0*/  FFMA.FTZ R52, R38, R47, R52 ;  /* 0x0000002f26347223 */ /* 0x000fc60000010034 */
[----:B------:R-:W2:Y:S01]  /*2f00*/  LDS.U R47, [R41+0x34] ;  /* 0x00003400292f7984 */ /* 0x000ea20000001800 */
[----:B------:R-:W-:-:S03]  /*2f10*/  FFMA.FTZ R14, R38, R55, R50 ;  /* 0x00000037260e7223 */ /* 0x000fc60000010032 */
[----:B------:R-:W-:Y:S01]  /*2f20*/  LDS.U R55, [R41+0x2c] ;  /* 0x00002c0029377984 */ /* 0x000fe20000001800 */
[----:B0-----:R-:W-:-:S03]  /*2f30*/  FFMA.FTZ R18, R38, R59, R51 ;  /* 0x0000003b26127223 */ /* 0x001fc60000010033 */
[----:B------:R-:W0:Y:S04]  /*2f40*/  LDS.U R51, [R41+0x24] ;  /* 0x0000240029337984 */ /* 0x000e280000001800 */
[----:B------:R-:W4:Y:S04]  /*2f50*/  LDS.U R50, [R41+0x30] ;  /* 0x0000300029327984 */ /* 0x000f280000001800 */
[----:B------:R0:W-:Y:S01]  /*2f60*/  STS [R41+0x4], R12 ;  /* 0x0000040c29007388 */ /* 0x0001e20000000800 */
[----:B---3--:R-:W-:-:S03]  /*2f70*/  FFMA.FTZ R54, R38, R61, R54 ;  /* 0x0000003d26367223 */ /* 0x008fc60000010036 */
[----:B------:R-:W-:Y:S01]  /*2f80*/  STS [R41+0x8], R16 ;  /* 0x0000081029007388 */ /* 0x000fe20000000800 */
[C---:B------:R-:W-:Y:S02]  /*2f90*/  FFMA.FTZ R8, R38.reuse, R17, R8 ;  /* 0x0000001126087223 */ /* 0x040fe40000010008 */
[C---:B-1----:R-:W-:Y:S02]  /*2fa0*/  FFMA.FTZ R58, R38.reuse, R11, R53 ;  /* 0x0000000b263a7223 */ /* 0x042fe40000010035 */
[C---:B--2---:R-:W-:Y:S02]  /*2fb0*/  FFMA.FTZ R48, R38.reuse, R48, R47 ;  /* 0x0000003026307223 */ /* 0x044fe4000001002f */
[C---:B------:R-:W-:Y:S02]  /*2fc0*/  FFMA.FTZ R10, R38.reuse, R19, R10 ;  /* 0x00000013260a7223 */ /* 0x040fe4000001000a */
[C---:B0-----:R-:W-:Y:S02]  /*2fd0*/  FFMA.FTZ R56, R38.reuse, R57, R51 ;  /* 0x0000003926387223 */ /* 0x041fe40000010033 */
[----:B------:R-:W-:-:S02]  /*2fe0*/  FFMA.FTZ R60, R38, R13, R55 ;  /* 0x0000000d263c7223 */ /* 0x000fc40000010037 */
[C---:B------:R-:W-:Y:S01]  /*2ff0*/  FFMA.FTZ R12, R38.reuse, R9, R45 ;  /* 0x00000009260c7223 */ /* 0x040fe2000001002d */
[----:B------:R0:W-:Y:S01]  /*3000*/  STS [R41+0x1c], R8 ;  /* 0x00001c0829007388 */ /* 0x0001e20000000800 */
[C---:B----4-:R-:W-:Y:S02]  /*3010*/  FFMA.FTZ R50, R38.reuse, R21, R50 ;  /* 0x0000001526327223 */ /* 0x050fe40000010032 */
[C---:B------:R-:W-:Y:S02]  /*3020*/  FFMA.FTZ R22, R38.reuse, R23, R22 ;  /* 0x0000001726167223 */ /* 0x040fe40000010016 */
[----:B------:R-:W-:Y:S01]  /*3030*/  FFMA.FTZ R20, R38, R15, R20 ;  /* 0x0000000f26147223 */ /* 0x000fe20000010014 */
[----:B0-----:R-:W-:Y:S01]  /*3040*/  IADD3 R8, R41, 0x40, RZ ;  /* 0x0000004029087810 */ /* 0x001fe20007ffe0ff */
        /* <DEDUP_REMOVED lines=13> */
[----:B0-----:R-:W-:Y:S01]  /*3120*/  IMAD.MOV.U32 R41, RZ, RZ, R8 ;  /* 0x000000ffff297224 */ /* 0x001fe200078e0008 */
[----:B------:R-:W-:Y:S07]  /*3130*/  @!P2 BRA `(.L_x_108) ;  /* 0xfffff9600000a947 */ /* 0x000fee000383ffff */
.L_x_107:
[----:B------:R-:W-:Y:S05]  /*3140*/  BSYNC B1 ;  /* 0x0000000000017941 */ /* 0x000fea0003800000 */
.L_x_106:
[----:B------:R-:W-:Y:S01]  /*3150*/  IADD3 R8, R49, -R44, RZ ;  /* 0x8000002c31087210 */ /* 0x000fe20007ffe0ff */
[----:B------:R-:W-:Y:S03]  /*3160*/  BSSY B1, `(.L_x_109) ;  /* 0x000003a000017945 */ /* 0x000fe60003800000 */
[----:B------:R-:W-:-:S12]  /*3170*/  ISETP.GT.AND P2, PT, R8, 0x4, PT ;  /* 0x000000040800780c */ /* 0x000fd80003f44270 */
[----:B------:R-:W-:Y:S05]  /*3180*/  @!P2 BRA `(.L_x_110) ;  /* 0x000003700000a947 */ /* 0x000fea0003800000 */
[----:B------:R-:W-:Y:S01]  /*3190*/  IMAD.IADD R23, R35, 0x1, R46 ;  /* 0x0000000123177824 */ /* 0x000fe200078e022e */
[----:B------:R-:W-:Y:S01]  /*31a0*/  IADD3 R42, R43, R46, RZ ;  /* 0x0000002e2b2a7210 */ /* 0x000fe20007ffe0ff */
[----:B------:R-:W-:Y:S01]  /*31b0*/  LDS.U R47, [R41+0x10] ;  /* 0x00001000292f7984 */ /* 0x000fe20000001800 */
[----:B------:R-:W-:Y:S01]  /*31c0*/  SHF.R.S32.HI R15, RZ, 0x1f, R43 ;  /* 0x0000001fff0f7819 */ /* 0x000fe2000001142b */
[-C--:B------:R-:W-:Y:S02]  /*31d0*/  IMAD.WIDE R22, R23, R34.reuse, c[0x0][0x178] ;  /* 0x00005e0017167625 */ /* 0x080fe400078e0222 */
[----:B------:R-:W-:Y:S01]  /*31e0*/  IMAD.IADD R21, R35, 0x1, R42 ;  /* 0x0000000123157824 */ /* 0x000fe200078e022a */
[----:B------:R-:W-:Y:S03]  /*31f0*/  LDS.U R51, [R41+0x20] ;  /* 0x0000200029337984 */ /* 0x000fe60000001800 */
[----:B------:R-:W-:Y:S01]  /*3200*/  IMAD.WIDE R20, R21, R34, c[0x0][0x178] ;  /* 0x00005e0015147625 */ /* 0x000fe200078e0222 */
[----:B------:R-:W-:-:S04]  /*3210*/  IADD3 R18, P0, R43, R22, RZ ;  /* 0x000000162b127210 */ /* 0x000fc80007f1e0ff */
[----:B------:R-:W-:Y:S02]  /*3220*/  IADD3.X R19, R23, R15, RZ, P0, !PT ;  /* 0x0000000f17137210 */ /* 0x000fe400007fe4ff */
[C---:B------:R-:W-:Y:S01]  /*3230*/  IADD3 R16, P0, R43.reuse, R18, RZ ;  /* 0x000000122b107210 */ /* 0x040fe20007f1e0ff */
[----:B------:R0:W2:Y:S01]  /*3240*/  LDG.E.CONSTANT.SYS R23, [R22] ;  /* 0x0000000016177381 */ /* 0x0000a200001e6900 */
[----:B------:R-:W-:Y:S02]  /*3250*/  IADD3 R8, P2, R43, R20, RZ ;  /* 0x000000142b087210 */ /* 0x000fe40007f5e0ff */
[----:B------:R-:W-:Y:S01]  /*3260*/  IADD3.X R17, R15, R19, RZ, P0, !PT ;  /* 0x000000130f117210 */ /* 0x000fe200007fe4ff */
[----:B------:R3:W4:Y:S01]  /*3270*/  LDG.E.CONSTANT.SYS R45, [R20] ;  /* 0x00000000142d7381 */ /* 0x00072200001e6900 */
[----:B------:R-:W-:Y:S01]  /*3280*/  IADD3 R10, P0, R43, R16, RZ ;  /* 0x000000102b0a7210 */ /* 0x000fe20007f1e0ff */
[----:B------:R-:W-:Y:S01]  /*3290*/  IMAD.X R9, R21, 0x1, R15, P2 ;  /* 0x0000000115097824 */ /* 0x000fe200010e060f */
[----:B------:R-:W-:Y:S01]  /*32a0*/  IADD3 R12, P2, R43, R8, RZ ;  /* 0x000000082b0c7210 */ /* 0x000fe20007f5e0ff */
[----:B------:R1:W4:Y:S02]  /*32b0*/  LDG.E.CONSTANT.SYS R18, [R18] ;  /* 0x0000000012127381 */ /* 0x00032400001e6900 */
[C---:B------:R-:W-:Y:S01]  /*32c0*/  IMAD.X R11, R15.reuse, 0x1, R17, P0 ;  /* 0x000000010f0b7824 */ /* 0x040fe200000e0611 */
[----:B------:R-:W-:Y:S01]  /*32d0*/  IADD3.X R13, R15, R9, RZ, P2, !PT ;  /* 0x000000090f0d7210 */ /* 0x000fe200017fe4ff */
[----:B------:R0:W4:Y:S01]  /*32e0*/  LDG.E.CONSTANT.SYS R16, [R16] ;  /* 0x0000000010107381 */ /* 0x00012200001e6900 */
[----:B------:R-:W-:-:S03]  /*32f0*/  IADD3 R14, P0, R43, R12, RZ ;  /* 0x0000000c2b0e7210 */ /* 0x000fc60007f1e0ff */
[----:B------:R0:W4:Y:S02]  /*3300*/  LDG.E.CONSTANT.SYS R8, [R8] ;  /* 0x0000000008087381 */ /* 0x00012400001e6900 */
[----:B------:R-:W-:Y:S02]  /*3310*/  IMAD.X R15, R15, 0x1, R13, P0 ;  /* 0x000000010f0f7824 */ /* 0x000fe400000e060d */
[----:B------:R-:W4:Y:S04]  /*3320*/  LDG.E.CONSTANT.SYS R10, [R10] ;  /* 0x000000000a0a7381 */ /* 0x000f2800001e6900 */
[----:B------:R-:W4:Y:S04]  /*3330*/  LDG.E.CONSTANT.SYS R12, [R12] ;  /* 0x000000000c0c7381 */ /* 0x000f2800001e6900 */
[----:B------:R-:W4:Y:S04]  /*3340*/  LDG.E.CONSTANT.SYS R14, [R14] ;  /* 0x000000000e0e7381 */ /* 0x000f2800001e6900 */
[----:B---3--:R-:W2:Y:S04]  /*3350*/  LDS.U R20, [R41+0x4] ;  /* 0x0000040029147984 */ /* 0x008ea80000001800 */
[----:B-1----:R-:W-:Y:S04]  /*3360*/  LDS.U R19, [R41+0x8] ;  /* 0x0000080029137984 */ /* 0x002fe80000001800 */
[----:B------:R-:W-:Y:S04]  /*3370*/  LDS.U R21, [R41+0xc] ;  /* 0x00000c0029157984 */ /* 0x000fe80000001800 */
[----:B0-----:R-:W4:Y:S04]  /*3380*/  LDS.U R22, [R41+0x14] ;  /* 0x0000140029167984 */ /* 0x001f280000001800 */
[----:B------:R-:W0:Y:S04]  /*3390*/  LDS.U R17, [R41+0x18] ;  /* 0x0000180029117984 */ /* 0x000e280000001800 */
[----:B------:R-:W1:Y:S01]  /*33a0*/  LDS.U R9, [R41+0x1c] ;  /* 0x00001c0029097984 */ /* 0x000e620000001800 */
[----:B------:R-:W-:-:S02]  /*33b0*/  PLOP3.LUT P0, PT, PT, PT, PT, 0x8, 0x0 ;  /* 0x000000000000781c */ /* 0x000fc40003f0e170 */
[----:B------:R-:W-:Y:S02]  /*33c0*/  IADD3 R44, R44, 0x8, RZ ;  /* 0x000000082c2c7810 */ /* 0x000fe40007ffe0ff */
[----:B------:R-:W-:Y:S01]  /*33d0*/  IADD3 R46, R43, R42, RZ ;  /* 0x0000002a2b2e7210 */ /* 0x000fe20007ffe0ff */
[C---:B--2---:R-:W-:Y:S02]  /*33e0*/  FFMA.FTZ R20, R38.reuse, R23, R20 ;  /* 0x0000001726147223 */ /* 0x044fe40000010014 */
[C---:B----4-:R-:W-:Y:S02]  /*33f0*/  FFMA.FTZ R22, R38.reuse, R45, R22 ;  /* 0x0000002d26167223 */ /* 0x050fe40000010016 */
[C---:B------:R-:W-:Y:S02]  /*3400*/  FFMA.FTZ R18, R38.reuse, R18, R19 ;  /* 0x0000001226127223 */ /* 0x040fe40000010013 */
[C---:B------:R-:W-:Y:S02]  /*3410*/  FFMA.FTZ R16, R38.reuse, R16, R21 ;  /* 0x0000001026107223 */ /* 0x040fe40000010015 */
[----:B0-----:R-:W-:-:S02]  /*3420*/  FFMA.FTZ R8, R38, R8, R17 ;  /* 0x0000000826087223 */ /* 0x001fc40000010011 */
[C---:B------:R-:W-:Y:S02]  /*3430*/  FFMA.FTZ R10, R38.reuse, R10, R47 ;  /* 0x0000000a260a7223 */ /* 0x040fe4000001002f */
[C---:B-1----:R-:W-:Y:S02]  /*3440*/  FFMA.FTZ R12, R38.reuse, R12, R9 ;  /* 0x0000000c260c7223 */ /* 0x042fe40000010009 */
[----:B------:R-:W-:Y:S01]  /*3450*/  FFMA.FTZ R14, R38, R14, R51 ;  /* 0x0000000e260e7223 */ /* 0x000fe20000010033 */
        /* <DEDUP_REMOVED lines=9> */
[----:B0-----:R-:W-:-:S08]  /*34f0*/  IMAD.MOV.U32 R41, RZ, RZ, R9 ;  /* 0x000000ffff297224 */ /* 0x001fd000078e0009 */
.L_x_110:
[----:B------:R-:W-:Y:S05]  /*3500*/  BSYNC B1 ;  /* 0x0000000000017941 */ /* 0x000fea0003800000 */
.L_x_109:
[----:B------:R-:W-:-:S12]  /*3510*/  ISETP.LT.OR P0, PT, R44, R49, P0 ;  /* 0x000000312c00720c */ /* 0x000fd80000701670 */
[----:B------:R-:W-:Y:S05]  /*3520*/  @!P0 BRA `(.L_x_101) ;  /* 0x0000019000008947 */ /* 0x000fea0003800000 */
[----:B------:R-:W-:Y:S01]  /*3530*/  IADD3 R15, R35, R46, RZ ;  /* 0x0000002e230f7210 */ /* 0x000fe20007ffe0ff */
[----:B------:R-:W0:Y:S01]  /*3540*/  LDS.U R16, [R41+0x4] ;  /* 0x0000040029107984 */ /* 0x000e220000001800 */
[----:B------:R-:W-:-:S03]  /*3550*/  SHF.R.S32.HI R11, RZ, 0x1f, R43 ;  /* 0x0000001fff0b7819 */ /* 0x000fc6000001142b */
[----:B------:R-:W-:Y:S01]  /*3560*/  IMAD.WIDE R14, R15, R34, c[0x0][0x178] ;  /* 0x00005e000f0e7625 */ /* 0x000fe200078e0222 */
[----:B------:R-:W2:Y:S04]  /*3570*/  LDS.U R17, [R41+0x8] ;  /* 0x0000080029117984 */ /* 0x000ea80000001800 */
[----:B------:R-:W3:Y:S02]  /*3580*/  LDS.U R19, [R41+0xc] ;  /* 0x00000c0029137984 */ /* 0x000ee40000001800 */
[C---:B------:R-:W-:Y:S02]  /*3590*/  IADD3 R12, P0, R43.reuse, R14, RZ ;  /* 0x0000000e2b0c7210 */ /* 0x040fe40007f1e0ff */
[----:B------:R-:W4:Y:S02]  /*35a0*/  LDS.U R21, [R41+0x10] ;  /* 0x0000100029157984 */ /* 0x000f240000001800 */
[----:B------:R-:W-:Y:S01]  /*35b0*/  IADD3 R8, P2, R43, R12, RZ ;  /* 0x0000000c2b087210 */ /* 0x000fe20007f5e0ff */
[----:B------:R-:W-:-:S02]  /*35c0*/  IMAD.X R13, R15, 0x1, R11, P0 ;  /* 0x000000010f0d7824 */ /* 0x000fc400000e060b */
[----:B------:R-:W0:Y:S01]  /*35d0*/  LDG.E.CONSTANT.SYS R15, [R14] ;  /* 0x000000000e0f7381 */ /* 0x000e2200001e6900 */
[----:B------:R-:W-:Y:S02]  /*35e0*/  IADD3 R10, P0, R43, R8, RZ ;  /* 0x000000082b0a7210 */ /* 0x000fe40007f1e0ff */
[----:B------:R-:W-:-:S03]  /*35f0*/  IADD3.X R9, R11, R13, RZ, P2, !PT ;  /* 0x0000000d0b097210 */ /* 0x000fc600017fe4ff */
[----:B------:R-:W2:Y:S02]  /*3600*/  LDG.E.CONSTANT.SYS R12, [R12] ;  /* 0x000000000c0c7381 */ /* 0x000ea400001e6900 */
[----:B------:R-:W-:-:S03]  /*3610*/  IMAD.X R11, R11, 0x1, R9, P0 ;  /* 0x000000010b0b7824 */ /* 0x000fc600000e0609 */
[----:B------:R-:W3:Y:S05]  /*3620*/  LDG.E.CONSTANT.SYS R8, [R8] ;  /* 0x0000000008087381 */ /* 0x000eea00001e6900 */
[----:B------:R-:W4:Y:S01]  /*3630*/  LDG.E.CONSTANT.SYS R10, [R10] ;  /* 0x000000000a0a7381 */ /* 0x000f2200001e6900 */
[C---:B01----:R-:W-:Y:S02]  /*3640*/  FFMA.FTZ R16, R38.reuse, R15, R16 ;  /* 0x0000000f26107223 */ /* 0x043fe40000010010 */
[C---:B--2---:R-:W-:Y:S02]  /*3650*/  FFMA.FTZ R18, R38.reuse, R12, R17 ;  /* 0x0000000c26127223 */ /* 0x044fe40000010011 */
[----:B---3--:R-:W-:-:S02]  /*3660*/  FFMA.FTZ R14, R38, R8, R19 ;  /* 0x00000008260e7223 */ /* 0x008fc40000010013 */
[----:B----4-:R-:W-:Y:S02]  /*3670*/  FFMA.FTZ R38, R38, R10, R21 ;  /* 0x0000000a26267223 */ /* 0x010fe40000010015 */
[----:B------:R0:W-:Y:S04]  /*3680*/  STS [R41+0x4], R16 ;  /* 0x0000041029007388 */ /* 0x0001e80000000800 */
[----:B------:R0:W-:Y:S04]  /*3690*/  STS [R41+0x8], R18 ;  /* 0x0000081229007388 */ /* 0x0001e80000000800 */
[----:B------:R0:W-:Y:S04]  /*36a0*/  STS [R41+0xc], R14 ;  /* 0x00000c0e29007388 */ /* 0x0001e80000000800 */
[----:B------:R0:W-:Y:S02]  /*36b0*/  STS [R41+0x10], R38 ;  /* 0x0000102629007388 */ /* 0x0001e40000000800 */
.L_x_101:
[----:B------:R-:W-:Y:S05]  /*36c0*/  BSYNC B0 ;  /* 0x0000000000007941 */ /* 0x000fea0003800000 */
.L_x_100:
[----:B------:R-:W2:Y:S01]  /*36d0*/  LDG.E.CONSTANT.SYS R8, [R6] ;  /* 0x0000000006087381 */ /* 0x000ea200001e6900 */
[----:B------:R-:W-:Y:S01]  /*36e0*/  BSSY B0, `(.L_x_111) ;  /* 0x0000101000007945 */ /* 0x000fe20003800000 */
[----:B--2---:R-:W-:-:S04]  /*36f0*/  FADD.FTZ R9, |R8|, -RZ ;  /* 0x800000ff08097221 */ /* 0x004fc80000010200 */
[----:B------:R-:W-:Y:S01]  /*3700*/  FADD.FTZ R32, |R32|, -R9 ;  /* 0x8000000920207221 */ /* 0x000fe20000010200 */
[----:B------:R-:W-:Y:S07]  /*3710*/  @!P1 BRA `(.L_x_112) ;  /* 0x00000fd000009947 */ /* 0x000fee0003800000 */
[----:B------:R-:W-:Y:S01]  /*3720*/  LOP3.LUT R9, R49, 0x3, RZ, 0xc0, !PT ;  /* 0x0000000331097812 */ /* 0x000fe200078ec0ff */
[----:B------:R-:W-:Y:S01]  /*3730*/  IMAD.MOV.U32 R12, RZ, RZ, 0x14 ;  /* 0x00000014ff0c7424 */ /* 0x000fe200078e00ff */
[----:B------:R-:W-:Y:S01]  /*3740*/  LOP3.LUT P2, RZ, R36, 0xff, RZ, 0xc0, !PT ;  /* 0x000000ff24ff7812 */ /* 0x000fe2000784c0ff */
[----:B------:R-:W-:Y:S01]  /*3750*/  BSSY B1, `(.L_x_113) ;  /* 0x0000027000017945 */ /* 0x000fe20003800000 */
[----:B------:R-:W-:Y:S02]  /*3760*/  ISETP.NE.AND P0, PT, R9, RZ, PT ;  /* 0x000000ff0900720c */ /* 0x000fe40003f05270 */
[----:B------:R-:W-:Y:S02]  /*3770*/  MOV R8, 0xa ;  /* 0x0000000a00087802 */ /* 0x000fe40000000f00 */
[----:B------:R-:W-:Y:S02]  /*3780*/  MOV R46, RZ ;  /* 0x000000ff002e7202 */ /* 0x000fe40000000f00 */
[----:B0-----:R-:W-:-:S02]  /*3790*/  SEL R17, R8, 0xb, !P2 ;  /* 0x0000000b08117807 */ /* 0x001fc40005000000 */
[----:B------:R-:W-:-:S04]  /*37a0*/  SEL R12, R12, 0x16, !P2 ;  /* 0x000000160c0c7807 */ /* 0x000fc80005000000 */
[----:B------:R-:W-:Y:S05]  /*37b0*/  @!P0 BRA `(.L_x_114) ;  /* 0x0000020000008947 */ /* 0x000fea0003800000 */
[----:B------:R-:W-:Y:S01]  /*37c0*/  ISETP.NE.AND P0, PT, R9, 0x1, PT ;  /* 0x000000010900780c */ /* 0x000fe20003f05270 */
[----:B------:R-:W-:Y:S01]  /*37d0*/  BSSY B2, `(.L_x_115) ;  /* 0x0000015000027945 */ /* 0x000fe20003800000 */
[----:B------:R-:W-:-:S10]  /*37e0*/  IMAD.MOV.U32 R13, RZ, RZ, RZ ;  /* 0x000000ffff0d7224 */ /* 0x000fd400078e00ff */
[----:B------:R-:W-:Y:S05]  /*37f0*/  @!P0 BRA `(.L_x_116) ;  /* 0x0000012000008947 */ /* 0x000fea0003800000 */
[----:B------:R-:W-:-:S12]  /*3800*/  ISETP.NE.AND P0, PT, R9, 0x2, PT ;  /* 0x000000020900780c */ /* 0x000fd80003f05270 */
[----:B------:R-:W-:Y:S01]  /*3810*/  @P0 IMAD R9, R0, R12, R35 ;  /* 0x0000000c00090224 */ /* 0x000fe200078e0223 */
[----:B------:R-:W-:Y:S01]  /*3820*/  MOV R13, RZ ;  /* 0x000000ff000d7202 */ /* 0x000fe20000000f00 */
[----:B------:R-:W0:Y:S02]  /*3830*/  @P0 LDS.U R14, [R25+0x4] ;  /* 0x00000400190e0984 */ /* 0x000e240000001800 */
[----:B------:R-:W-:-:S10]  /*3840*/  @P0 IMAD.WIDE R8, R9, R34, c[0x0][0x178] ;  /* 0x00005e0009080625 */ /* 0x000fd400078e0222 */
[----:B------:R-:W0:Y:S01]  /*3850*/  @P0 LDG.E.CONSTANT.SYS R9, [R8] ;  /* 0x0000000008090381 */ /* 0x000e2200001e6900 */
[----:B------:R-:W-:-:S05]  /*3860*/  @P0 IMAD.MOV.U32 R13, RZ, RZ, 0x1 ;  /* 0x00000001ff0d0424 */ /* 0x000fca00078e00ff */
[----:B------:R-:W-:-:S05]  /*3870*/  IADD3 R10, R12, R13, RZ ;  /* 0x0000000d0c0a7210 */ /* 0x000fca0007ffe0ff */
[----:B------:R-:W-:-:S04]  /*3880*/  IMAD R11, R0, R10, R35 ;  /* 0x0000000a000b7224 */ /* 0x000fc800078e0223 */
[----:B------:R-:W-:-:S10]  /*3890*/  IMAD.WIDE R10, R11, R34, c[0x0][0x178] ;  /* 0x00005e000b0a7625 */ /* 0x000fd400078e0222 */
[----:B------:R-:W2:Y:S01]  /*38a0*/  LDG.E.CONSTANT.SYS R11, [R10] ;  /* 0x000000000a0b7381 */ /* 0x000ea200001e6900 */
[----:B------:R-:W-:Y:S01]  /*38b0*/  IMAD R15, R26, 0xc, R13 ;  /* 0x0000000c1a0f7824 */ /* 0x000fe200078e020d */
[----:B------:R-:W-:Y:S01]  /*38c0*/  IADD3 R13, R13, 0x1, RZ ;  /* 0x000000010d0d7810 */ /* 0x000fe20007ffe0ff */
[----:B0-----:R-:W-:-:S08]  /*38d0*/  @P0 FFMA.FTZ R14, R32, R9, R14 ;  /* 0x00000009200e0223 */ /* 0x001fd0000001000e */
[----:B------:R-:W-:Y:S04]  /*38e0*/  @P0 STS [R25+0x4], R14 ;  /* 0x0000040e19000388 */ /* 0x000fe80000000800 */
[----:B------:R-:W2:Y:S02]  /*38f0*/  LDS.U R8, [R15.X4+0x4] ;  /* 0x000004000f087984 */ /* 0x000ea40000005800 */
[----:B--2---:R-:W-:-:S08]  /*3900*/  FFMA.FTZ R8, R32, R11, R8 ;  /* 0x0000000b20087223 */ /* 0x004fd00000010008 */
[----:B------:R0:W-:Y:S02]  /*3910*/  STS [R15.X4+0x4], R8 ;  /* 0x000004080f007388 */ /* 0x0001e40000004800 */
.L_x_116:
[----:B------:R-:W-:Y:S05]  /*3920*/  BSYNC B2 ;  /* 0x0000000000027941 */ /* 0x000fea0003800000 */
.L_x_115:
[----:B------:R-:W-:-:S04]  /*3930*/  IMAD.IADD R12, R12, 0x1, R13 ;  /* 0x000000010c0c7824 */ /* 0x000fc800078e020d */
[----:B------:R-:W-:-:S04]  /*3940*/  IMAD R9, R0, R12, R35 ;  /* 0x0000000c00097224 */ /* 0x000fc800078e0223 */
[----:B0-----:R-:W-:-:S10]  /*3950*/  IMAD.WIDE R8, R9, R34, c[0x0][0x178] ;  /* 0x00005e0009087625 */ /* 0x001fd400078e0222 */
[----:B------:R-:W2:Y:S01]  /*3960*/  LDG.E.CONSTANT.SYS R9, [R8] ;  /* 0x0000000008097381 */ /* 0x000ea200001e6900 */
[----:B------:R-:W-:Y:S01]  /*3970*/  IMAD R10, R26, 0xc, R13 ;  /* 0x0000000c1a0a7824 */ /* 0x000fe200078e020d */
[----:B------:R-:W-:-:S07]  /*3980*/  IADD3 R46, R13, 0x1, RZ ;  /* 0x000000010d2e7810 */ /* 0x000fce0007ffe0ff */
[----:B------:R-:W2:Y:S02]  /*3990*/  LDS.U R11, [R10.X4+0x4] ;  /* 0x000004000a0b7984 */ /* 0x000ea40000005800 */
[----:B--2---:R-:W-:-:S08]  /*39a0*/  FFMA.FTZ R11, R32, R9, R11 ;  /* 0x00000009200b7223 */ /* 0x004fd0000001000b */
[----:B------:R0:W-:Y:S02]  /*39b0*/  STS [R10.X4+0x4], R11 ;  /* 0x0000040b0a007388 */ /* 0x0001e40000004800 */
.L_x_114:
[----:B------:R-:W-:Y:S05]  /*39c0*/  BSYNC B1 ;  /* 0x0000000000017941 */ /* 0x000fea0003800000 */
.L_x_113:
[----:B------:R-:W-:-:S12]  /*39d0*/  ISETP.GE.U32.AND P0, PT, R49, 0x4, PT ;  /* 0x000000043100780c */ /* 0x000fd80003f06070 */
[----:B------:R-:W-:Y:S05]  /*39e0*/  @!P0 BRA `(.L_x_112) ;  /* 0x00000d0000008947 */ /* 0x000fea0003800000 */
[----:B0-----:R-:W-:Y:S01]  /*39f0*/  IADD3 R10, R49, -R46, RZ ;  /* 0x8000002e310a7210 */ /* 0x001fe20007ffe0ff */
[----:B------:R-:W-:Y:S01]  /*3a00*/  IMAD R9, R40, c[0x0][0x0], RZ ;  /* 0x0000000028097a24 */ /* 0x000fe200078e02ff */
[----:B------:R-:W-:Y:S01]  /*3a10*/  BSSY B1, `(.L_x_117) ;  /* 0x0000076000017945 */ /* 0x000fe20003800000 */
[----:B------:R-:W-:Y:S02]  /*3a20*/  PLOP3.LUT P0, PT, PT, PT, PT, 0x80, 0x0 ;  /* 0x000000000000781c */ /* 0x000fe40003f0f070 */
[----:B------:R-:W-:Y:S01]  /*3a30*/  ISETP.GT.AND P2, PT, R10, 0xc, PT ;  /* 0x0000000c0a00780c */ /* 0x000fe20003f44270 */
[--C-:B------:R-:W-:Y:S01]  /*3a40*/  IMAD R8, R9, 0xc, R46.reuse ;  /* 0x0000000c09087824 */ /* 0x100fe200078e022e */
[----:B------:R-:W-:Y:S01]  /*3a50*/  SHF.L.U32 R41, R0, 0x2, RZ ;  /* 0x0000000200297819 */ /* 0x000fe200000006ff */
[----:B------:R-:W-:Y:S02]  /*3a60*/  IMAD R9, R17, 0x2, R46 ;  /* 0x0000000211097824 */ /* 0x000fe400078e022e */
[----:B------:R-:W-:-:S02]  /*3a70*/  IMAD R8, R27, 0xc, R8 ;  /* 0x0000000c1b087824 */ /* 0x000fc400078e0208 */
[----:B------:R-:W-:Y:S02]  /*3a80*/  IMAD R42, R0, R9, RZ ;  /* 0x00000009002a7224 */ /* 0x000fe400078e02ff */
[----:B-1----:R-:W-:-:S03]  /*3a90*/  IMAD.SHL.U32 R38, R8, 0x4, RZ ;  /* 0x0000000408267824 */ /* 0x002fc600078e00ff */
[----:B------:R-:W-:Y:S05]  /*3aa0*/  @!P2 BRA `(.L_x_118) ;  /* 0x000006c00000a947 */ /* 0x000fea0003800000 */
[----:B------:R-:W-:Y:S02]  /*3ab0*/  PLOP3.LUT P0, PT, PT, PT, PT, 0x8, 0x0 ;  /* 0x000000000000781c */ /* 0x000fe40003f0e170 */
[----:B------:R-:W-:-:S10]  /*3ac0*/  IADD3 R44, R49, -0xc, RZ ;  /* 0xfffffff4312c7810 */ /* 0x000fd40007ffe0ff */
.L_x_119:
[----:B------:R-:W-:Y:S01]  /*3ad0*/  IADD3 R17, R35, R42, RZ ;  /* 0x0000002a23117210 */ /* 0x000fe20007ffe0ff */
[----:B------:R-:W-:Y:S01]  /*3ae0*/  IMAD.IADD R42, R41, 0x1, R42 ;  /* 0x00000001292a7824 */ /* 0x000fe200078e022a */
[----:B------:R-:W-:Y:S01]  /*3af0*/  SHF.R.S32.HI R45, RZ, 0x1f, R41 ;  /* 0x0000001fff2d7819 */ /* 0x000fe20000011429 */
[----:B------:R-:W-:Y:S02]  /*3b00*/  LDS.U R50, [R38+0x10] ;  /* 0x0000100026327984 */ /* 0x000fe40000001800 */
[----:B------:R-:W-:Y:S02]  /*3b10*/  IMAD.WIDE R16, R17, R34, c[0x0][0x178] ;  /* 0x00005e0011107625 */ /* 0x000fe400078e0222 */
[----:B------:R-:W-:Y:S01]  /*3b20*/  IMAD.IADD R11, R35, 0x1, R42 ;  /* 0x00000001230b7824 */ /* 0x000fe200078e022a */
[----:B------:R-:W-:Y:S04]  /*3b30*/  LDS.U R52, [R38+0x14] ;  /* 0x0000140026347984 */ /* 0x000fe80000001800 */
[----:B------:R-:W-:-:S03]  /*3b40*/  IADD3 R8, P2, R41, R16, RZ ;  /* 0x0000001029087210 */ /* 0x000fc60007f5e0ff */
[----:B------:R0:W2:Y:S01]  /*3b50*/  LDG.E.CONSTANT.SYS R47, [R16] ;  /* 0x00000000102f7381 */ /* 0x0000a200001e6900 */
[----:B------:R-:W-:Y:S02]  /*3b60*/  IADD3.X R9, R17, R45, RZ, P2, !PT ;  /* 0x0000002d11097210 */ /* 0x000fe400017fe4ff */
[----:B------:R-:W-:-:S04]  /*3b70*/  IADD3 R12, P2, R41, R8, RZ ;  /* 0x00000008290c7210 */ /* 0x000fc80007f5e0ff */
[----:B------:R-:W-:Y:S02]  /*3b80*/  IADD3.X R13, R45, R9, RZ, P2, !PT ;  /* 0x000000092d0d7210 */ /* 0x000fe400017fe4ff */
[----:B------:R-:W-:Y:S01]  /*3b90*/  IADD3 R14, P2, R41, R12, RZ ;  /* 0x0000000c290e7210 */ /* 0x000fe20007f5e0ff */
[----:B------:R-:W-:Y:S01]  /*3ba0*/  IMAD.WIDE R10, R11, R34, c[0x0][0x178] ;  /* 0x00005e000b0a7625 */ /* 0x000fe200078e0222 */
[----:B------:R-:W-:Y:S01]  /*3bb0*/  IADD3 R42, R41, R42, RZ ;  /* 0x0000002a292a7210 */ /* 0x000fe20007ffe0ff */
[----:B------:R1:W3:Y:S02]  /*3bc0*/  LDG.E.CONSTANT.SYS R51, [R8] ;  /* 0x0000000008337381 */ /* 0x0002e400001e6900 */
[----:B------:R-:W-:Y:S02]  /*3bd0*/  IMAD.X R15, R45, 0x1, R13, P2 ;  /* 0x000000012d0f7824 */ /* 0x000fe400010e060d */
[----:B------:R4:W3:Y:S01]  /*3be0*/  LDG.E.CONSTANT.SYS R53, [R12] ;  /* 0x000000000c357381 */ /* 0x0008e200001e6900 */
[----:B------:R-:W-:Y:S01]  /*3bf0*/  IMAD.IADD R23, R35, 0x1, R42 ;  /* 0x0000000123177824 */ /* 0x000fe200078e022a */
[----:B------:R-:W-:-:S02]  /*3c00*/  IADD3 R48, R41, R42, RZ ;  /* 0x0000002a29307210 */ /* 0x000fc40007ffe0ff */
[----:B0-----:R-:W-:Y:S01]  /*3c10*/  IADD3 R16, P2, R41, R10, RZ ;  /* 0x0000000a29107210 */ /* 0x001fe20007f5e0ff */
[----:B------:R0:W3:Y:S04]  /*3c20*/  LDG.E.CONSTANT.SYS R55, [R10] ;  /* 0x000000000a377381 */ /* 0x0000e800001e6900 */
[----:B------:R0:W3:Y:S01]  /*3c30*/  LDG.E.CONSTANT.SYS R57, [R14] ;  /* 0x000000000e397381 */ /* 0x0000e200001e6900 */
[----:B------:R-:W-:Y:S01]  /*3c40*/  IMAD.WIDE R22, R23, R34, c[0x0][0x178] ;  /* 0x00005e0017167625 */ /* 0x000fe200078e0222 */
[----:B------:R-:W-:Y:S01]  /*3c50*/  IADD3.X R17, R11, R45, RZ, P2, !PT ;  /* 0x0000002d0b117210 */ /* 0x000fe200017fe4ff */
[----:B------:R-:W-:Y:S01]  /*3c60*/  IMAD.IADD R19, R35, 0x1, R48 ;  /* 0x0000000123137824 */ /* 0x000fe200078e0230 */
[----:B----4-:R-:W-:-:S03]  /*3c70*/  IADD3 R12, P2, R41, R16, RZ ;  /* 0x00000010290c7210 */ /* 0x010fc60007f5e0ff */
[----:B------:R-:W-:Y:S01]  /*3c80*/  IMAD.WIDE R18, R19, R34, c[0x0][0x178] ;  /* 0x00005e0013127625 */ /* 0x000fe200078e0222 */
[----:B------:R-:W-:Y:S02]  /*3c90*/  IADD3.X R13, R45, R17, RZ, P2, !PT ;  /* 0x000000112d0d7210 */ /* 0x000fe400017fe4ff */
[C---:B-1----:R-:W-:Y:S01]  /*3ca0*/  IADD3 R8, P3, R41.reuse, R22, RZ ;  /* 0x0000001629087210 */ /* 0x042fe20007f7e0ff */
[----:B------:R1:W4:Y:S01]  /*3cb0*/  LDG.E.CONSTANT.SYS R59, [R22] ;  /* 0x00000000163b7381 */ /* 0x00032200001e6900 */
[----:B------:R-:W-:-:S03]  /*3cc0*/  IADD3 R20, P2, R41, R12, RZ ;  /* 0x0000000c29147210 */ /* 0x000fc60007f5e0ff */
[----:B------:R-:W-:Y:S01]  /*3cd0*/  IMAD.X R9, R23, 0x1, R45, P3 ;  /* 0x0000000117097824 */ /* 0x000fe200018e062d */
[----:B0-----:R-:W-:Y:S01]  /*3ce0*/  IADD3 R10, P3, R41, R18, RZ ;  /* 0x00000012290a7210 */ /* 0x001fe20007f7e0ff */
[----:B------:R-:W-:Y:S01]  /*3cf0*/  IMAD.X R21, R45, 0x1, R13, P2 ;  /* 0x000000012d157824 */ /* 0x000fe200010e060d */
[----:B------:R-:W-:Y:S01]  /*3d00*/  IADD3 R14, P2, R41, R8, RZ ;  /* 0x00000008290e7210 */ /* 0x000fe20007f5e0ff */
[----:B------:R0:W4:Y:S01]  /*3d10*/  LDG.E.CONSTANT.SYS R61, [R16] ;  /* 0x00000000103d7381 */ /* 0x00012200001e6900 */
[----:B------:R-:W-:Y:S02]  /*3d20*/  IADD3.X R11, R19, R45, RZ, P3, !PT ;  /* 0x0000002d130b7210 */ /* 0x000fe40001ffe4ff */
[----:B------:R-:W-:Y:S01]  /*3d30*/  IADD3 R42, P3, R41, R10, RZ ;  /* 0x0000000a292a7210 */ /* 0x000fe20007f7e0ff */
[----:B------:R-:W-:Y:S01]  /*3d40*/  IMAD.X R15, R45, 0x1, R9, P2 ;  /* 0x000000012d0f7824 */ /* 0x000fe200010e0609 */
[----:B-1----:R-:W-:Y:S01]  /*3d50*/  IADD3 R22, P2, R41, R14, RZ ;  /* 0x0000000e29167210 */ /* 0x002fe20007f5e0ff */
        /* <DEDUP_REMOVED lines=11> */
[----:B------:R0:W4:Y:S04]  /*3e10*/  LDG.E.CONSTANT.SYS R43, [R42] ;  /* 0x000000002a2b7381 */ /* 0x00012800001e6900 */
[----:B------:R0:W4:Y:S04]  /*3e20*/  LDG.E.CONSTANT.SYS R17, [R16] ;  /* 0x0000000010117381 */ /* 0x00012800001e6900 */
[----:B-1----:R-:W2:Y:S04]  /*3e30*/  LDS.U R19, [R38+0x4] ;  /* 0x0000040026137984 */ /* 0x002ea80000001800 */
[----:B0-----:R-:W3:Y:S04]  /*3e40*/  LDS.U R20, [R38+0x8] ;  /* 0x0000080026147984 */ /* 0x001ee80000001800 */
[----:B------:R-:W0:Y:S04]  /*3e50*/  LDS.U R45, [R38+0xc] ;  /* 0x00000c00262d7984 */ /* 0x000e280000001800 */
[----:B------:R-:W-:Y:S04]  /*3e60*/  LDS.U R8, [R38+0x18] ;  /* 0x0000180026087984 */ /* 0x000fe80000001800 */
[----:B------:R-:W-:Y:S04]  /*3e70*/  LDS.U R10, [R38+0x1c] ;  /* 0x00001c00260a7984 */ /* 0x000fe80000001800 */
[----:B------:R-:W-:Y:S04]  /*3e80*/  LDS.U R12, [R38+0x20] ;  /* 0x00002000260c7984 */ /* 0x000fe80000001800 */
[----:B------:R-:W4:Y:S04]  /*3e90*/  LDS.U R42, [R38+0x24] ;  /* 0x00002400262a7984 */ /* 0x000f280000001800 */
[----:B------:R-:W-:Y:S04]  /*3ea0*/  LDS.U R22, [R38+0x2c] ;  /* 0x00002c0026167984 */ /* 0x000fe80000001800 */
[----:B------:R-:W-:Y:S04]  /*3eb0*/  LDS.U R16, [R38+0x3c] ;  /* 0x00003c0026107984 */ /* 0x000fe80000001800 */
[----:B------:R-:W-:Y:S01]  /*3ec0*/  LDS.U R14, [R38+0x40] ;  /* 0x00004000260e7984 */ /* 0x000fe20000001800 */
[----:B------:R-:W-:-:S04]  /*3ed0*/  IADD3 R46, R46, 0x10, RZ ;  /* 0x000000102e2e7810 */ /* 0x000fc80007ffe0ff */
[----:B------:R-:W-:Y:S01]  /*3ee0*/  ISETP.GE.AND P2, PT, R46, R44, PT ;  /* 0x0000002c2e00720c */ /* 0x000fe20003f46270 */
[C---:B--2---:R-:W-:Y:S02]  /*3ef0*/  FFMA.FTZ R47, R32.reuse, R47, R19 ;  /* 0x0000002f202f7223 */ /* 0x044fe40000010013 */
[----:B------:R-:W-:Y:S01]  /*3f00*/  LDS.U R19, [R38+0x38] ;  /* 0x0000380026137984 */ /* 0x000fe20000001800 */
[----:B---3--:R-:W-:-:S03]  /*3f10*/  FFMA.FTZ R51, R32, R51, R20 ;  /* 0x0000003320337223 */ /* 0x008fc60000010014 */
[----:B------:R-:W-:Y:S01]  /*3f20*/  LDS.U R20, [R38+0x30] ;  /* 0x0000300026147984 */ /* 0x000fe20000001800 */
[----:B0-----:R-:W-:-:S03]  /*3f30*/  FFMA.FTZ R53, R32, R53, R45 ;  /* 0x0000003520357223 */ /* 0x001fc6000001002d */
[----:B------:R-:W0:Y:S01]  /*3f40*/  LDS.U R45, [R38+0x34] ;  /* 0x00003400262d7984 */ /* 0x000e220000001800 */
[----:B------:R-:W-:-:S03]  /*3f50*/  FFMA.FTZ R57, R32, R57, R50 ;  /* 0x0000003920397223 */ /* 0x000fc60000010032 */
[----:B------:R-:W1:Y:S01]  /*3f60*/  LDS.U R50, [R38+0x28] ;  /* 0x0000280026327984 */ /* 0x000e620000001800 */
[C---:B------:R-:W-:Y:S02]  /*3f70*/  FFMA.FTZ R55, R32.reuse, R55, R52 ;  /* 0x0000003720377223 */ /* 0x040fe40000010034 */
[C---:B----4-:R-:W-:Y:S02]  /*3f80*/  FFMA.FTZ R59, R32.reuse, R59, R42 ;  /* 0x0000003b203b7223 */ /* 0x050fe4000001002a */
[----:B------:R-:W-:Y:S01]  /*3f90*/  FFMA.FTZ R61, R32, R61, R8 ;  /* 0x0000003d203d7223 */ /* 0x000fe20000010008 */
[----:B------:R-:W-:Y:S01]  /*3fa0*/  IADD3 R8, R38, 0x40, RZ ;  /* 0x0000004026087810 */ /* 0x000fe20007ffe0ff */
[----:B------:R-:W-:Y:S01]  /*3fb0*/  STS [R38+0x4], R47 ;  /* 0x0000042f26007388 */ /* 0x000fe20000000800 */
[C---:B------:R-:W-:Y:S02]  /*3fc0*/  FFMA.FTZ R13, R32.reuse, R13, R10 ;  /* 0x0000000d200d7223 */ /* 0x040fe4000001000a */
[----:B------:R-:W-:-:S02]  /*3fd0*/  FFMA.FTZ R21, R32, R21, R12 ;  /* 0x0000001520157223 */ /* 0x000fc4000001000c */
[C---:B0-----:R-:W-:Y:S02]  /*3fe0*/  FFMA.FTZ R45, R32.reuse, R18, R45 ;  /* 0x00000012202d7223 */ /* 0x041fe4000001002d */
[C---:B------:R-:W-:Y:S02]  /*3ff0*/  FFMA.FTZ R15, R32.reuse, R15, R22 ;  /* 0x0000000f200f7223 */ /* 0x040fe40000010016 */
[C---:B-1----:R-:W-:Y:S02]  /*4000*/  FFMA.FTZ R9, R32.reuse, R9, R50 ;  /* 0x0000000920097223 */ /* 0x042fe40000010032 */
[C---:B------:R-:W-:Y:S02]  /*4010*/  FFMA.FTZ R11, R32.reuse, R11, R19 ;  /* 0x0000000b200b7223 */ /* 0x040fe40000010013 */
[C---:B------:R-:W-:Y:S02]  /*4020*/  FFMA.FTZ R23, R32.reuse, R23, R20 ;  /* 0x0000001720177223 */ /* 0x040fe40000010014 */
[----:B------:R-:W-:-:S02]  /*4030*/  FFMA.FTZ R43, R32, R43, R16 ;  /* 0x0000002b202b7223 */ /* 0x000fc40000010010 */
[----:B------:R-:W-:Y:S01]  /*4040*/  FFMA.FTZ R17, R32, R17, R14 ;  /* 0x0000001120117223 */ /* 0x000fe2000001000e */
        /* <DEDUP_REMOVED lines=18> */
.L_x_118:
[----:B------:R-:W-:Y:S05]  /*4170*/  BSYNC B1 ;  /* 0x0000000000017941 */ /* 0x000fea0003800000 */
.L_x_117:
        /* <DEDUP_REMOVED lines=12> */
[----:B------:R-:W-:-:S05]  /*4240*/  IADD3 R8, P0, R41, R18, RZ ;  /* 0x0000001229087210 */ /* 0x000fca0007f1e0ff */
[----:B------:R-:W-:Y:S01]  /*4250*/  IMAD.X R9, R19, 0x1, R23, P0 ;  /* 0x0000000113097824 */ /* 0x000fe200000e0617 */
[C---:B------:R-:W-:Y:S01]  /*4260*/  IADD3 R10, P2, R41.reuse, R20, RZ ;  /* 0x00000014290a7210 */ /* 0x040fe20007f5e0ff */
[----:B------:R0:W2:Y:S01]  /*4270*/  LDG.E.CONSTANT.SYS R19, [R18] ;  /* 0x0000000012137381 */ /* 0x0000a200001e6900 */
[----:B------:R-:W-:Y:S02]  /*4280*/  IADD3 R12, P0, R41, R8, RZ ;  /* 0x00000008290c7210 */ /* 0x000fe40007f1e0ff */
        /* <DEDUP_REMOVED lines=10> */
[----:B------:R0:W3:Y:S01]  /*4330*/  LDG.E.CONSTANT.SYS R12, [R12] ;  /* 0x000000000c0c7381 */ /* 0x0000e200001e6900 */
[----:B------:R-:W-:-:S03]  /*4340*/  IADD3.X R23, R23, R15, RZ, P0, !PT ;  /* 0x0000000f17177210 */ /* 0x000fc600007fe4ff */
[----:B------:R-:W3:Y:S04]  /*4350*/  LDG.E.CONSTANT.SYS R16, [R16] ;  /* 0x0000000010107381 */ /* 0x000ee800001e6900 */
[----:B------:R-:W3:Y:S04]  /*4360*/  LDG.E.CONSTANT.SYS R14, [R14] ;  /* 0x000000000e0e7381 */ /* 0x000ee800001e6900 */
[----:B------:R-:W3:Y:S04]  /*4370*/  LDG.E.CONSTANT.SYS R22, [R22] ;  /* 0x0000000016167381 */ /* 0x000ee800001e6900 */
[----:B0-----:R-:W2:Y:S04]  /*4380*/  LDS.U R18, [R38+0x4] ;  /* 0x0000040026127984 */ /* 0x001ea80000001800 */
[----:B----4-:R-:W-:Y:S04]  /*4390*/  LDS.U R9, [R38+0x8] ;  /* 0x0000080026097984 */ /* 0x010fe80000001800 */
[----:B-1----:R-:W-:Y:S04]  /*43a0*/  LDS.U R21, [R38+0xc] ;  /* 0x00000c0026157984 */ /* 0x002fe80000001800 */
[----:B------:R-:W3:Y:S04]  /*43b0*/  LDS.U R20, [R38+0x14] ;  /* 0x0000140026147984 */ /* 0x000ee80000001800 */
        /* <DEDUP_REMOVED lines=8> */
[C---:B0-----:R-:W-:Y:S02]  /*4440*/  FFMA.FTZ R13, R32.reuse, R10, R13 ;  /* 0x0000000a200d7223 */ /* 0x041fe4000001000d */
[C---:B------:R-:W-:Y:S02]  /*4450*/  FFMA.FTZ R21, R32.reuse, R12, R21 ;  /* 0x0000000c20157223 */ /* 0x040fe40000010015 */
[C---:B------:R-:W-:Y:S02]  /*4460*/  FFMA.FTZ R45, R32.reuse, R16, R45 ;  /* 0x00000010202d7223 */ /* 0x040fe4000001002d */
[----:B-1----:R-:W-:-:S02]  /*4470*/  FFMA.FTZ R11, R32, R14, R11 ;  /* 0x0000000e200b7223 */ /* 0x002fc4000001000b */
        /* <DEDUP_REMOVED lines=11> */
.L_x_121:
[----:B------:R-:W-:Y:S05]  /*4530*/  BSYNC B1 ;  /* 0x0000000000017941 */ /* 0x000fea0003800000 */
.L_x_120:
        /* <DEDUP_REMOVED lines=9> */
[----:B------:R-:W3:Y:S01]  /*45d0*/  LDS.U R23, [R38+0x10] ;  /* 0x0000100026177984 */ /* 0x000ee20000001800 */
[----:B------:R-:W-:Y:S02]  /*45e0*/  IADD3 R8, P2, R41, R14, RZ ;  /* 0x0000000e29087210 */ /* 0x000fe40007f5e0ff */
[----:B------:R-:W-:Y:S02]  /*45f0*/  IADD3.X R15, R13, R11, RZ, P0, !PT ;  /* 0x0000000b0d0f7210 */ /* 0x000fe400007fe4ff */
[----:B------:R-:W-:Y:S01]  /*4600*/  IADD3 R10, P0, R41, R8, RZ ;  /* 0x00000008290a7210 */ /* 0x000fe20007f1e0ff */
[----:B------:R-:W0:Y:S02]  /*4610*/  LDG.E.CONSTANT.SYS R13, [R12] ;  /* 0x000000000c0d7381 */ /* 0x000e2400001e6900 */
        /* <DEDUP_REMOVED lines=13> */
.L_x_112:
[----:B------:R-:W-:Y:S05]  /*46f0*/  BSYNC B0 ;  /* 0x0000000000007941 */ /* 0x000fea0003800000 */
.L_x_111:
[C---:B------:R-:W-:Y:S01]  /*4700*/  IADD3 R32, P0, R33.reuse, R2, RZ ;  /* 0x0000000221207210 */ /* 0x040fe20007f1e0ff */
[----:B------:R-:W-:Y:S01]  /*4710*/  BSSY B0, `(.L_x_122) ;  /* 0x0000108000007945 */ /* 0x000fe20003800000 */
[----:B------:R-:W-:-:S03]  /*4720*/  IADD3 R22, P2, R33, R6, RZ ;  /* 0x0000000621167210 */ /* 0x000fc60007f5e0ff */
[----:B0-----:R-:W-:Y:S01]  /*4730*/  IMAD.X R23, R3, 0x1, R31, P0 ;  /* 0x0000000103177824 */ /* 0x001fe200000e061f */
[----:B------:R-:W-:Y:S01]  /*4740*/  IADD3.X R41, R7, R31, RZ, P2, !PT ;  /* 0x0000001f07297210 */ /* 0x000fe200017fe4ff */
[----:B------:R-:W-:Y:S07]  /*4750*/  @!P1 BRA `(.L_x_123) ;  /* 0x0000103000009947 */ /* 0x000fee0003800000 */
[----:B------:R-:W-:Y:S01]  /*4760*/  IMAD.MOV.U32 R2, RZ, RZ, R22 ;  /* 0x000000ffff027224 */ /* 0x000fe200078e0016 */
[----:B------:R-:W-:Y:S01]  /*4770*/  MOV R3, R41 ;  /* 0x0000002900037202 */ /* 0x000fe20000000f00 */
[----:B------:R-:W-:Y:S01]  /*4780*/  IMAD.MOV.U32 R6, RZ, RZ, R32 ;  /* 0x000000ffff067224 */ /* 0x000fe200078e0020 */
[----:B------:R-:W-:-:S06]  /*4790*/  MOV R7, R23 ;  /* 0x0000001700077202 */ /* 0x000fcc0000000f00 */
[----:B-1----:R-:W2:Y:S04]  /*47a0*/  LDG.E.CONSTANT.SYS R38, [R2] ;  /* 0x0000000002267381 */ /* 0x002ea800001e6900 */
[----:B------:R-:W2:Y:S01]  /*47b0*/  LDG.E.CONSTANT.SYS R7, [R6] ;  /* 0x0000000006077381 */ /* 0x000ea200001e6900 */
[----:B------:R-:W-:Y:S01]  /*47c0*/  LOP3.LUT R10, R49, 0x3, RZ, 0xc0, !PT ;  /* 0x00000003310a7812 */ /* 0x000fe200078ec0ff */
[----:B------:R-:W-:Y:S01]  /*47d0*/  IMAD.MOV.U32 R8, RZ, RZ, 0xa ;  /* 0x0000000aff087424 */ /* 0x000fe200078e00ff */
[----:B------:R-:W-:Y:S01]  /*47e0*/  LOP3.LUT P2, RZ, R36, 0xff, RZ, 0xc0, !PT ;  /* 0x000000ff24ff7812 */ /* 0x000fe2000784c0ff */
[----:B------:R-:W-:Y:S01]  /*47f0*/  BSSY B1, `(.L_x_124) ;  /* 0x0000027000017945 */ /* 0x000fe20003800000 */
[----:B------:R-:W-:Y:S02]  /*4800*/  ISETP.NE.AND P0, PT, R10, RZ, PT ;  /* 0x000000ff0a00720c */ /* 0x000fe40003f05270 */
[----:B------:R-:W-:-:S02]  /*4810*/  MOV R46, RZ ;  /* 0x000000ff002e7202 */ /* 0x000fc40000000f00 */
[----:B------:R-:W-:Y:S01]  /*4820*/  SEL R13, R8, 0xb, !P2 ;  /* 0x0000000b080d7807 */ /* 0x000fe20005000000 */
[----:B--2---:R-:W-:-:S07]  /*4830*/  FADD.FTZ R38, -R38, R7 ;  /* 0x0000000726267221 */ /* 0x004fce0000010100 */
[----:B------:R-:W-:Y:S05]  /*4840*/  @!P0 BRA `(.L_x_125) ;  /* 0x0000021000008947 */ /* 0x000fea0003800000 */
[----:B------:R-:W-:Y:S01]  /*4850*/  ISETP.NE.AND P0, PT, R10, 0x1, PT ;  /* 0x000000010a00780c */ /* 0x000fe20003f05270 */
[----:B------:R-:W-:Y:S01]  /*4860*/  BSSY B2, `(.L_x_126) ;  /* 0x0000016000027945 */ /* 0x000fe20003800000 */
[----:B------:R-:W-:Y:S02]  /*4870*/  IMAD R8, R13, 0x3, RZ ;  /* 0x000000030d087824 */ /* 0x000fe400078e02ff */
[----:B------:R-:W-:-:S08]  /*4880*/  IMAD.MOV.U32 R9, RZ, RZ, RZ ;  /* 0x000000ffff097224 */ /* 0x000fd000078e00ff */
        /* <DEDUP_REMOVED lines=19> */
.L_x_127:
[----:B------:R-:W-:Y:S05]  /*49c0*/  BSYNC B2 ;  /* 0x0000000000027941 */ /* 0x000fea0003800000 */
.L_x_126:
        /* <DEDUP_REMOVED lines=9> */
.L_x_125:
[----:B------:R-:W-:Y:S05]  /*4a60*/  BSYNC B1 ;  /* 0x0000000000017941 */ /* 0x000fea0003800000 */
.L_x_124:
[----:B------:R-:W-:-:S12]  /*4a70*/  ISETP.GE.U32.AND P0, PT, R49, 0x4, PT ;  /* 0x000000043100780c */ /* 0x000fd80003f06070 */
[----:B------:R-:W-:Y:S05]  /*4a80*/  @!P0 BRA `(.L_x_123) ;  /* 0x00000d0000008947 */ /* 0x000fea0003800000 */
[----:B0-----:R-:W-:Y:S01]  /*4a90*/  IADD3 R6, R49, -R46, RZ ;  /* 0x8000002e31067210 */ /* 0x001fe20007ffe0ff */
[----:B------:R-:W-:Y:S01]  /*4aa0*/  IMAD R3, R40, c[0x0][0x0], RZ ;  /* 0x0000000028037a24 */ /* 0x000fe200078e02ff */
[----:B------:R-:W-:Y:S01]  /*4ab0*/  BSSY B1, `(.L_x_128) ;  /* 0x0000076000017945 */ /* 0x000fe20003800000 */
[----:B------:R-:W-:Y:S01]  /*4ac0*/  PLOP3.LUT P0, PT, PT, PT, PT, 0x80, 0x0 ;  /* 0x000000000000781c */ /* 0x000fe20003f0f070 */
[----:B------:R-:W-:Y:S01]  /*4ad0*/  IMAD.SHL.U32 R43, R0, 0x4, RZ ;  /* 0x00000004002b7824 */ /* 0x000fe200078e00ff */
[----:B------:R-:W-:Y:S01]  /*4ae0*/  ISETP.GT.AND P2, PT, R6, 0xc, PT ;  /* 0x0000000c0600780c */ /* 0x000fe20003f44270 */
[--C-:B------:R-:W-:Y:S02]  /*4af0*/  IMAD R2, R3, 0xc, R46.reuse ;  /* 0x0000000c03027824 */ /* 0x100fe400078e022e */
[----:B------:R-:W-:Y:S02]  /*4b00*/  IMAD R3, R13, 0x3, R46 ;  /* 0x000000030d037824 */ /* 0x000fe400078e022e */
[----:B------:R-:W-:-:S02]  /*4b10*/  IMAD R2, R27, 0xc, R2 ;  /* 0x0000000c1b027824 */ /* 0x000fc400078e0202 */
[----:B------:R-:W-:-:S03]  /*4b20*/  IMAD R20, R0, R3, RZ ;  /* 0x0000000300147224 */ /* 0x000fc600078e02ff */
[----:B------:R-:W-:Y:S02]  /*4b30*/  SHF.L.U32 R42, R2, 0x2, RZ ;  /* 0x00000002022a7819 */ /* 0x000fe400000006ff */
[----:B------:R-:W-:Y:S06]  /*4b40*/  @!P2 BRA `(.L_x_129) ;  /* 0x000006c00000a947 */ /* 0x000fec0003800000 */
[----:B------:R-:W-:Y:S02]  /*4b50*/  PLOP3.LUT P0, PT, PT, PT, PT, 0x8, 0x0 ;  /* 0x000000000000781c */ /* 0x000fe40003f0e170 */
[----:B------:R-:W-:-:S10]  /*4b60*/  IADD3 R44, R49, -0xc, RZ ;  /* 0xfffffff4312c7810 */ /* 0x000fd40007ffe0ff */
.L_x_130:
[----:B------:R-:W-:Y:S01]  /*4b70*/  IMAD.IADD R13, R35, 0x1, R20 ;  /* 0x00000001230d7824 */ /* 0x000fe200078e0214 */
[----:B------:R-:W-:Y:S01]  /*4b80*/  SHF.R.S32.HI R45, RZ, 0x1f, R43 ;  /* 0x0000001fff2d7819 */ /* 0x000fe2000001142b */
[----:B------:R-:W-:Y:S01]  /*4b90*/  LDS.U R50, [R42+0x10] ;  /* 0x000010002a327984 */ /* 0x000fe20000001800 */
[----:B------:R-:W-:Y:S01]  /*4ba0*/  IADD3 R20, R43, R20, RZ ;  /* 0x000000142b147210 */ /* 0x000fe20007ffe0ff */
[----:B------:R-:W-:Y:S02]  /*4bb0*/  IMAD.WIDE R12, R13, R34, c[0x0][0x178] ;  /* 0x00005e000d0c7625 */ /* 0x000fe400078e0222 */
[----:B------:R-:W-:Y:S01]  /*4bc0*/  LDS.U R52, [R42+0x14] ;  /* 0x000014002a347984 */ /* 0x000fe20000001800 */
[----:B------:R-:W-:-:S04]  /*4bd0*/  IADD3 R7, R35, R20, RZ ;  /* 0x0000001423077210 */ /* 0x000fc80007ffe0ff */
[----:B------:R-:W-:-:S03]  /*4be0*/  IADD3 R2, P2, R43, R12, RZ ;  /* 0x0000000c2b027210 */ /* 0x000fc60007f5e0ff */
[----:B------:R0:W2:Y:S02]  /*4bf0*/  LDG.E.CONSTANT.SYS R47, [R12] ;  /* 0x000000000c2f7381 */ /* 0x0000a400001e6900 */
[----:B------:R-:W-:Y:S01]  /*4c00*/  IMAD.X R3, R13, 0x1, R45, P2 ;  /* 0x000000010d037824 */ /* 0x000fe200010e062d */
[----:B------:R-:W-:-:S05]  /*4c10*/  IADD3 R8, P2, R43, R2, RZ ;  /* 0x000000022b087210 */ /* 0x000fca0007f5e0ff */
[----:B------:R-:W-:Y:S01]  /*4c20*/  IMAD.X R9, R45, 0x1, R3, P2 ;  /* 0x000000012d097824 */ /* 0x000fe200010e0603 */
[----:B------:R-:W-:Y:S01]  /*4c30*/  IADD3 R10, P2, R43, R8, RZ ;  /* 0x000000082b0a7210 */ /* 0x000fe20007f5e0ff */
[----:B------:R-:W-:Y:S01]  /*4c40*/  IMAD.WIDE R6, R7, R34, c[0x0][0x178] ;  /* 0x00005e0007067625 */ /* 0x000fe200078e0222 */
[----:B------:R1:W3:Y:S02]  /*4c50*/  LDG.E.CONSTANT.SYS R51, [R2] ;  /* 0x0000000002337381 */ /* 0x0002e400001e6900 */
[----:B------:R-:W-:Y:S01]  /*4c60*/  IADD3.X R11, R45, R9, RZ, P2, !PT ;  /* 0x000000092d0b7210 */ /* 0x000fe200017fe4ff */
[C---:B------:R-:W-:Y:S02]  /*4c70*/  IMAD.IADD R20, R43.reuse, 0x1, R20 ;  /* 0x000000012b147824 */ /* 0x040fe400078e0214 */
[----:B------:R4:W3:Y:S01]  /*4c80*/  LDG.E.CONSTANT.SYS R53, [R8] ;  /* 0x0000000008357381 */ /* 0x0008e200001e6900 */
[C---:B0-----:R-:W-:Y:S01]  /*4c90*/  IADD3 R12, P2, R43.reuse, R6, RZ ;  /* 0x000000062b0c7210 */ /* 0x041fe20007f5e0ff */
[----:B------:R-:W-:Y:S01]  /*4ca0*/  IMAD.IADD R48, R43, 0x1, R20 ;  /* 0x000000012b307824 */ /* 0x000fe200078e0214 */
[----:B------:R-:W-:Y:S01]  /*4cb0*/  IADD3 R19, R35, R20, RZ ;  /* 0x0000001423137210 */ /* 0x000fe20007ffe0ff */
[----:B------:R0:W3:Y:S04]  /*4cc0*/  LDG.E.CONSTANT.SYS R55, [R6] ;  /* 0x0000000006377381 */ /* 0x0000e800001e6900 */
[----:B------:R0:W3:Y:S01]  /*4cd0*/  LDG.E.CONSTANT.SYS R57, [R10] ;  /* 0x000000000a397381 */ /* 0x0000e200001e6900 */
[----:B------:R-:W-:Y:S01]  /*4ce0*/  IMAD.X R13, R7, 0x1, R45, P2 ;  /* 0x00000001070d7824 */ /* 0x000fe200010e062d */
[----:B------:R-:W-:Y:S01]  /*4cf0*/  IADD3 R15, R35, R48, RZ ;  /* 0x00000030230f7210 */ /* 0x000fe20007ffe0ff */
[----:B------:R-:W-:Y:S01]  /*4d00*/  IMAD.WIDE R18, R19, R34, c[0x0][0x178] ;  /* 0x00005e0013127625 */ /* 0x000fe200078e0222 */
[----:B----4-:R-:W-:-:S03]  /*4d10*/  IADD3 R8, P2, R43, R12, RZ ;  /* 0x0000000c2b087210 */ /* 0x010fc60007f5e0ff */
[----:B------:R-:W-:Y:S02]  /*4d20*/  IMAD.WIDE R14, R15, R34, c[0x0][0x178] ;  /* 0x00005e000f0e7625 */ /* 0x000fe400078e0222 */
[----:B------:R-:W-:Y:S01]  /*4d30*/  IMAD.X R9, R45, 0x1, R13, P2 ;  /* 0x000000012d097824 */ /* 0x000fe200010e060d */
[C---:B------:R-:W-:Y:S01]  /*4d40*/  IADD3 R16, P2, R43.reuse, R8, RZ ;  /* 0x000000082b107210 */ /* 0x040fe20007f5e0ff */
[----:B------:R4:W3:Y:S01]  /*4d50*/  LDG.E.CONSTANT.SYS R61, [R12] ;  /* 0x000000000c3d7381 */ /* 0x0008e200001e6900 */
[----:B-1----:R-:W-:Y:S02]  /*4d60*/  IADD3 R2, P3, R43, R18, RZ ;  /* 0x000000122b027210 */ /* 0x002fe40007f7e0ff */
[----:B------:R-:W-:Y:S01]  /*4d70*/  IADD3.X R17, R45, R9, RZ, P2, !PT ;  /* 0x000000092d117210 */ /* 0x000fe200017fe4ff */
[----:B------:R1:W3:Y:S01]  /*4d80*/  LDG.E.CONSTANT.SYS R59, [R18] ;  /* 0x00000000123b7381 */ /* 0x0002e200001e6900 */
[----:B------:R-:W-:Y:S02]  /*4d90*/  IADD3.X R3, R19, R45, RZ, P3, !PT ;  /* 0x0000002d13037210 */ /* 0x000fe40001ffe4ff */
[C---:B0-----:R-:W-:Y:S01]  /*4da0*/  IADD3 R10, P2, R43.reuse, R2, RZ ;  /* 0x000000022b0a7210 */ /* 0x041fe20007f5e0ff */
[----:B------:R0:W3:Y:S01]  /*4db0*/  LDG.E.CONSTANT.SYS R9, [R8] ;  /* 0x0000000008097381 */ /* 0x0000e200001e6900 */
[----:B------:R-:W-:-:S02]  /*4dc0*/  IADD3 R6, P3, R43, R14, RZ ;  /* 0x0000000e2b067210 */ /* 0x000fc40007f7e0ff */
[----:B------:R-:W-:Y:S01]  /*4dd0*/  IADD3.X R11, R45, R3, RZ, P2, !PT ;  /* 0x000000032d0b7210 */ /* 0x000fe200017fe4ff */
[----:B------:R0:W3:Y:S01]  /*4de0*/  LDG.E.CONSTANT.SYS R14, [R14] ;  /* 0x000000000e0e7381 */ /* 0x0000e200001e6900 */
[----:B-1----:R-:W-:Y:S01]  /*4df0*/  IADD3 R18, P2, R43, R10, RZ ;  /* 0x0000000a2b127210 */ /* 0x002fe20007f5e0ff */
[----:B------:R-:W-:Y:S01]  /*4e00*/  IMAD.X R7, R15, 0x1, R45, P3 ;  /* 0x000000010f077824 */ /* 0x000fe200018e062d */
[----:B------:R-:W-:Y:S01]  /*4e10*/  IADD3 R20, P3, R43, R6, RZ ;  /* 0x000000062b147210 */ /* 0x000fe20007f7e0ff */
[----:B------:R1:W3:Y:S02]  /*4e20*/  LDG.E.CONSTANT.SYS R17, [R16] ;  /* 0x0000000010117381 */ /* 0x0002e400001e6900 */
[C---:B------:R-:W-:Y:S01]  /*4e30*/  IMAD.X R19, R45.reuse, 0x1, R11, P2 ;  /* 0x000000012d137824 */ /* 0x040fe200010e060b */
[----:B------:R-:W-:Y:S01]  /*4e40*/  IADD3.X R21, R45, R7, RZ, P3, !PT ;  /* 0x000000072d157210 */ /* 0x000fe20001ffe4ff */
[----:B------:R0:W3:Y:S01]  /*4e50*/  LDG.E.CONSTANT.SYS R3, [R2] ;  /* 0x0000000002037381 */ /* 0x0000e200001e6900 */
[----:B----4-:R-:W-:-:S03]  /*4e60*/  IADD3 R12, P2, R43, R20, RZ ;  /* 0x000000142b0c7210 */ /* 0x010fc60007f5e0ff */
[----:B------:R4:W3:Y:S02]  /*4e70*/  LDG.E.CONSTANT.SYS R11, [R10] ;  /* 0x000000000a0b7381 */ /* 0x0008e400001e6900 */
[----:B------:R-:W-:Y:S02]  /*4e80*/  IMAD.X R13, R45, 0x1, R21, P2 ;  /* 0x000000012d0d7824 */ /* 0x000fe400010e0615 */
[----:B------:R0:W3:Y:S04]  /*4e90*/  LDG.E.CONSTANT.SYS R7, [R6] ;  /* 0x0000000006077381 */ /* 0x0000e800001e6900 */
[----:B------:R0:W3:Y:S04]  /*4ea0*/  LDG.E.CONSTANT.SYS R19, [R18] ;  /* 0x0000000012137381 */ /* 0x0000e800001e6900 */
[----:B------:R1:W3:Y:S04]  /*4eb0*/  LDG.E.CONSTANT.SYS R21, [R20] ;  /* 0x0000000014157381 */ /* 0x0002e800001e6900 */
[----:B------:R4:W3:Y:S04]  /*4ec0*/  LDG.E.CONSTANT.SYS R13, [R12] ;  /* 0x000000000c0d7381 */ /* 0x0008e800001e6900 */
[----:B0-----:R-:W2:Y:S04]  /*4ed0*/  LDS.U R15, [R42+0x4] ;  /* 0x000004002a0f7984 */ /* 0x001ea80000001800 */
[----:B-1----:R-:W3:Y:S04]  /*4ee0*/  LDS.U R16, [R42+0x8] ;  /* 0x000008002a107984 */ /* 0x002ee80000001800 */
[----:B------:R-:W0:Y:S04]  /*4ef0*/  LDS.U R45, [R42+0xc] ;  /* 0x00000c002a2d7984 */ /* 0x000e280000001800 */
[----:B------:R-:W1:Y:S04]  /*4f00*/  LDS.U R2, [R42+0x18] ;  /* 0x000018002a027984 */ /* 0x000e680000001800 */
[----:B------:R-:W-:Y:S04]  /*4f10*/  LDS.U R6, [R42+0x1c] ;  /* 0x00001c002a067984 */ /* 0x000fe80000001800 */
[----:B------:R-:W-:Y:S04]  /*4f20*/  LDS.U R8, [R42+0x20] ;  /* 0x000020002a087984 */ /* 0x000fe80000001800 */
[----:B------:R-:W0:Y:S04]  /*4f30*/  LDS.U R20, [R42+0x24] ;  /* 0x000024002a147984 */ /* 0x000e280000001800 */
[----:B------:R-:W-:Y:S04]  /*4f40*/  LDS.U R18, [R42+0x2c] ;  /* 0x00002c002a127984 */ /* 0x000fe80000001800 */
[----:B----4-:R-:W-:Y:S04]  /*4f50*/  LDS.U R12, [R42+0x3c] ;  /* 0x00003c002a0c7984 */ /* 0x010fe80000001800 */
        /* <DEDUP_REMOVED lines=10> */
[----:B------:R-:W2:Y:S01]  /*5000*/  LDS.U R50, [R42+0x28] ;  /* 0x000028002a327984 */ /* 0x000ea20000001800 */
[C---:B------:R-:W-:Y:S02]  /*5010*/  FFMA.FTZ R55, R38.reuse, R55, R52 ;  /* 0x0000003726377223 */ /* 0x040fe40000010034 */
[C---:B-1----:R-:W-:Y:S02]  /*5020*/  FFMA.FTZ R61, R38.reuse, R61, R2 ;  /* 0x0000003d263d7223 */ /* 0x042fe40000010002 */
[C---:B------:R-:W-:Y:S02]  /*5030*/  FFMA.FTZ R59, R38.reuse, R59, R20 ;  /* 0x0000003b263b7223 */ /* 0x040fe40000010014 */
[----:B------:R-:W-:Y:S01]  /*5040*/  FFMA.FTZ R9, R38, R9, R6 ;  /* 0x0000000926097223 */ /* 0x000fe20000010006 */
[----:B------:R-:W-:Y:S01]  /*5050*/  IADD3 R2, R42, 0x40, RZ ;  /* 0x000000402a027810 */ /* 0x000fe20007ffe0ff */
[C---:B------:R-:W-:Y:S02]  /*5060*/  FFMA.FTZ R17, R38.reuse, R17, R8 ;  /* 0x0000001126117223 */ /* 0x040fe40000010008 */
[----:B0-----:R-:W-:-:S02]  /*5070*/  FFMA.FTZ R45, R38, R14, R45 ;  /* 0x0000000e262d7223 */ /* 0x001fc4000001002d */
[C---:B------:R-:W-:Y:S02]  /*5080*/  FFMA.FTZ R11, R38.reuse, R11, R18 ;  /* 0x0000000b260b7223 */ /* 0x040fe40000010012 */
[C---:B------:R-:W-:Y:S02]  /*5090*/  FFMA.FTZ R7, R38.reuse, R7, R15 ;  /* 0x0000000726077223 */ /* 0x040fe4000001000f */
[C---:B--2---:R-:W-:Y:S02]  /*50a0*/  FFMA.FTZ R3, R38.reuse, R3, R50 ;  /* 0x0000000326037223 */ /* 0x044fe40000010032 */
[C---:B------:R-:W-:Y:S02]  /*50b0*/  FFMA.FTZ R19, R38.reuse, R19, R16 ;  /* 0x0000001326137223 */ /* 0x040fe40000010010 */
[C---:B------:R-:W-:Y:S02]  /*50c0*/  FFMA.FTZ R21, R38.reuse, R21, R12 ;  /* 0x0000001526157223 */ /* 0x040fe4000001000c */
[----:B------:R-:W-:Y:S01]  /*50d0*/  FFMA.FTZ R13, R38, R13, R10 ;  /* 0x0000000d260d7223 */ /* 0x000fe2000001000a */
[----:B------:R-:W-:Y:S01]  /*50e0*/  STS [R42+0x4], R47 ;  /* 0x0000042f2a007388 */ /* 0x000fe20000000800 */
[----:B------:R-:W-:-:S03]  /*50f0*/  IADD3 R20, R43, R48, RZ ;  /* 0x000000302b147210 */ /* 0x000fc60007ffe0ff */
        /* <DEDUP_REMOVED lines=17> */
.L_x_129:
[----:B------:R-:W-:Y:S05]  /*5210*/  BSYNC B1 ;  /* 0x0000000000017941 */ /* 0x000fea0003800000 */
.L_x_128:
        /* <DEDUP_REMOVED lines=27> */
[----:B------:R0:W3:Y:S02]  /*53d0*/  LDG.E.CONSTANT.SYS R2, [R2] ;  /* 0x0000000002027381 */ /* 0x0000e400001e6900 */
[----:B------:R-:W-:Y:S02]  /*53e0*/  IMAD.X R9, R9, 0x1, R7, P0 ;  /* 0x0000000109097824 */ /* 0x000fe400000e0607 */
[----:B------:R-:W3:Y:S04]  /*53f0*/  LDG.E.CONSTANT.SYS R10, [R10] ;  /* 0x000000000a0a7381 */ /* 0x000ee800001e6900 */
[----:B------:R-:W3:Y:S04]  /*5400*/  LDG.E.CONSTANT.SYS R6, [R6] ;  /* 0x0000000006067381 */ /* 0x000ee800001e6900 */
[----:B------:R-:W3:Y:S04]  /*5410*/  LDG.E.CONSTANT.SYS R8, [R8] ;  /* 0x0000000008087381 */ /* 0x000ee800001e6900 */
[----:B-1----:R-:W2:Y:S04]  /*5420*/  LDS.U R16, [R42+0x4] ;  /* 0x000004002a107984 */ /* 0x002ea80000001800 */
[----:B----4-:R-:W-:Y:S04]  /*5430*/  LDS.U R15, [R42+0x8] ;  /* 0x000008002a0f7984 */ /* 0x010fe80000001800 */
[----:B------:R-:W-:Y:S04]  /*5440*/  LDS.U R17, [R42+0xc] ;  /* 0x00000c002a117984 */ /* 0x000fe80000001800 */
[----:B0-----:R-:W3:Y:S04]  /*5450*/  LDS.U R18, [R42+0x14] ;  /* 0x000014002a127984 */ /* 0x001ee80000001800 */
[----:B------:R-:W0:Y:S04]  /*5460*/  LDS.U R13, [R42+0x18] ;  /* 0x000018002a0d7984 */ /* 0x000e280000001800 */
[----:B------:R-:W1:Y:S01]  /*5470*/  LDS.U R3, [R42+0x1c] ;  /* 0x00001c002a037984 */ /* 0x000e620000001800 */
[----:B------:R-:W-:-:S02]  /*5480*/  PLOP3.LUT P0, PT, PT, PT, PT, 0x8, 0x0 ;  /* 0x000000000000781c */ /* 0x000fc40003f0e170 */
[----:B------:R-:W-:Y:S02]  /*5490*/  IADD3 R46, R46, 0x8, RZ ;  /* 0x000000082e2e7810 */ /* 0x000fe40007ffe0ff */
[----:B------:R-:W-:Y:S01]  /*54a0*/  IADD3 R20, R43, R20, RZ ;  /* 0x000000142b147210 */ /* 0x000fe20007ffe0ff */
[C---:B--2---:R-:W-:Y:S02]  /*54b0*/  FFMA.FTZ R19, R38.reuse, R19, R16 ;  /* 0x0000001326137223 */ /* 0x044fe40000010010 */
[C---:B---3--:R-:W-:Y:S02]  /*54c0*/  FFMA.FTZ R21, R38.reuse, R21, R18 ;  /* 0x0000001526157223 */ /* 0x048fe40000010012 */
        /* <DEDUP_REMOVED lines=16> */
.L_x_132:
[----:B------:R-:W-:Y:S05]  /*55d0*/  BSYNC B1 ;  /* 0x0000000000017941 */ /* 0x000fea0003800000 */
.L_x_131:
[----:B------:R-:W-:-:S12]  /*55e0*/  ISETP.LT.OR P0, PT, R46, R49, P0 ;  /* 0x000000312e00720c */ /* 0x000fd80000701670 */
[----:B------:R-:W-:Y:S05]  /*55f0*/  @!P0 BRA `(.L_x_123) ;  /* 0x0000019000008947 */ /* 0x000fea0003800000 */
[----:B------:R-:W-:Y:S01]  /*5600*/  IADD3 R11, R35, R20, RZ ;  /* 0x00000014230b7210 */ /* 0x000fe20007ffe0ff */
[----:B------:R-:W0:Y:S01]  /*5610*/  LDS.U R12, [R42+0x4] ;  /* 0x000004002a0c7984 */ /* 0x000e220000001800 */
[----:B------:R-:W-:-:S03]  /*5620*/  SHF.R.S32.HI R9, RZ, 0x1f, R43 ;  /* 0x0000001fff097819 */ /* 0x000fc6000001142b */
[----:B------:R-:W-:Y:S01]  /*5630*/  IMAD.WIDE R10, R11, R34, c[0x0][0x178] ;  /* 0x00005e000b0a7625 */ /* 0x000fe200078e0222 */
[----:B------:R-:W1:Y:S04]  /*5640*/  LDS.U R15, [R42+0x8] ;  /* 0x000008002a0f7984 */ /* 0x000e680000001800 */
[----:B------:R-:W2:Y:S02]  /*5650*/  LDS.U R17, [R42+0xc] ;  /* 0x00000c002a117984 */ /* 0x000ea40000001800 */
[C---:B------:R-:W-:Y:S02]  /*5660*/  IADD3 R6, P0, R43.reuse, R10, RZ ;  /* 0x0000000a2b067210 */ /* 0x040fe40007f1e0ff */
[----:B------:R-:W3:Y:S02]  /*5670*/  LDS.U R19, [R42+0x10] ;  /* 0x000010002a137984 */ /* 0x000ee40000001800 */
[----:B------:R-:W-:Y:S01]  /*5680*/  IADD3 R2, P2, R43, R6, RZ ;  /* 0x000000062b027210 */ /* 0x000fe20007f5e0ff */
[----:B------:R-:W-:-:S02]  /*5690*/  IMAD.X R7, R11, 0x1, R9, P0 ;  /* 0x000000010b077824 */ /* 0x000fc400000e0609 */
[----:B------:R-:W0:Y:S01]  /*56a0*/  LDG.E.CONSTANT.SYS R11, [R10] ;  /* 0x000000000a0b7381 */ /* 0x000e2200001e6900 */
[----:B------:R-:W-:Y:S02]  /*56b0*/  IADD3 R8, P0, R43, R2, RZ ;  /* 0x000000022b087210 */ /* 0x000fe40007f1e0ff */
[----:B------:R-:W-:-:S03]  /*56c0*/  IADD3.X R3, R9, R7, RZ, P2, !PT ;  /* 0x0000000709037210 */ /* 0x000fc600017fe4ff */
[----:B------:R-:W1:Y:S02]  /*56d0*/  LDG.E.CONSTANT.SYS R6, [R6] ;  /* 0x0000000006067381 */ /* 0x000e6400001e6900 */
[----:B------:R-:W-:-:S03]  /*56e0*/  IMAD.X R9, R9, 0x1, R3, P0 ;  /* 0x0000000109097824 */ /* 0x000fc600000e0603 */
        /* <DEDUP_REMOVED lines=10> */
.L_x_123:
[----:B------:R-:W-:Y:S05]  /*5790*/  BSYNC B0 ;  /* 0x0000000000007941 */ /* 0x000fea0003800000 */
.L_x_122:
[C---:B------:R-:W-:Y:S01]  /*57a0*/  IADD3 R22, P2, R33.reuse, R22, RZ ;  /* 0x0000001621167210 */ /* 0x040fe20007f5e0ff */
[----:B------:R-:W-:Y:S01]  /*57b0*/  BSSY B0, `(.L_x_133) ;  /* 0x0000109000007945 */ /* 0x000fe20003800000 */
[----:B------:R-:W-:-:S03]  /*57c0*/  IADD3 R32, P0, R33, R32, RZ ;  /* 0x0000002021207210 */ /* 0x000fc60007f1e0ff */
[C---:B------:R-:W-:Y:S01]  /*57d0*/  IMAD.X R41, R31.reuse, 0x1, R41, P2 ;  /* 0x000000011f297824 */ /* 0x040fe200010e0629 */
[----:B------:R-:W-:Y:S01]  /*57e0*/  IADD3.X R23, R31, R23, RZ, P0, !PT ;  /* 0x000000171f177210 */ /* 0x000fe200007fe4ff */
[----:B------:R-:W-:Y:S07]  /*57f0*/  @!P1 BRA `(.L_x_134) ;  /* 0x0000104000009947 */ /* 0x000fee0003800000 */
[----:B------:R-:W-:Y:S01]  /*5800*/  MOV R2, R22 ;  /* 0x0000001600027202 */ /* 0x000fe20000000f00 */
[----:B------:R-:W-:Y:S01]  /*5810*/  IMAD.MOV.U32 R3, RZ, RZ, R41 ;  /* 0x000000ffff037224 */ /* 0x000fe200078e0029 */
[----:B0-----:R-:W-:Y:S01]  /*5820*/  MOV R6, R32 ;  /* 0x0000002000067202 */ /* 0x001fe20000000f00 */
[----:B------:R-:W-:-:S06]  /*5830*/  IMAD.MOV.U32 R7, RZ, RZ, R23 ;  /* 0x000000ffff077224 */ /* 0x000fcc00078e0017 */
[----:B-1----:R-:W2:Y:S04]  /*5840*/  LDG.E.CONSTANT.SYS R38, [R2] ;  /* 0x0000000002267381 */ /* 0x002ea800001e6900 */
[----:B------:R-:W2:Y:S01]  /*5850*/  LDG.E.CONSTANT.SYS R7, [R6] ;  /* 0x0000000006077381 */ /* 0x000ea200001e6900 */
[----:B------:R-:W-:Y:S01]  /*5860*/  LOP3.LUT R10, R49, 0x3, RZ, 0xc0, !PT ;  /* 0x00000003310a7812 */ /* 0x000fe200078ec0ff */
[----:B------:R-:W-:Y:S01]  /*5870*/  IMAD.MOV.U32 R8, RZ, RZ, 0x28 ;  /* 0x00000028ff087424 */ /* 0x000fe200078e00ff */
[----:B------:R-:W-:Y:S01]  /*5880*/  LOP3.LUT P2, RZ, R36, 0xff, RZ, 0xc0, !PT ;  /* 0x000000ff24ff7812 */ /* 0x000fe2000784c0ff */
[----:B------:R-:W-:Y:S01]  /*5890*/  BSSY B1, `(.L_x_135) ;  /* 0x0000028000017945 */ /* 0x000fe20003800000 */
[----:B------:R-:W-:Y:S02]  /*58a0*/  ISETP.NE.AND P0, PT, R10, RZ, PT ;  /* 0x000000ff0a00720c */ /* 0x000fe40003f05270 */
[----:B------:R-:W-:-:S02]  /*58b0*/  MOV R9, 0xa ;  /* 0x0000000a00097802 */ /* 0x000fc40000000f00 */
[----:B------:R-:W-:Y:S02]  /*58c0*/  MOV R46, RZ ;  /* 0x000000ff002e7202 */ /* 0x000fe40000000f00 */
[----:B------:R-:W-:Y:S02]  /*58d0*/  SEL R13, R9, 0xb, !P2 ;  /* 0x0000000b090d7807 */ /* 0x000fe40005000000 */
[----:B------:R-:W-:Y:S01]  /*58e0*/  SEL R8, R8, 0x2c, !P2 ;  /* 0x0000002c08087807 */ /* 0x000fe20005000000 */
[----:B--2---:R-:W-:-:S03]  /*58f0*/  FADD.FTZ R38, -R38, R7 ;  /* 0x0000000726267221 */ /* 0x004fc60000010100 */
        /* <DEDUP_REMOVED lines=23> */
.L_x_138:
[----:B------:R-:W-:Y:S05]  /*5a70*/  BSYNC B2 ;  /* 0x0000000000027941 */ /* 0x000fea0003800000 */
.L_x_137:
        /* <DEDUP_REMOVED lines=9> */
.L_x_136:
[----:B------:R-:W-:Y:S05]  /*5b10*/  BSYNC B1 ;  /* 0x0000000000017941 */ /* 0x000fea0003800000 */
.L_x_135:
        /* <DEDUP_REMOVED lines=12> */
[----:B------:R-:W-:-:S03]  /*5be0*/  IMAD.SHL.U32 R42, R2, 0x4, RZ ;  /* 0x00000004022a7824 */ /* 0x000fc600078e00ff */
[----:B------:R-:W-:Y:S05]  /*5bf0*/  @!P2 BRA `(.L_x_140) ;  /* 0x000006c00000a947 */ /* 0x000fea0003800000 */
[----:B------:R-:W-:Y:S02]  /*5c00*/  PLOP3.LUT P0, PT, PT, PT, PT, 0x8, 0x0 ;  /* 0x000000000000781c */ /* 0x000fe40003f0e170 */
[----:B------:R-:W-:-:S10]  /*5c10*/  IADD3 R44, R49, -0xc, RZ ;  /* 0xfffffff4312c7810 */ /* 0x000fd40007ffe0ff */
.L_x_141:
        /* <DEDUP_REMOVED lines=106> */
.L_x_140:
[----:B------:R-:W-:Y:S05]  /*62c0*/  BSYNC B1 ;  /* 0x0000000000017941 */ /* 0x000fea0003800000 */
.L_x_139:
        /* <DEDUP_REMOVED lines=59> */
.L_x_143:
[----:B------:R-:W-:Y:S05]  /*6680*/  BSYNC B1 ;  /* 0x0000000000017941 */ /* 0x000fea0003800000 */
.L_x_142:
        /* <DEDUP_REMOVED lines=27> */
.L_x_134:
[----:B------:R-:W-:Y:S05]  /*6840*/  BSYNC B0 ;  /* 0x0000000000007941 */ /* 0x000fea0003800000 */
.L_x_133:
[C---:B------:R-:W-:Y:S01]  /*6850*/  IADD3 R32, P0, R33.reuse, R32, RZ ;  /* 0x0000002021207210 */ /* 0x040fe20007f1e0ff */
[----:B------:R-:W-:Y:S01]  /*6860*/  BSSY B0, `(.L_x_144) ;  /* 0x0000108000007945 */ /* 0x000fe20003800000 */
[----:B------:R-:W-:-:S03]  /*6870*/  IADD3 R22, P2, R33, R22, RZ ;  /* 0x0000001621167210 */ /* 0x000fc60007f5e0ff */
[C---:B------:R-:W-:Y:S01]  /*6880*/  IMAD.X R23, R31.reuse, 0x1, R23, P0 ;  /* 0x000000011f177824 */ /* 0x040fe200000e0617 */
[----:B------:R-:W-:Y:S01]  /*6890*/  IADD3.X R41, R31, R41, RZ, P2, !PT ;  /* 0x000000291f297210 */ /* 0x000fe200017fe4ff */
[----:B------:R-:W-:Y:S07]  /*68a0*/  @!P1 BRA `(.L_x_145) ;  /* 0x0000103000009947 */ /* 0x000fee0003800000 */
[----:B------:R-:W-:Y:S01]  /*68b0*/  IMAD.MOV.U32 R2, RZ, RZ, R22 ;  /* 0x000000ffff027224 */ /* 0x000fe200078e0016 */
[----:B------:R-:W-:Y:S01]  /*68c0*/  MOV R3, R41 ;  /* 0x0000002900037202 */ /* 0x000fe20000000f00 */
[----:B0-----:R-:W-:Y:S01]  /*68d0*/  IMAD.MOV.U32 R6, RZ, RZ, R32 ;  /* 0x000000ffff067224 */ /* 0x001fe200078e0020 */
        /* <DEDUP_REMOVED lines=35> */
.L_x_149:
[----:B------:R-:W-:Y:S05]  /*6b10*/  BSYNC B2 ;  /* 0x0000000000027941 */ /* 0x000fea0003800000 */
.L_x_148:
        /* <DEDUP_REMOVED lines=9> */
.L_x_147:
[----:B------:R-:W-:Y:S05]  /*6bb0*/  BSYNC B1 ;  /* 0x0000000000017941 */ /* 0x000fea0003800000 */
.L_x_146:
        /* <DEDUP_REMOVED lines=16> */
.L_x_152:
        /* <DEDUP_REMOVED lines=106> */
.L_x_151:
[----:B------:R-:W-:Y:S05]  /*7360*/  BSYNC B1 ;  /* 0x0000000000017941 */ /* 0x000fea0003800000 */
.L_x_150:
        /* <DEDUP_REMOVED lines=59> */
.L_x_154:
[----:B------:R-:W-:Y:S05]  /*7720*/  BSYNC B1 ;  /* 0x0000000000017941 */ /* 0x000fea0003800000 */
.L_x_153:
        /* <DEDUP_REMOVED lines=27> */
.L_x_145:
[----:B------:R-:W-:Y:S05]  /*78e0*/  BSYNC B0 ;  /* 0x0000000000007941 */ /* 0x000fea0003800000 */
.L_x_144:
        /* <DEDUP_REMOVED lines=13> */
[----:B------:R-:W-:Y:S01]  /*79c0*/  BSSY B1, `(.L_x_157) ;  /* 0x0000029000017945 */ /* 0x000fe20003800000 */
[----:B------:R-:W-:Y:S01]  /*79d0*/  LOP3.LUT P2, RZ, R36, 0xff, RZ, 0xc0, !PT ;  /* 0x000000ff24ff7812 */ /* 0x000fe2000784c0ff */
[----:B------:R-:W-:Y:S01]  /*79e0*/  IMAD.MOV.U32 R46, RZ, RZ, RZ ;  /* 0x000000ffff2e7224 */ /* 0x000fe200078e00ff */
[----:B------:R-:W-:Y:S02]  /*79f0*/  ISETP.NE.AND P0, PT, R10, RZ, PT ;  /* 0x000000ff0a00720c */ /* 0x000fe40003f05270 */
[----:B------:R-:W-:-:S04]  /*7a00*/  MOV R8, 0xa ;  /* 0x0000000a00087802 */ /* 0x000fc80000000f00 */
[----:B------:R-:W-:Y:S01]  /*7a10*/  SEL R13, R8, 0xb, !P2 ;  /* 0x0000000b080d7807 */ /* 0x000fe20005000000 */
[----:B--2---:R-:W-:-:S05]  /*7a20*/  FADD.FTZ R38, -R38, R7 ;  /* 0x0000000726267221 */ /* 0x004fca0000010100 */
[----:B------:R-:W-:Y:S05]  /*7a30*/  @!P0 BRA `(.L_x_158) ;  /* 0x0000021000008947 */ /* 0x000fea0003800000 */
[----:B------:R-:W-:Y:S01]  /*7a40*/  ISETP.NE.AND P0, PT, R10, 0x1, PT ;  /* 0x000000010a00780c */ /* 0x000fe20003f05270 */
[----:B------:R-:W-:Y:S01]  /*7a50*/  BSSY B2, `(.L_x_159) ;  /* 0x0000016000027945 */ /* 0x000fe20003800000 */
[----:B------:R-:W-:Y:S01]  /*7a60*/  IMAD R8, R13, 0x6, RZ ;  /* 0x000000060d087824 */ /* 0x000fe200078e02ff */
[----:B------:R-:W-:-:S09]  /*7a70*/  MOV R9, RZ ;  /* 0x000000ff00097202 */ /* 0x000fd20000000f00 */
[----:B------:R-:W-:Y:S05]  /*7a80*/  @!P0 BRA `(.L_x_160) ;  /* 0x0000012000008947 */ /* 0x000fea0003800000 */
[----:B------:R-:W-:-:S12]  /*7a90*/  ISETP.NE.AND P0, PT, R10, 0x2, PT ;  /* 0x000000020a00780c */ /* 0x000fd80003f05270 */
[----:B------:R-:W-:Y:S01]  /*7aa0*/  @P0 IMAD R3, R0, R8, R35 ;  /* 0x0000000800030224 */ /* 0x000fe200078e0223 */
[----:B------:R-:W0:Y:S03]  /*7ab0*/  @P0 LDS.U R10, [R25+0x4] ;  /* 0x00000400190a0984 */ /* 0x000e260000001800 */
[----:B------:R-:W-:-:S10]  /*7ac0*/  @P0 IMAD.WIDE R2, R3, R34, c[0x0][0x178] ;  /* 0x00005e0003020625 */ /* 0x000fd400078e0222 */
[----:B------:R-:W0:Y:S01]  /*7ad0*/  @P0 LDG.E.CONSTANT.SYS R3, [R2] ;  /* 0x0000000002030381 */ /* 0x000e2200001e6900 */
[----:B------:R-:W-:-:S05]  /*7ae0*/  IMAD.MOV.U32 R9, RZ, RZ, RZ ;  /* 0x000000ffff097224 */ /* 0x000fca00078e00ff */
[----:B------:R-:W-:-:S05]  /*7af0*/  @P0 MOV R9, 0x1 ;  /* 0x0000000100090802 */ /* 0x000fca0000000f00 */
[----:B------:R-:W-:-:S04]  /*7b00*/  IMAD.IADD R6, R8, 0x1, R9 ;  /* 0x0000000108067824 */ /* 0x000fc800078e0209 */
        /* <DEDUP_REMOVED lines=10> */
.L_x_160:
[----:B------:R-:W-:Y:S05]  /*7bb0*/  BSYNC B2 ;  /* 0x0000000000027941 */ /* 0x000fea0003800000 */
.L_x_159:
[----:B------:R-:W-:-:S05]  /*7bc0*/  IADD3 R8, R8, R9, RZ ;  /* 0x0000000908087210 */ /* 0x000fca0007ffe0ff */
        /* <DEDUP_REMOVED lines=8> */
.L_x_158:
[----:B------:R-:W-:Y:S05]  /*7c50*/  BSYNC B1 ;  /* 0x0000000000017941 */ /* 0x000fea0003800000 */
.L_x_157:
[----:B------:R-:W-:-:S12]  /*7c60*/  ISETP.GE.U32.AND P0, PT, R49, 0x4, PT ;  /* 0x000000043100780c */ /* 0x000fd80003f06070 */
[----:B------:R-:W-:Y:S05]  /*7c70*/  @!P0 BRA `(.L_x_156) ;  /* 0x00000d0000008947 */ /* 0x000fea0003800000 */
[--C-:B0-----:R-:W-:Y:S01]  /*7c80*/  IMAD.IADD R6, R49, 0x1, -R46.reuse ;  /* 0x0000000131067824 */ /* 0x101fe200078e0a2e */
[----:B------:R-:W-:Y:S01]  /*7c90*/  BSSY B1, `(.L_x_161) ;  /* 0x0000077000017945 */ /* 0x000fe20003800000 */
[----:B------:R-:W-:Y:S01]  /*7ca0*/  IMAD R3, R40, c[0x0][0x0], RZ ;  /* 0x0000000028037a24 */ /* 0x000fe200078e02ff */
        /* <DEDUP_REMOVED lines=11> */
.L_x_163:
        /* <DEDUP_REMOVED lines=106> */
.L_x_162:
[----:B------:R-:W-:Y:S05]  /*8400*/  BSYNC B1 ;  /* 0x0000000000017941 */ /* 0x000fea0003800000 */
.L_x_161:
        /* <DEDUP_REMOVED lines=59> */
.L_x_165:
[----:B------:R-:W-:Y:S05]  /*87c0*/  BSYNC B1 ;  /* 0x0000000000017941 */ /* 0x000fea0003800000 */
.L_x_164:
        /* <DEDUP_REMOVED lines=27> */
.L_x_156:
[----:B------:R-:W-:Y:S05]  /*8980*/  BSYNC B0 ;  /* 0x0000000000007941 */ /* 0x000fea0003800000 */
.L_x_155:
        /* <DEDUP_REMOVED lines=44> */
.L_x_171:
[----:B------:R-:W-:Y:S05]  /*8c50*/  BSYNC B2 ;  /* 0x0000000000027941 */ /* 0x000fea0003800000 */
.L_x_170:
        /* <DEDUP_REMOVED lines=9> */
.L_x_169:
[----:B------:R-:W-:Y:S05]  /*8cf0*/  BSYNC B1 ;  /* 0x0000000000017941 */ /* 0x000fea0003800000 */
.L_x_168:
        /* <DEDUP_REMOVED lines=16> */
.L_x_174:
        /* <DEDUP_REMOVED lines=106> */
.L_x_173:
[----:B------:R-:W-:Y:S05]  /*94a0*/  BSYNC B1 ;  /* 0x0000000000017941 */ /* 0x000fea0003800000 */
.L_x_172:
        /* <DEDUP_REMOVED lines=59> */
.L_x_176:
[----:B------:R-:W-:Y:S05]  /*9860*/  BSYNC B1 ;  /* 0x0000000000017941 */ /* 0x000fea0003800000 */
.L_x_175:
        /* <DEDUP_REMOVED lines=27> */
.L_x_167:
[----:B------:R-:W-:Y:S05]  /*9a20*/  BSYNC B0 ;  /* 0x0000000000007941 */ /* 0x000fea0003800000 */
.L_x_166:
        /* <DEDUP_REMOVED lines=45> */
.L_x_182:
[----:B------:R-:W-:Y:S05]  /*9d00*/  BSYNC B2 ;  /* 0x0000000000027941 */ /* 0x000fea0003800000 */
.L_x_181:
        /* <DEDUP_REMOVED lines=9> */
.L_x_180:
[----:B------:R-:W-:Y:S05]  /*9da0*/  BSYNC B1 ;  /* 0x0000000000017941 */ /* 0x000fea0003800000 */
.L_x_179:
        /* <DEDUP_REMOVED lines=16> */
.L_x_185:
        /* <DEDUP_REMOVED lines=106> */
.L_x_184:
[----:B------:R-:W-:Y:S05]  /*a550*/  BSYNC B1 ;  /* 0x0000000000017941 */ /* 0x000fea0003800000 */
.L_x_183:
        /* <DEDUP_REMOVED lines=59> */
.L_x_187:
[----:B------:R-:W-:Y:S05]  /*a910*/  BSYNC B1 ;  /* 0x0000000000017941 */ /* 0x000fea0003800000 */
.L_x_186:
        /* <DEDUP_REMOVED lines=27> */
.L_x_178:
[----:B------:R-:W-:Y:S05]  /*aad0*/  BSYNC B0 ;  /* 0x0000000000007941 */ /* 0x000fea0003800000 */
.L_x_177:
[----:B------:R-:W-:Y:S01]  /*aae0*/  BSSY B0, `(.L_x_188) ;  /* 0x0000105000007945 */ /* 0x000fe20003800000 */
[----:B------:R-:W-:Y:S05]  /*aaf0*/  @!P1 BRA `(.L_x_189) ;  /* 0x0000103000009947 */ /* 0x000fea0003800000 */
[C---:B------:R-:W-:Y:S02]  /*ab00*/  IADD3 R2, P1, R33.reuse, R22, RZ ;  /* 0x0000001621027210 */ /* 0x040fe40007f3e0ff */
[----:B------:R-:W-:-:S03]  /*ab10*/  IADD3 R32, P0, R33, R32, RZ ;  /* 0x0000002021207210 */ /* 0x000fc60007f1e0ff */
[C---:B------:R-:W-:Y:S01]  /*ab20*/  IMAD.X R3, R31.reuse, 0x1, R41, P1 ;  /* 0x000000011f037824 */ /* 0x040fe200008e0629 */
[----:B------:R-:W-:-:S07]  /*ab30*/  IADD3.X R33, R31, R23, RZ, P0, !PT ;  /* 0x000000171f217210 */ /* 0x000fce00007fe4ff */
[----:B------:R-:W2:Y:S04]  /*ab40*/  LDG.E.CONSTANT.SYS R2, [R2] ;  /* 0x0000000002027381 */ /* 0x000ea800001e6900 */
[----:B------:R-:W2:Y:S01]  /*ab50*/  LDG.E.CONSTANT.SYS R33, [R32] ;  /* 0x0000000020217381 */ /* 0x000ea200001e6900 */
[----:B0-----:R-:W-:Y:S01]  /*ab60*/  LOP3.LUT R7, R49, 0x3, RZ, 0xc0, !PT ;  /* 0x0000000331077812 */ /* 0x001fe200078ec0ff */
[----:B------:R-:W-:Y:S01]  /*ab70*/  IMAD.MOV.U32 R6, RZ, RZ, 0xa ;  /* 0x0000000aff067424 */ /* 0x000fe200078e00ff */
[----:B------:R-:W-:Y:S01]  /*ab80*/  LOP3.LUT P1, RZ, R36, 0xff, RZ, 0xc0, !PT ;  /* 0x000000ff24ff7812 */ /* 0x000fe2000782c0ff */
[----:B------:R-:W-:Y:S01]  /*ab90*/  BSSY B1, `(.L_x_190) ;  /* 0x0000027000017945 */ /* 0x000fe20003800000 */
[----:B------:R-:W-:Y:S02]  /*aba0*/  ISETP.NE.AND P0, PT, R7, RZ, PT ;  /* 0x000000ff0700720c */ /* 0x000fe40003f05270 */
[----:B-1----:R-:W-:-:S02]  /*abb0*/  MOV R38, RZ ;  /* 0x000000ff00267202 */ /* 0x002fc40000000f00 */
        /* <DEDUP_REMOVED lines=26> */
.L_x_193:
[----:B------:R-:W-:Y:S05]  /*ad60*/  BSYNC B2 ;  /* 0x0000000000027941 */ /* 0x000fea0003800000 */
.L_x_192:
        /* <DEDUP_REMOVED lines=9> */
.L_x_191:
[----:B------:R-:W-:Y:S05]  /*ae00*/  BSYNC B1 ;  /* 0x0000000000017941 */ /* 0x000fea0003800000 */
.L_x_190:
        /* <DEDUP_REMOVED lines=16> */
.L_x_196:
[----:B------:R-:W-:Y:S01]  /*af10*/  IMAD.IADD R11, R35, 0x1, R16 ;  /* 0x00000001230b7824 */ /* 0x000fe200078e0210 */
[----:B------:R-:W-:Y:S01]  /*af20*/  IADD3 R16, R31, R16, RZ ;  /* 0x000000101f107210 */ /* 0x000fe20007ffe0ff */
[----:B------:R-:W-:Y:S01]  /*af30*/  LDS.U R46, [R23+0x8] ;  /* 0x00000800172e7984 */ /* 0x000fe20000001800 */
[----:B------:R-:W-:Y:S01]  /*af40*/  SHF.R.S32.HI R45, RZ, 0x1f, R31 ;  /* 0x0000001fff2d7819 */ /* 0x000fe2000001141f */
[----:B------:R-:W-:Y:S02]  /*af50*/  IMAD.WIDE R10, R11, R34, c[0x0][0x178] ;  /* 0x00005e000b0a7625 */ /* 0x000fe400078e0222 */
[----:B------:R-:W-:Y:S01]  /*af60*/  IMAD.IADD R7, R35, 0x1, R16 ;  /* 0x0000000123077824 */ /* 0x000fe200078e0210 */
[----:B------:R-:W-:Y:S01]  /*af70*/  IADD3 R16, R31, R16, RZ ;  /* 0x000000101f107210 */ /* 0x000fe20007ffe0ff */
[----:B------:R-:W-:Y:S02]  /*af80*/  LDS.U R48, [R23+0xc] ;  /* 0x00000c0017307984 */ /* 0x000fe40000001800 */
[----:B------:R-:W-:Y:S01]  /*af90*/  IMAD.WIDE R6, R7, R34, c[0x0][0x178] ;  /* 0x00005e0007067625 */ /* 0x000fe200078e0222 */
[----:B------:R-:W-:Y:S01]  /*afa0*/  IADD3 R18, P1, R31, R10, RZ ;  /* 0x0000000a1f127210 */ /* 0x000fe20007f3e0ff */
[--C-:B------:R-:W-:Y:S01]  /*afb0*/  IMAD.IADD R21, R35, 0x1, R16.reuse ;  /* 0x0000000123157824 */ /* 0x100fe200078e0210 */
[----:B------:R-:W-:Y:S02]  /*afc0*/  LDS.U R50, [R23+0x10] ;  /* 0x0000100017327984 */ /* 0x000fe40000001800 */
[-C--:B------:R-:W-:Y:S01]  /*afd0*/  IADD3.X R19, R11, R45.reuse, RZ, P1, !PT ;  /* 0x0000002d0b137210 */ /* 0x080fe20000ffe4ff */
[----:B------:R-:W-:Y:S01]  /*afe0*/  IMAD.WIDE R20, R21, R34, c[0x0][0x178] ;  /* 0x00005e0015147625 */ /* 0x000fe200078e0222 */
[C---:B------:R-:W-:Y:S01]  /*aff0*/  IADD3 R8, P1, R31.reuse, R6, RZ ;  /* 0x000000061f087210 */ /* 0x040fe20007f3e0ff */
[----:B------:R-:W-:Y:S01]  /*b000*/  IMAD.IADD R32, R31, 0x1, R16 ;  /* 0x000000011f207824 */ /* 0x000fe200078e0210 */
[----:B------:R0:W2:Y:S02]  /*b010*/  LDG.E.CONSTANT.SYS R41, [R10] ;  /* 0x000000000a297381 */ /* 0x0000a400001e6900 */
[----:B------:R-:W-:-:S02]  /*b020*/  IADD3.X R9, R7, R45, RZ, P1, !PT ;  /* 0x0000002d07097210 */ /* 0x000fc40000ffe4ff */
[C---:B------:R-:W-:Y:S01]  /*b030*/  IADD3 R14, P1, R31.reuse, R18, RZ ;  /* 0x000000121f0e7210 */ /* 0x040fe20007f3e0ff */
[----:B------:R1:W3:Y:S01]  /*b040*/  LDG.E.CONSTANT.SYS R47, [R18] ;  /* 0x00000000122f7381 */ /* 0x0002e200001e6900 */
[----:B------:R-:W-:Y:S02]  /*b050*/  IADD3 R2, P2, R31, R20, RZ ;  /* 0x000000141f027210 */ /* 0x000fe40007f5e0ff */
[----:B------:R-:W-:Y:S01]  /*b060*/  IADD3.X R15, R45, R19, RZ, P1, !PT ;  /* 0x000000132d0f7210 */ /* 0x000fe20000ffe4ff */
[----:B------:R-:W-:Y:S01]  /*b070*/  IMAD.IADD R13, R35, 0x1, R32 ;  /* 0x00000001230d7824 */ /* 0x000fe200078e0220 */
[----:B------:R-:W-:Y:S01]  /*b080*/  IADD3 R16, P1, R31, R14, RZ ;  /* 0x0000000e1f107210 */ /* 0x000fe20007f3e0ff */
[----:B------:R-:W-:Y:S01]  /*b090*/  IMAD.X R3, R21, 0x1, R45, P2 ;  /* 0x0000000115037824 */ /* 0x000fe200010e062d */
[----:B------:R-:W-:Y:S01]  /*b0a0*/  IADD3 R12, P2, R31, R8, RZ ;  /* 0x000000081f0c7210 */ /* 0x000fe20007f5e0ff */
[----:B0-----:R-:W-:Y:S01]  /*b0b0*/  IMAD.WIDE R10, R13, R34, c[0x0][0x178] ;  /* 0x00005e000d0a7625 */ /* 0x001fe200078e0222 */
[----:B------:R-:W-:Y:S01]  /*b0c0*/  IADD3.X R17, R45, R15, RZ, P1, !PT ;  /* 0x0000000f2d117210 */ /* 0x000fe20000ffe4ff */
[----:B------:R0:W4:Y:S01]  /*b0d0*/  LDG.E.CONSTANT.SYS R43, [R6] ;  /* 0x00000000062b7381 */ /* 0x00012200001e6900 */
[----:B-1----:R-:W-:Y:S01]  /*b0e0*/  IADD3 R18, P1, R31, R12, RZ ;  /* 0x0000000c1f127210 */ /* 0x002fe20007f3e0ff */
[----:B------:R-:W-:-:S02]  /*b0f0*/  IMAD.X R13, R45, 0x1, R9, P2 ;  /* 0x000000012d0d7824 */ /* 0x000fc400010e0609 */
[----:B------:R1:W4:Y:S02]  /*b100*/  LDG.E.CONSTANT.SYS R55, [R14] ;  /* 0x000000000e377381 */ /* 0x00032400001e6900 */
[----:B------:R-:W-:Y:S02]  /*b110*/  IMAD.X R19, R45, 0x1, R13, P1 ;  /* 0x000000012d137824 */ /* 0x000fe400008e060d */
[----:B------:R1:W4:Y:S01]  /*b120*/  LDG.E.CONSTANT.SYS R53, [R8] ;  /* 0x0000000008357381 */ /* 0x00032200001e6900 */
[----:B0-----:R-:W-:-:S03]  /*b130*/  IADD3 R6, P3, R31, R10, RZ ;  /* 0x0000000a1f067210 */ /* 0x001fc60007f7e0ff */
[----:B------:R0:W4:Y:S01]  /*b140*/  LDG.E.CONSTANT.SYS R51, [R20] ;  /* 0x0000000014337381 */ /* 0x00012200001e6900 */
[----:B-1----:R-:W-:-:S03]  /*b150*/  IADD3 R14, P1, R31, R2, RZ ;  /* 0x000000021f0e7210 */ /* 0x002fc60007f3e0ff */
[----:B------:R1:W4:Y:S01]  /*b160*/  LDG.E.CONSTANT.SYS R57, [R10] ;  /* 0x000000000a397381 */ /* 0x00032200001e6900 */
[----:B------:R-:W-:Y:S02]  /*b170*/  IADD3.X R15, R45, R3, RZ, P1, !PT ;  /* 0x000000032d0f7210 */ /* 0x000fe40000ffe4ff */
[----:B------:R-:W-:Y:S01]  /*b180*/  IADD3 R8, P1, R31, R14, RZ ;  /* 0x0000000e1f087210 */ /* 0x000fe20007f3e0ff */
[----:B------:R1:W4:Y:S01]  /*b190*/  LDG.E.CONSTANT.SYS R17, [R16] ;  /* 0x0000000010117381 */ /* 0x00032200001e6900 */
[----:B------:R-:W-:Y:S02]  /*b1a0*/  IADD3.X R7, R11, R45, RZ, P3, !PT ;  /* 0x0000002d0b077210 */ /* 0x000fe40001ffe4ff */
[----:B0-----:R-:W-:Y:S01]  /*b1b0*/  IADD3 R20, P2, R31, R6, RZ ;  /* 0x000000061f147210 */ /* 0x001fe20007f5e0ff */
[C---:B------:R-:W-:Y:S01]  /*b1c0*/  IMAD.X R9, R45.reuse, 0x1, R15, P1 ;  /* 0x000000012d097824 */ /* 0x040fe200008e060f */
[----:B------:R0:W4:Y:S02]  /*b1d0*/  LDG.E.CONSTANT.SYS R13, [R12] ;  /* 0x000000000c0d7381 */ /* 0x00012400001e6900 */
[----:B------:R-:W-:-:S02]  /*b1e0*/  IADD3.X R21, R45, R7, RZ, P2, !PT ;  /* 0x000000072d157210 */ /* 0x000fc400017fe4ff */
[----:B-1----:R-:W-:Y:S01]  /*b1f0*/  IADD3 R10, P1, R31, R20, RZ ;  /* 0x000000141f0a7210 */ /* 0x002fe20007f3e0ff */
[----:B------:R1:W4:Y:S04]  /*b200*/  LDG.E.CONSTANT.SYS R19, [R18] ;  /* 0x0000000012137381 */ /* 0x00032800001e6900 */
[----:B------:R-:W-:Y:S01]  /*b210*/  IMAD.X R11, R45, 0x1, R21, P1 ;  /* 0x000000012d0b7824 */ /* 0x000fe200008e0615 */
[----:B------:R0:W4:Y:S04]  /*b220*/  LDG.E.CONSTANT.SYS R3, [R2] ;  /* 0x0000000002037381 */ /* 0x00012800001e6900 */
[----:B------:R0:W4:Y:S04]  /*b230*/  LDG.E.CONSTANT.SYS R15, [R14] ;  /* 0x000000000e0f7381 */ /* 0x00012800001e6900 */
[----:B------:R0:W4:Y:S04]  /*b240*/  LDG.E.CONSTANT.SYS R7, [R6] ;  /* 0x0000000006077381 */ /* 0x00012800001e6900 */
[----:B------:R0:W4:Y:S04]  /*b250*/  LDG.E.CONSTANT.SYS R9, [R8] ;  /* 0x0000000008097381 */ /* 0x00012800001e6900 */
[----:B------:R2:W4:Y:S04]  /*b260*/  LDG.E.CONSTANT.SYS R21, [R20] ;  /* 0x0000000014157381 */ /* 0x00052800001e6900 */
[----:B------:R0:W4:Y:S04]  /*b270*/  LDG.E.CONSTANT.SYS R16, [R10] ;  /* 0x000000000a107381 */ /* 0x00012800001e6900 */
[----:B------:R-:W2:Y:S04]  /*b280*/  LDS.U R45, [R23+0x4] ;  /* 0x00000400172d7984 */ /* 0x000ea80000001800 */
[----:B------:R-:W4:Y:S04]  /*b290*/  LDS.U R52, [R23+0x14] ;  /* 0x0000140017347984 */ /* 0x000f280000001800 */
[----:B------:R-:W2:Y:S04]  /*b2a0*/  LDS.U R54, [R23+0x18] ;  /* 0x0000180017367984 */ /* 0x000ea80000001800 */
[----:B------:R-:W-:Y:S04]  /*b2b0*/  LDS.U R44, [R23+0x1c] ;  /* 0x00001c00172c7984 */ /* 0x000fe80000001800 */
[----:B------:R-:W-:Y:S04]  /*b2c0*/  LDS.U R42, [R23+0x20] ;  /* 0x00002000172a7984 */ /* 0x000fe80000001800 */
[----:B-1----:R-:W1:Y:S04]  /*b2d0*/  LDS.U R18, [R23+0x24] ;  /* 0x0000240017127984 */ /* 0x002e680000001800 */
[----:B0-----:R-:W-:Y:S04]  /*b2e0*/  LDS.U R2, [R23+0x28] ;  /* 0x0000280017027984 */ /* 0x001fe80000001800 */
[----:B------:R-:W-:Y:S04]  /*b2f0*/  LDS.U R14, [R23+0x2c] ;  /* 0x00002c00170e7984 */ /* 0x000fe80000001800 */
[----:B------:R-:W-:Y:S04]  /*b300*/  LDS.U R12, [R23+0x30] ;  /* 0x00003000170c7984 */ /* 0x000fe80000001800 */
[----:B------:R-:W0:Y:S04]  /*b310*/  LDS.U R10, [R23+0x34] ;  /* 0x00003400170a7984 */ /* 0x000e280000001800 */
[----:B------:R-:W0:Y:S04]  /*b320*/  LDS.U R8, [R23+0x38] ;  /* 0x0000380017087984 */ /* 0x000e280000001800 */
[----:B------:R-:W0:Y:S04]  /*b330*/  LDS.U R6, [R23+0x3c] ;  /* 0x00003c0017067984 */ /* 0x000e280000001800 */
[----:B------:R-:W0:Y:S01]  /*b340*/  LDS.U R11, [R23+0x40] ;  /* 0x00004000170b7984 */ /* 0x000e220000001800 */
[----:B------:R-:W-:-:S04]  /*b350*/  IADD3 R38, R38, 0x10, RZ ;  /* 0x0000001026267810 */ /* 0x000fc80007ffe0ff */
[----:B------:R-:W-:Y:S01]  /*b360*/  ISETP.GE.AND P1, PT, R38, R33, PT ;  /* 0x000000212600720c */ /* 0x000fe20003f26270 */
[C---:B--2---:R-:W-:Y:S02]  /*b370*/  FFMA.FTZ R20, R22.reuse, R41, R45 ;  /* 0x0000002916147223 */ /* 0x044fe4000001002d */
[----:B---3--:R-:W-:-:S06]  /*b380*/  FFMA.FTZ R46, R22, R47, R46 ;  /* 0x0000002f162e7223 */ /* 0x008fcc000001002e */
[----:B------:R2:W-:Y:S01]  /*b390*/  STS [R23+0x4], R20 ;  /* 0x0000041417007388 */ /* 0x0005e20000000800 */
[C---:B----4-:R-:W-:Y:S02]  /*b3a0*/  FFMA.FTZ R52, R22.reuse, R43, R52 ;  /* 0x0000002b16347223 */ /* 0x050fe40000010034 */
[C---:B------:R-:W-:Y:S02]  /*b3b0*/  FFMA.FTZ R48, R22.reuse, R55, R48 ;  /* 0x0000003716307223 */ /* 0x040fe40000010030 */
[C---:B------:R-:W-:Y:S02]  /*b3c0*/  FFMA.FTZ R54, R22.reuse, R53, R54 ;  /* 0x0000003516367223 */ /* 0x040fe40000010036 */
[C---:B-1----:R-:W-:Y:S02]  /*b3d0*/  FFMA.FTZ R18, R22.reuse, R51, R18 ;  /* 0x0000003316127223 */ /* 0x042fe40000010012 */
[C---:B0-----:R-:W-:Y:S02]  /*b3e0*/  FFMA.FTZ R10, R22.reuse, R57, R10 ;  /* 0x00000039160a7223 */ /* 0x041fe4000001000a */
[----:B------:R-:W-:-:S02]  /*b3f0*/  FFMA.FTZ R50, R22, R17, R50 ;  /* 0x0000001116327223 */ /* 0x000fc40000010032 */
[C---:B------:R-:W-:Y:S02]  /*b400*/  FFMA.FTZ R44, R22.reuse, R13, R44 ;  /* 0x0000000d162c7223 */ /* 0x040fe4000001002c */
[C---:B------:R-:W-:Y:S02]  /*b410*/  FFMA.FTZ R42, R22.reuse, R19, R42 ;  /* 0x00000013162a7223 */ /* 0x040fe4000001002a */
[C---:B------:R-:W-:Y:S02]  /*b420*/  FFMA.FTZ R2, R22.reuse, R3, R2 ;  /* 0x0000000316027223 */ /* 0x040fe40000010002 */
[C---:B------:R-:W-:Y:S02]  /*b430*/  FFMA.FTZ R14, R22.reuse, R15, R14 ;  /* 0x0000000f160e7223 */ /* 0x040fe4000001000e */
[C---:B------:R-:W-:Y:S02]  /*b440*/  FFMA.FTZ R8, R22.reuse, R7, R8 ;  /* 0x0000000716087223 */ /* 0x040fe40000010008 */
[----:B------:R-:W-:-:S02]  /*b450*/  FFMA.FTZ R12, R22, R9, R12 ;  /* 0x00000009160c7223 */ /* 0x000fc4000001000c */
[C---:B------:R-:W-:Y:S02]  /*b460*/  FFMA.FTZ R6, R22.reuse, R21, R6 ;  /* 0x0000001516067223 */ /* 0x040fe40000010006 */
[----:B--2---:R-:W-:Y:S01]  /*b470*/  FFMA.FTZ R20, R22, R16, R11 ;  /* 0x0000001016147223 */ /* 0x004fe2000001000b */
[----:B------:R-:W-:Y:S01]  /*b480*/  IADD3 R3, R23, 0x40, RZ ;  /* 0x0000004017037810 */ /* 0x000fe20007ffe0ff */
        /* <DEDUP_REMOVED lines=18> */
.L_x_195:
[----:B------:R-:W-:Y:S05]  /*b5b0*/  BSYNC B1 ;  /* 0x0000000000017941 */ /* 0x000fea0003800000 */
.L_x_194:
[----:B------:R-:W-:Y:S01]  /*b5c0*/  IADD3 R2, R49, -R38, RZ ;  /* 0x8000002631027210 */ /* 0x000fe20007ffe0ff */
[----:B------:R-:W-:Y:S03]  /*b5d0*/  BSSY B1, `(.L_x_197) ;  /* 0x000003a000017945 */ /* 0x000fe60003800000 */
[----:B------:R-:W-:-:S12]  /*b5e0*/  ISETP.GT.AND P1, PT, R2, 0x4, PT ;  /* 0x000000040200780c */ /* 0x000fd80003f24270 */
[----:B------:R-:W-:Y:S05]  /*b5f0*/  @!P1 BRA `(.L_x_198) ;  /* 0x0000037000009947 */ /* 0x000fea0003800000 */
[----:B------:R-:W-:Y:S01]  /*b600*/  IMAD.IADD R19, R35, 0x1, R16 ;  /* 0x0000000123137824 */ /* 0x000fe200078e0210 */
[----:B------:R-:W-:Y:S01]  /*b610*/  IADD3 R16, R31, R16, RZ ;  /* 0x000000101f107210 */ /* 0x000fe20007ffe0ff */
[----:B------:R-:W0:Y:S01]  /*b620*/  LDS.U R17, [R23+0x4] ;  /* 0x0000040017117984 */ /* 0x000e220000001800 */
[----:B------:R-:W-:Y:S01]  /*b630*/  SHF.R.S32.HI R13, RZ, 0x1f, R31 ;  /* 0x0000001fff0d7819 */ /* 0x000fe2000001141f */
[-C--:B------:R-:W-:Y:S02]  /*b640*/  IMAD.WIDE R18, R19, R34.reuse, c[0x0][0x178] ;  /* 0x00005e0013127625 */ /* 0x080fe400078e0222 */
[----:B------:R-:W-:Y:S01]  /*b650*/  IMAD.IADD R21, R35, 0x1, R16 ;  /* 0x0000000123157824 */ /* 0x000fe200078e0210 */
[----:B------:R-:W-:Y:S03]  /*b660*/  LDS.U R33, [R23+0x10] ;  /* 0x0000100017217984 */ /* 0x000fe60000001800 */
[----:B------:R-:W-:Y:S01]  /*b670*/  IMAD.WIDE R20, R21, R34, c[0x0][0x178] ;  /* 0x00005e0015147625 */ /* 0x000fe200078e0222 */
[----:B------:R-:W-:Y:S01]  /*b680*/  IADD3 R14, P0, R31, R18, RZ ;  /* 0x000000121f0e7210 */ /* 0x000fe20007f1e0ff */
[----:B------:R-:W-:Y:S03]  /*b690*/  LDS.U R43, [R23+0x18] ;  /* 0x00001800172b7984 */ /* 0x000fe60000001800 */
[----:B------:R-:W-:Y:S01]  /*b6a0*/  IADD3.X R15, R19, R13, RZ, P0, !PT ;  /* 0x0000000d130f7210 */ /* 0x000fe200007fe4ff */
[----:B------:R-:W-:Y:S01]  /*b6b0*/  LDS.U R45, [R23+0x20] ;  /* 0x00002000172d7984 */ /* 0x000fe20000001800 */
[----:B------:R-:W-:-:S02]  /*b6c0*/  IADD3 R2, P0, R31, R14, RZ ;  /* 0x0000000e1f027210 */ /* 0x000fc40007f1e0ff */
[----:B------:R-:W-:Y:S01]  /*b6d0*/  IADD3 R6, P1, R31, R20, RZ ;  /* 0x000000141f067210 */ /* 0x000fe20007f3e0ff */
[----:B------:R1:W0:Y:S01]  /*b6e0*/  LDG.E.CONSTANT.SYS R19, [R18] ;  /* 0x0000000012137381 */ /* 0x00022200001e6900 */
[----:B------:R-:W-:Y:S02]  /*b6f0*/  IADD3.X R3, R13, R15, RZ, P0, !PT ;  /* 0x0000000f0d037210 */ /* 0x000fe400007fe4ff */
        /* <DEDUP_REMOVED lines=10> */
[----:B------:R1:W3:Y:S04]  /*b7a0*/  LDG.E.CONSTANT.SYS R32, [R6] ;  /* 0x0000000006207381 */ /* 0x0002e800001e6900 */
[----:B------:R-:W3:Y:S04]  /*b7b0*/  LDG.E.CONSTANT.SYS R10, [R10] ;  /* 0x000000000a0a7381 */ /* 0x000ee800001e6900 */
[----:B------:R-:W3:Y:S04]  /*b7c0*/  LDG.E.CONSTANT.SYS R8, [R8] ;  /* 0x0000000008087381 */ /* 0x000ee800001e6900 */
[----:B------:R-:W3:Y:S01]  /*b7d0*/  LDG.E.CONSTANT.SYS R12, [R12] ;  /* 0x000000000c0c7381 */ /* 0x000ee200001e6900 */
[----:B------:R-:W-:-:S02]  /*b7e0*/  PLOP3.LUT P0, PT, PT, PT, PT, 0x8, 0x0 ;  /* 0x000000000000781c */ /* 0x000fc40003f0e170 */
[----:B------:R-:W-:Y:S01]  /*b7f0*/  IADD3 R38, R38, 0x8, RZ ;  /* 0x0000000826267810 */ /* 0x000fe20007ffe0ff */
[----:B----4-:R-:W-:Y:S01]  /*b800*/  LDS.U R15, [R23+0x8] ;  /* 0x00000800170f7984 */ /* 0x010fe20000001800 */
[----:B------:R-:W-:-:S03]  /*b810*/  IADD3 R16, R31, R16, RZ ;  /* 0x000000101f107210 */ /* 0x000fc60007ffe0ff */
[----:B--2---:R-:W-:Y:S04]  /*b820*/  LDS.U R21, [R23+0xc] ;  /* 0x00000c0017157984 */ /* 0x004fe80000001800 */
[----:B-1----:R-:W3:Y:S04]  /*b830*/  LDS.U R18, [R23+0x14] ;  /* 0x0000140017127984 */ /* 0x002ee80000001800 */
[----:B------:R-:W1:Y:S01]  /*b840*/  LDS.U R7, [R23+0x1c] ;  /* 0x00001c0017077984 */ /* 0x000e620000001800 */
[C---:B0-----:R-:W-:Y:S02]  /*b850*/  FFMA.FTZ R2, R22.reuse, R19, R17 ;  /* 0x0000001316027223 */ /* 0x041fe40000010011 */
[----:B---3--:R-:W-:-:S06]  /*b860*/  FFMA.FTZ R18, R22, R41, R18 ;  /* 0x0000002916127223 */ /* 0x008fcc0000010012 */
[----:B------:R-:W-:Y:S01]  /*b870*/  STS [R23+0x4], R2 ;  /* 0x0000040217007388 */ /* 0x000fe20000000800 */
[C---:B------:R-:W-:Y:S02]  /*b880*/  FFMA.FTZ R14, R22.reuse, R14, R15 ;  /* 0x0000000e160e7223 */ /* 0x040fe4000001000f */
[C---:B------:R-:W-:Y:S01]  /*b890*/  FFMA.FTZ R6, R22.reuse, R3, R21 ;  /* 0x0000000316067223 */ /* 0x040fe20000010015 */
[----:B------:R-:W-:Y:S01]  /*b8a0*/  IADD3 R3, R23, 0x20, RZ ;  /* 0x0000002017037810 */ /* 0x000fe20007ffe0ff */
[----:B------:R-:W-:Y:S01]  /*b8b0*/  STS [R23+0x14], R18 ;  /* 0x0000141217007388 */ /* 0x000fe20000000800 */
[----:B------:R-:W-:-:S03]  /*b8c0*/  FFMA.FTZ R32, R22, R32, R43 ;  /* 0x0000002016207223 */ /* 0x000fc6000001002b */
[----:B------:R-:W-:Y:S01]  /*b8d0*/  STS [R23+0x8], R14 ;  /* 0x0000080e17007388 */ /* 0x000fe20000000800 */
[----:B------:R-:W-:-:S03]  /*b8e0*/  FFMA.FTZ R10, R22, R10, R33 ;  /* 0x0000000a160a7223 */ /* 0x000fc60000010021 */
[----:B------:R-:W-:Y:S01]  /*b8f0*/  STS [R23+0xc], R6 ;  /* 0x00000c0617007388 */ /* 0x000fe20000000800 */
[----:B-1----:R-:W-:-:S03]  /*b900*/  FFMA.FTZ R8, R22, R8, R7 ;  /* 0x0000000816087223 */ /* 0x002fc60000010007 */
[----:B------:R-:W-:Y:S01]  /*b910*/  STS [R23+0x18], R32 ;  /* 0x0000182017007388 */ /* 0x000fe20000000800 */
[----:B------:R-:W-:-:S03]  /*b920*/  FFMA.FTZ R12, R22, R12, R45 ;  /* 0x0000000c160c7223 */ /* 0x000fc6000001002d */
[----:B------:R-:W-:Y:S04]  /*b930*/  STS [R23+0x10], R10 ;  /* 0x0000100a17007388 */ /* 0x000fe80000000800 */
[----:B------:R-:W-:Y:S04]  /*b940*/  STS [R23+0x1c], R8 ;  /* 0x00001c0817007388 */ /* 0x000fe80000000800 */
[----:B------:R0:W-:Y:S02]  /*b950*/  STS [R23+0x20], R12 ;  /* 0x0000200c17007388 */ /* 0x0001e40000000800 */
[----:B0-----:R-:W-:-:S08]  /*b960*/  IMAD.MOV.U32 R23, RZ, RZ, R3 ;  /* 0x000000ffff177224 */ /* 0x001fd000078e0003 */
.L_x_198:
[----:B------:R-:W-:Y:S05]  /*b970*/  BSYNC B1 ;  /* 0x0000000000017941 */ /* 0x000fea0003800000 */
.L_x_197:
        /* <DEDUP_REMOVED lines=27> */
.L_x_189:
[----:B------:R-:W-:Y:S05]  /*bb30*/  BSYNC B0 ;  /* 0x0000000000007941 */ /* 0x000fea0003800000 */
.L_x_188:
[----:B------:R-:W-:Y:S01]  /*bb40*/  LOP3.LUT P1, RZ, R36, 0xff, RZ, 0xc0, !PT ;  /* 0x000000ff24ff7812 */ /* 0x000fe2000782c0ff */
[----:B------:R-:W-:Y:S03]  /*bb50*/  BSSY B0, `(.L_x_199) ;  /* 0x00000fe000007945 */ /* 0x000fe60003800000 */
[----:B------:R-:W-:-:S12]  /*bb60*/  ISETP.LT.OR P0, PT, R49, 0x1, !P1 ;  /* 0x000000013100780c */ /* 0x000fd80004f01670 */
[----:B------:R-:W-:Y:S05]  /*bb70*/  @P0 BRA `(.L_x_200) ;  /* 0x00000fb000000947 */ /* 0x000fea0003800000 */
[----:B------:R-:W-:Y:S01]  /*bb80*/  LOP3.LUT R3, R49, 0x3, RZ, 0xc0, !PT ;  /* 0x0000000331037812 */ /* 0x000fe200078ec0ff */
[----:B------:R-:W-:Y:S01]  /*bb90*/  BSSY B1, `(.L_x_201) ;  /* 0x0000027000017945 */ /* 0x000fe20003800000 */
[----:B0-----:R-:W-:Y:S01]  /*bba0*/  MOV R2, 0xa ;  /* 0x0000000a00027802 */ /* 0x001fe20000000f00 */
[----:B------:R-:W-:Y:S01]  /*bbb0*/  IMAD.MOV.U32 R36, RZ, RZ, RZ ;  /* 0x000000ffff247224 */ /* 0x000fe200078e00ff */
[----:B------:R-:W-:Y:S02]  /*bbc0*/  ISETP.NE.AND P0, PT, R3, RZ, PT ;  /* 0x000000ff0300720c */ /* 0x000fe40003f05270 */
[----:B------:R-:W-:-:S10]  /*bbd0*/  SEL R13, R2, 0xb, !P1 ;  /* 0x0000000b020d7807 */ /* 0x000fd40004800000 */
        /* <DEDUP_REMOVED lines=17> */
[----:B0-----:R-:W-:Y:S02]  /*bcf0*/  @P0 FFMA.FTZ R10, RZ, R2, R11 ;  /* 0x00000002ff0a0223 */ /* 0x001fe4000001000b */
[----:B------:R-:W-:Y:S01]  /*bd00*/  IMAD R11, R26, 0xc, R9 ;  /* 0x0000000c1a0b7824 */ /* 0x000fe200078e0209 */
[----:B------:R-:W-:-:S05]  /*bd10*/  IADD3 R9, R9, 0x1, RZ ;  /* 0x0000000109097810 */ /* 0x000fca0007ffe0ff */
[----:B------:R-:W-:Y:S04]  /*bd20*/  @P0 STS [R25+0x4], R10 ;  /* 0x0000040a19000388 */ /* 0x000fe80000000800 */
[----:B------:R-:W2:Y:S02]  /*bd30*/  LDS.U R3, [R11.X4+0x4] ;  /* 0x000004000b037984 */ /* 0x000ea40000005800 */
[----:B--2---:R-:W-:-:S08]  /*bd40*/  FFMA.FTZ R2, RZ, R6, R3 ;  /* 0x00000006ff027223 */ /* 0x004fd00000010003 */
[----:B------:R0:W-:Y:S02]  /*bd50*/  STS [R11.X4+0x4], R2 ;  /* 0x000004020b007388 */ /* 0x0001e40000004800 */
.L_x_204:
[----:B------:R-:W-:Y:S05]  /*bd60*/  BSYNC B2 ;  /* 0x0000000000027941 */ /* 0x000fea0003800000 */
.L_x_203:
[----:B------:R-:W-:-:S05]  /*bd70*/  IADD3 R8, R8, R9, RZ ;  /* 0x0000000908087210 */ /* 0x000fca0007ffe0ff */
[----:B------:R-:W-:-:S04]  /*bd80*/  IMAD R3, R0, R8, R35 ;  /* 0x0000000800037224 */ /* 0x000fc800078e0223 */
[----:B0-----:R-:W-:-:S10]  /*bd90*/  IMAD.WIDE R2, R3, R34, c[0x0][0x178] ;  /* 0x00005e0003027625 */ /* 0x001fd400078e0222 */
[----:B------:R-:W2:Y:S01]  /*bda0*/  LDG.E.CONSTANT.SYS R2, [R2] ;  /* 0x0000000002027381 */ /* 0x000ea200001e6900 */
[----:B------:R-:W-:Y:S01]  /*bdb0*/  IMAD R6, R26, 0xc, R9 ;  /* 0x0000000c1a067824 */ /* 0x000fe200078e0209 */
[----:B------:R-:W-:-:S07]  /*bdc0*/  IADD3 R36, R9, 0x1, RZ ;  /* 0x0000000109247810 */ /* 0x000fce0007ffe0ff */
[----:B------:R-:W2:Y:S02]  /*bdd0*/  LDS.U R7, [R6.X4+0x4] ;  /* 0x0000040006077984 */ /* 0x000ea40000005800 */
[----:B--2---:R-:W-:-:S08]  /*bde0*/  FFMA.FTZ R7, RZ, R2, R7 ;  /* 0x00000002ff077223 */ /* 0x004fd00000010007 */
[----:B------:R0:W-:Y:S02]  /*bdf0*/  STS [R6.X4+0x4], R7 ;  /* 0x0000040706007388 */ /* 0x0001e40000004800 */
.L_x_202:
[----:B------:R-:W-:Y:S05]  /*be00*/  BSYNC B1 ;  /* 0x0000000000017941 */ /* 0x000fea0003800000 */
.L_x_201:
        /* <DEDUP_REMOVED lines=16> */
.L_x_207:
[----:B------:R-:W-:Y:S01]  /*bf10*/  IADD3 R7, R35, R10, RZ ;  /* 0x0000000a23077210 */ /* 0x000fe20007ffe0ff */
[----:B------:R-:W-:Y:S01]  /*bf20*/  IMAD.IADD R10, R23, 0x1, R10 ;  /* 0x00000001170a7824 */ /* 0x000fe200078e020a */
[----:B------:R-:W-:Y:S01]  /*bf30*/  SHF.R.S32.HI R43, RZ, 0x1f, R23 ;  /* 0x0000001fff2b7819 */ /* 0x000fe20000011417 */
[----:B------:R-:W0:Y:S02]  /*bf40*/  LDS.U R48, [R22+0x4] ;  /* 0x0000040016307984 */ /* 0x000e240000001800 */
[----:B------:R-:W-:Y:S01]  /*bf50*/  IMAD.WIDE R6, R7, R34, c[0x0][0x178] ;  /* 0x00005e0007067625 */ /* 0x000fe200078e0222 */
[-C--:B------:R-:W-:Y:S01]  /*bf60*/  IADD3 R11, R35, R10.reuse, RZ ;  /* 0x0000000a230b7210 */ /* 0x080fe20007ffe0ff */
[----:B------:R-:W-:Y:S01]  /*bf70*/  LDS.U R50, [R22+0xc] ;  /* 0x00000c0016327984 */ /* 0x000fe20000001800 */
[----:B------:R-:W-:-:S03]  /*bf80*/  IADD3 R32, R23, R10, RZ ;  /* 0x0000000a17207210 */ /* 0x000fc60007ffe0ff */
[----:B------:R-:W-:Y:S01]  /*bf90*/  IMAD.WIDE R10, R11, R34, c[0x0][0x178] ;  /* 0x00005e000b0a7625 */ /* 0x000fe200078e0222 */
[----:B------:R-:W-:Y:S01]  /*bfa0*/  IADD3 R16, P1, R23, R6, RZ ;  /* 0x0000000617107210 */ /* 0x000fe20007f3e0ff */
[----:B------:R-:W-:Y:S01]  /*bfb0*/  IMAD.IADD R21, R35, 0x1, R32 ;  /* 0x0000000123157824 */ /* 0x000fe200078e0220 */
[----:B------:R-:W-:Y:S02]  /*bfc0*/  LDS.U R47, [R22+0x10] ;  /* 0x00001000162f7984 */ /* 0x000fe40000001800 */
[----:B------:R-:W-:Y:S01]  /*bfd0*/  IADD3.X R17, R7, R43, RZ, P1, !PT ;  /* 0x0000002b07117210 */ /* 0x000fe20000ffe4ff */
[----:B------:R-:W-:Y:S01]  /*bfe0*/  IMAD.WIDE R20, R21, R34, c[0x0][0x178] ;  /* 0x00005e0015147625 */ /* 0x000fe200078e0222 */
[C---:B------:R-:W-:Y:S01]  /*bff0*/  IADD3 R18, P1, R23.reuse, R10, RZ ;  /* 0x0000000a17127210 */ /* 0x040fe20007f3e0ff */
[----:B------:R2:W0:Y:S01]  /*c000*/  LDG.E.CONSTANT.SYS R33, [R6] ;  /* 0x0000000006217381 */ /* 0x00042200001e6900 */
[----:B------:R-:W-:-:S03]  /*c010*/  IADD3 R32, R23, R32, RZ ;  /* 0x0000002017207210 */ /* 0x000fc60007ffe0ff */
[--C-:B------:R-:W-:Y:S01]  /*c020*/  IMAD.X R19, R11, 0x1, R43.reuse, P1 ;  /* 0x000000010b137824 */ /* 0x100fe200008e062b */
[C---:B------:R-:W-:Y:S01]  /*c030*/  IADD3 R12, P1, R23.reuse, R16, RZ ;  /* 0x00000010170c7210 */ /* 0x040fe20007f3e0ff */
[----:B------:R3:W4:Y:S01]  /*c040*/  LDG.E.CONSTANT.SYS R41, [R10] ;  /* 0x000000000a297381 */ /* 0x00072200001e6900 */
[----:B------:R-:W-:Y:S02]  /*c050*/  IADD3 R2, P2, R23, R20, RZ ;  /* 0x0000001417027210 */ /* 0x000fe40007f5e0ff */
[----:B------:R-:W-:Y:S01]  /*c060*/  IADD3 R9, R35, R32, RZ ;  /* 0x0000002023097210 */ /* 0x000fe20007ffe0ff */
[----:B-1----:R1:W4:Y:S01]  /*c070*/  LDG.E.CONSTANT.SYS R38, [R16] ;  /* 0x0000000010267381 */ /* 0x00232200001e6900 */
[----:B------:R-:W-:Y:S01]  /*c080*/  IADD3.X R13, R43, R17, RZ, P1, !PT ;  /* 0x000000112b0d7210 */ /* 0x000fe20000ffe4ff */
[----:B------:R-:W-:Y:S01]  /*c090*/  IMAD.X R3, R21, 0x1, R43, P2 ;  /* 0x0000000115037824 */ /* 0x000fe200010e062b */
[C---:B------:R-:W-:Y:S01]  /*c0a0*/  IADD3 R14, P1, R23.reuse, R12, RZ ;  /* 0x0000000c170e7210 */ /* 0x040fe20007f3e0ff */
[----:B------:R2:W4:Y:S01]  /*c0b0*/  LDG.E.CONSTANT.SYS R44, [R18] ;  /* 0x00000000122c7381 */ /* 0x00052200001e6900 */
[----:B---3--:R-:W-:Y:S01]  /*c0c0*/  IADD3 R10, P2, R23, R18, RZ ;  /* 0x00000012170a7210 */ /* 0x008fe20007f5e0ff */
[----:B------:R-:W-:Y:S01]  /*c0d0*/  IMAD.WIDE R8, R9, R34, c[0x0][0x178] ;  /* 0x00005e0009087625 */ /* 0x000fe200078e0222 */
[C---:B------:R-:W-:Y:S01]  /*c0e0*/  IADD3.X R15, R43.reuse, R13, RZ, P1, !PT ;  /* 0x0000000d2b0f7210 */ /* 0x040fe20000ffe4ff */
[----:B------:R3:W4:Y:S01]  /*c0f0*/  LDG.E.CONSTANT.SYS R42, [R20] ;  /* 0x00000000142a7381 */ /* 0x00072200001e6900 */
[----:B------:R-:W-:-:S02]  /*c100*/  IADD3.X R11, R43, R19, RZ, P2, !PT ;  /* 0x000000132b0b7210 */ /* 0x000fc400017fe4ff */
[C---:B-1----:R-:W-:Y:S01]  /*c110*/  IADD3 R16, P1, R23.reuse, R10, RZ ;  /* 0x0000000a17107210 */ /* 0x042fe20007f3e0ff */
[----:B------:R1:W4:Y:S01]  /*c120*/  LDG.E.CONSTANT.SYS R45, [R12] ;  /* 0x000000000c2d7381 */ /* 0x00032200001e6900 */
[----:B--2---:R-:W-:Y:S02]  /*c130*/  IADD3 R6, P3, R23, R8, RZ ;  /* 0x0000000817067210 */ /* 0x004fe40007f7e0ff */
[----:B------:R-:W-:Y:S01]  /*c140*/  IADD3.X R17, R43, R11, RZ, P1, !PT ;  /* 0x0000000b2b117210 */ /* 0x000fe20000ffe4ff */
[----:B------:R2:W4:Y:S04]  /*c150*/  LDG.E.CONSTANT.SYS R46, [R8] ;  /* 0x00000000082e7381 */ /* 0x00052800001e6900 */
[----:B------:R2:W4:Y:S01]  /*c160*/  LDG.E.CONSTANT.SYS R14, [R14] ;  /* 0x000000000e0e7381 */ /* 0x00052200001e6900 */
[----:B-1----:R-:W-:Y:S01]  /*c170*/  IADD3 R12, P1, R23, R2, RZ ;  /* 0x00000002170c7210 */ /* 0x002fe20007f3e0ff */
[----:B------:R-:W-:Y:S01]  /*c180*/  IMAD.X R7, R9, 0x1, R43, P3 ;  /* 0x0000000109077824 */ /* 0x000fe200018e062b */
[----:B---3--:R-:W-:Y:S01]  /*c190*/  IADD3 R20, P2, R23, R6, RZ ;  /* 0x0000000617147210 */ /* 0x008fe20007f5e0ff */
[----:B------:R1:W3:Y:S01]  /*c1a0*/  LDG.E.CONSTANT.SYS R10, [R10] ;  /* 0x000000000a0a7381 */ /* 0x0002e200001e6900 */
[----:B------:R-:W-:-:S02]  /*c1b0*/  IADD3.X R13, R43, R3, RZ, P1, !PT ;  /* 0x000000032b0d7210 */ /* 0x000fc40000ffe4ff */
[----:B------:R-:W-:Y:S01]  /*c1c0*/  IADD3 R18, P1, R23, R12, RZ ;  /* 0x0000000c17127210 */ /* 0x000fe20007f3e0ff */
[----:B------:R1:W3:Y:S01]  /*c1d0*/  LDG.E.CONSTANT.SYS R16, [R16] ;  /* 0x0000000010107381 */ /* 0x0002e200001e6900 */
[----:B------:R-:W-:-:S03]  /*c1e0*/  IADD3.X R21, R43, R7, RZ, P2, !PT ;  /* 0x000000072b157210 */ /* 0x000fc600017fe4ff */
[----:B------:R-:W-:Y:S01]  /*c1f0*/  IMAD.X R19, R43, 0x1, R13, P1 ;  /* 0x000000012b137824 */ /* 0x000fe200008e060d */
[----:B--2---:R-:W-:Y:S01]  /*c200*/  IADD3 R8, P1, R23, R20, RZ ;  /* 0x0000001417087210 */ /* 0x004fe20007f3e0ff */
[----:B------:R2:W3:Y:S03]  /*c210*/  LDG.E.CONSTANT.SYS R2, [R2] ;  /* 0x0000000002027381 */ /* 0x0004e600001e6900 */
[----:B------:R-:W-:Y:S01]  /*c220*/  IADD3.X R9, R43, R21, RZ, P1, !PT ;  /* 0x000000152b097210 */ /* 0x000fe20000ffe4ff */
[----:B------:R1:W3:Y:S04]  /*c230*/  LDG.E.CONSTANT.SYS R12, [R12] ;  /* 0x000000000c0c7381 */ /* 0x0002e800001e6900 */
[----:B------:R1:W3:Y:S04]  /*c240*/  LDG.E.CONSTANT.SYS R6, [R6] ;  /* 0x0000000006067381 */ /* 0x0002e800001e6900 */
[----:B------:R1:W3:Y:S04]  /*c250*/  LDG.E.CONSTANT.SYS R18, [R18] ;  /* 0x0000000012127381 */ /* 0x0002e800001e6900 */
[----:B------:R-:W3:Y:S04]  /*c260*/  LDG.E.CONSTANT.SYS R20, [R20] ;  /* 0x0000000014147381 */ /* 0x000ee800001e6900 */
[----:B------:R1:W3:Y:S04]  /*c270*/  LDG.E.CONSTANT.SYS R8, [R8] ;  /* 0x0000000008087381 */ /* 0x0002e800001e6900 */
[----:B------:R-:W-:Y:S04]  /*c280*/  LDS.U R43, [R22+0x8] ;  /* 0x00000800162b7984 */ /* 0x000fe80000001800 */
[----:B------:R-:W4:Y:S04]  /*c290*/  LDS.U R52, [R22+0x14] ;  /* 0x0000140016347984 */ /* 0x000f280000001800 */
[----:B------:R-:W0:Y:S04]  /*c2a0*/  LDS.U R51, [R22+0x18] ;  /* 0x0000180016337984 */ /* 0x000e280000001800 */
[----:B------:R-:W-:Y:S04]  /*c2b0*/  LDS.U R53, [R22+0x1c] ;  /* 0x00001c0016357984 */ /* 0x000fe80000001800 */
[----:B------:R-:W-:Y:S04]  /*c2c0*/  LDS.U R55, [R22+0x20] ;  /* 0x0000200016377984 */ /* 0x000fe80000001800 */
[----:B-1----:R-:W1:Y:S04]  /*c2d0*/  LDS.U R19, [R22+0x24] ;  /* 0x0000240016137984 */ /* 0x002e680000001800 */
[----:B------:R-:W-:Y:S04]  /*c2e0*/  LDS.U R17, [R22+0x28] ;  /* 0x0000280016117984 */ /* 0x000fe80000001800 */
[----:B------:R-:W-:Y:S04]  /*c2f0*/  LDS.U R15, [R22+0x2c] ;  /* 0x00002c00160f7984 */ /* 0x000fe80000001800 */
[----:B------:R-:W-:Y:S04]  /*c300*/  LDS.U R13, [R22+0x30] ;  /* 0x00003000160d7984 */ /* 0x000fe80000001800 */
[----:B------:R-:W0:Y:S04]  /*c310*/  LDS.U R11, [R22+0x34] ;  /* 0x00003400160b7984 */ /* 0x000e280000001800 */
[----:B------:R-:W0:Y:S04]  /*c320*/  LDS.U R9, [R22+0x38] ;  /* 0x0000380016097984 */ /* 0x000e280000001800 */
[----:B------:R-:W0:Y:S04]  /*c330*/  LDS.U R7, [R22+0x3c] ;  /* 0x00003c0016077984 */ /* 0x000e280000001800 */
[----:B--2---:R-:W2:Y:S01]  /*c340*/  LDS.U R3, [R22+0x40] ;  /* 0x0000400016037984 */ /* 0x004ea20000001800 */
[----:B------:R-:W-:-:S04]  /*c350*/  IADD3 R36, R36, 0x10, RZ ;  /* 0x0000001024247810 */ /* 0x000fc80007ffe0ff */
[----:B------:R-:W-:Y:S01]  /*c360*/  ISETP.GE.AND P1, PT, R36, R31, PT ;  /* 0x0000001f2400720c */ /* 0x000fe20003f26270 */
[----:B0-----:R-:W-:Y:S02]  /*c370*/  FFMA.FTZ R33, RZ, R33, R48 ;  /* 0x00000021ff217223 */ /* 0x001fe40000010030 */
[----:B----4-:R-:W-:Y:S02]  /*c380*/  FFMA.FTZ R41, RZ, R41, R52 ;  /* 0x00000029ff297223 */ /* 0x010fe40000010034 */
[----:B------:R-:W-:Y:S02]  /*c390*/  FFMA.FTZ R43, RZ, R38, R43 ;  /* 0x00000026ff2b7223 */ /* 0x000fe4000001002b */
[----:B------:R-:W-:Y:S02]  /*c3a0*/  FFMA.FTZ R51, RZ, R44, R51 ;  /* 0x0000002cff337223 */ /* 0x000fe40000010033 */
[----:B-1----:R-:W-:Y:S02]  /*c3b0*/  FFMA.FTZ R19, RZ, R42, R19 ;  /* 0x0000002aff137223 */ /* 0x002fe40000010013 */
[----:B------:R-:W-:-:S02]  /*c3c0*/  FFMA.FTZ R45, RZ, R45, R50 ;  /* 0x0000002dff2d7223 */ /* 0x000fc40000010032 */
[----:B------:R-:W-:Y:S02]  /*c3d0*/  FFMA.FTZ R11, RZ, R46, R11 ;  /* 0x0000002eff0b7223 */ /* 0x000fe4000001000b */
[----:B------:R-:W-:Y:S02]  /*c3e0*/  FFMA.FTZ R47, RZ, R14, R47 ;  /* 0x0000000eff2f7223 */ /* 0x000fe4000001002f */
[----:B---3--:R-:W-:Y:S02]  /*c3f0*/  FFMA.FTZ R53, RZ, R10, R53 ;  /* 0x0000000aff357223 */ /* 0x008fe40000010035 */
[----:B------:R-:W-:Y:S02]  /*c400*/  FFMA.FTZ R55, RZ, R16, R55 ;  /* 0x00000010ff377223 */ /* 0x000fe40000010037 */
[----:B------:R-:W-:Y:S02]  /*c410*/  FFMA.FTZ R17, RZ, R2, R17 ;  /* 0x00000002ff117223 */ /* 0x000fe40000010011 */
[----:B------:R-:W-:-:S02]  /*c420*/  FFMA.FTZ R15, RZ, R12, R15 ;  /* 0x0000000cff0f7223 */ /* 0x000fc4000001000f */
[----:B------:R-:W-:Y:S02]  /*c430*/  FFMA.FTZ R9, RZ, R6, R9 ;  /* 0x00000006ff097223 */ /* 0x000fe40000010009 */
[----:B------:R-:W-:Y:S02]  /*c440*/  FFMA.FTZ R13, RZ, R18, R13 ;  /* 0x00000012ff0d7223 */ /* 0x000fe4000001000d */
[----:B------:R-:W-:Y:S02]  /*c450*/  FFMA.FTZ R7, RZ, R20, R7 ;  /* 0x00000014ff077223 */ /* 0x000fe40000010007 */
[----:B--2---:R-:W-:Y:S01]  /*c460*/  FFMA.FTZ R3, RZ, R8, R3 ;  /* 0x00000008ff037223 */ /* 0x004fe20000010003 */
        /* <DEDUP_REMOVED lines=20> */
.L_x_206:
[----:B------:R-:W-:Y:S05]  /*c5b0*/  BSYNC B1 ;  /* 0x0000000000017941 */ /* 0x000fea0003800000 */
.L_x_205:
        /* <DEDUP_REMOVED lines=8> */
[----:B------:R-:W-:Y:S01]  /*c640*/  IMAD.WIDE R16, R17, R34, c[0x0][0x178] ;  /* 0x00005e0011107625 */ /* 0x000fe200078e0222 */
[----:B------:R-:W-:Y:S01]  /*c650*/  IADD3 R19, R35, R10, RZ ;  /* 0x0000000a23137210 */ /* 0x000fe20007ffe0ff */
[----:B------:R-:W2:Y:S04]  /*c660*/  LDS.U R32, [R22+0x14] ;  /* 0x0000140016207984 */ /* 0x000ea80000001800 */
[----:B------:R-:W-:Y:S01]  /*c670*/  IMAD.WIDE R18, R19, R34, c[0x0][0x178] ;  /* 0x00005e0013127625 */ /* 0x000fe200078e0222 */
[----:B------:R-:W-:-:S03]  /*c680*/  IADD3 R20, P0, R23, R16, RZ ;  /* 0x0000001017147210 */ /* 0x000fc60007f1e0ff */
[----:B------:R3:W0:Y:S02]  /*c690*/  LDG.E.CONSTANT.SYS R16, [R16] ;  /* 0x0000000010107381 */ /* 0x00062400001e6900 */
[----:B------:R-:W-:Y:S01]  /*c6a0*/  IMAD.X R21, R17, 0x1, R9, P0 ;  /* 0x0000000111157824 */ /* 0x000fe200000e0609 */
[C---:B------:R-:W-:Y:S02]  /*c6b0*/  IADD3 R12, P0, R23.reuse, R20, RZ ;  /* 0x00000014170c7210 */ /* 0x040fe40007f1e0ff */
[----:B------:R-:W-:Y:S01]  /*c6c0*/  IADD3 R2, P1, R23, R18, RZ ;  /* 0x0000001217027210 */ /* 0x000fe20007f3e0ff */
[----:B------:R4:W2:Y:S01]  /*c6d0*/  LDG.E.CONSTANT.SYS R31, [R18] ;  /* 0x00000000121f7381 */ /* 0x0008a200001e6900 */
[----:B------:R-:W-:Y:S02]  /*c6e0*/  IADD3.X R13, R9, R21, RZ, P0, !PT ;  /* 0x00000015090d7210 */ /* 0x000fe400007fe4ff */
[----:B------:R-:W-:Y:S01]  /*c6f0*/  IADD3 R14, P0, R23, R12, RZ ;  /* 0x0000000c170e7210 */ /* 0x000fe20007f1e0ff */
[----:B------:R-:W2:Y:S01]  /*c700*/  LDG.E.CONSTANT.SYS R20, [R20] ;  /* 0x0000000014147381 */ /* 0x000ea200001e6900 */
[----:B------:R-:W-:-:S02]  /*c710*/  IADD3.X R3, R19, R9, RZ, P1, !PT ;  /* 0x0000000913037210 */ /* 0x000fc40000ffe4ff */
[----:B------:R-:W-:Y:S01]  /*c720*/  IADD3 R6, P1, R23, R2, RZ ;  /* 0x0000000217067210 */ /* 0x000fe20007f3e0ff */
[C---:B------:R-:W-:Y:S01]  /*c730*/  IMAD.X R15, R9.reuse, 0x1, R13, P0 ;  /* 0x00000001090f7824 */ /* 0x040fe200000e060d */
[----:B---3--:R-:W3:Y:S02]  /*c740*/  LDS.U R17, [R22+0x8] ;  /* 0x0000080016117984 */ /* 0x008ee40000001800 */
[----:B------:R-:W-:Y:S02]  /*c750*/  IADD3.X R7, R9, R3, RZ, P1, !PT ;  /* 0x0000000309077210 */ /* 0x000fe40000ffe4ff */
[----:B------:R-:W-:Y:S01]  /*c760*/  IADD3 R8, P0, R23, R6, RZ ;  /* 0x0000000617087210 */ /* 0x000fe20007f1e0ff */
[----:B------:R1:W2:Y:S03]  /*c770*/  LDG.E.CONSTANT.SYS R13, [R12] ;  /* 0x000000000c0d7381 */ /* 0x0002a600001e6900 */
[----:B------:R-:W-:Y:S01]  /*c780*/  IADD3.X R9, R9, R7, RZ, P0, !PT ;  /* 0x0000000709097210 */ /* 0x000fe200007fe4ff */
[----:B------:R1:W2:Y:S04]  /*c790*/  LDG.E.CONSTANT.SYS R33, [R2] ;  /* 0x0000000002217381 */ /* 0x0002a800001e6900 */
[----:B------:R-:W2:Y:S04]  /*c7a0*/  LDG.E.CONSTANT.SYS R14, [R14] ;  /* 0x000000000e0e7381 */ /* 0x000ea800001e6900 */
[----:B------:R-:W2:Y:S04]  /*c7b0*/  LDG.E.CONSTANT.SYS R7, [R6] ;  /* 0x0000000006077381 */ /* 0x000ea800001e6900 */
[----:B------:R-:W2:Y:S04]  /*c7c0*/  LDG.E.CONSTANT.SYS R8, [R8] ;  /* 0x0000000008087381 */ /* 0x000ea800001e6900 */
[----:B----4-:R-:W4:Y:S04]  /*c7d0*/  LDS.U R18, [R22+0xc] ;  /* 0x00000c0016127984 */ /* 0x010f280000001800 */
[----:B------:R-:W-:Y:S04]  /*c7e0*/  LDS.U R19, [R22+0x10] ;  /* 0x0000100016137984 */ /* 0x000fe80000001800 */
[----:B-1----:R-:W1:Y:S04]  /*c7f0*/  LDS.U R12, [R22+0x18] ;  /* 0x00001800160c7984 */ /* 0x002e680000001800 */
[----:B------:R-:W0:Y:S04]  /*c800*/  LDS.U R2, [R22+0x1c] ;  /* 0x00001c0016027984 */ /* 0x000e280000001800 */
[----:B------:R-:W0:Y:S01]  /*c810*/  LDS.U R3, [R22+0x20] ;  /* 0x0000200016037984 */ /* 0x000e220000001800 */
[----:B------:R-:W-:Y:S01]  /*c820*/  PLOP3.LUT P0, PT, PT, PT, PT, 0x8, 0x0 ;  /* 0x000000000000781c */ /* 0x000fe20003f0e170 */
[----:B------:R-:W-:Y:S01]  /*c830*/  IMAD.IADD R10, R23, 0x1, R10 ;  /* 0x00000001170a7824 */ /* 0x000fe200078e020a */
[----:B------:R-:W-:Y:S01]  /*c840*/  IADD3 R36, R36, 0x8, RZ ;  /* 0x0000000824247810 */ /* 0x000fe20007ffe0ff */
[----:B0-----:R-:W-:-:S02]  /*c850*/  FFMA.FTZ R11, RZ, R16, R11 ;  /* 0x00000010ff0b7223 */ /* 0x001fc4000001000b */
[----:B--2---:R-:W-:Y:S02]  /*c860*/  FFMA.FTZ R31, RZ, R31, R32 ;  /* 0x0000001fff1f7223 */ /* 0x004fe40000010020 */
[----:B---3--:R-:W-:-:S04]  /*c870*/  FFMA.FTZ R17, RZ, R20, R17 ;  /* 0x00000014ff117223 */ /* 0x008fc80000010011 */
[----:B------:R-:W-:Y:S01]  /*c880*/  STS [R22+0x4], R11 ;  /* 0x0000040b16007388 */ /* 0x000fe20000000800 */
[----:B----4-:R-:W-:Y:S02]  /*c890*/  FFMA.FTZ R13, RZ, R13, R18 ;  /* 0x0000000dff0d7223 */ /* 0x010fe40000010012 */
[----:B-1----:R-:W-:Y:S02]  /*c8a0*/  FFMA.FTZ R33, RZ, R33, R12 ;  /* 0x00000021ff217223 */ /* 0x002fe4000001000c */
[----:B------:R-:W-:Y:S02]  /*c8b0*/  FFMA.FTZ R19, RZ, R14, R19 ;  /* 0x0000000eff137223 */ /* 0x000fe40000010013 */
[----:B------:R-:W-:Y:S02]  /*c8c0*/  FFMA.FTZ R7, RZ, R7, R2 ;  /* 0x00000007ff077223 */ /* 0x000fe40000010002 */
[----:B------:R-:W-:Y:S01]  /*c8d0*/  FFMA.FTZ R3, RZ, R8, R3 ;  /* 0x00000008ff037223 */ /* 0x000fe20000010003 */
[----:B------:R-:W-:Y:S01]  /*c8e0*/  IADD3 R2, R22, 0x20, RZ ;  /* 0x0000002016027810 */ /* 0x000fe20007ffe0ff */
        /* <DEDUP_REMOVED lines=8> */
.L_x_209:
[----:B------:R-:W-:Y:S05]  /*c970*/  BSYNC B1 ;  /* 0x0000000000017941 */ /* 0x000fea0003800000 */
.L_x_208:
        /* <DEDUP_REMOVED lines=11> */
[----:B------:R-:W-:Y:S01]  /*ca30*/  IMAD.X R7, R3, 0x1, R11, P0 ;  /* 0x0000000103077824 */ /* 0x000fe200000e060b */
[----:B------:R-:W0:Y:S02]  /*ca40*/  LDG.E.CONSTANT.SYS R2, [R2] ;  /* 0x0000000002027381 */ /* 0x000e2400001e6900 */
[----:B------:R-:W-:-:S02]  /*ca50*/  IADD3 R10, P0, R23, R8, RZ ;  /* 0x00000008170a7210 */ /* 0x000fc40007f1e0ff */
[----:B------:R-:W-:-:S03]  /*ca60*/  IADD3.X R9, R11, R7, RZ, P1, !PT ;  /* 0x000000070b097210 */ /* 0x000fc60000ffe4ff */
[----:B------:R-:W2:Y:S01]  /*ca70*/  LDG.E.CONSTANT.SYS R7, [R6] ;  /* 0x0000000006077381 */ /* 0x000ea200001e6900 */
[----:B------:R-:W-:-:S04]  /*ca80*/  IADD3.X R11, R11, R9, RZ, P0, !PT ;  /* 0x000000090b0b7210 */ /* 0x000fc800007fe4ff */
[----:B------:R-:W3:Y:S04]  /*ca90*/  LDG.E.CONSTANT.SYS R9, [R8] ;  /* 0x0000000008097381 */ /* 0x000ee800001e6900 */
[----:B------:R-:W4:Y:S01]  /*caa0*/  LDG.E.CONSTANT.SYS R10, [R10] ;  /* 0x000000000a0a7381 */ /* 0x000f2200001e6900 */
[----:B0-----:R-:W-:Y:S02]  /*cab0*/  FFMA.FTZ R13, RZ, R2, R13 ;  /* 0x00000002ff0d7223 */ /* 0x001fe4000001000d */
[----:B--2---:R-:W-:Y:S02]  /*cac0*/  FFMA.FTZ R17, RZ, R7, R12 ;  /* 0x00000007ff117223 */ /* 0x004fe4000001000c */
[----:B---3--:R-:W-:Y:S02]  /*cad0*/  FFMA.FTZ R3, RZ, R9, R14 ;  /* 0x00000009ff037223 */ /* 0x008fe4000001000e */
[----:B----4-:R-:W-:-:S02]  /*cae0*/  FFMA.FTZ R15, RZ, R10, R15 ;  /* 0x0000000aff0f7223 */ /* 0x010fc4000001000f */
[----:B------:R0:W-:Y:S04]  /*caf0*/  STS [R22+0x4], R13 ;  /* 0x0000040d16007388 */ /* 0x0001e80000000800 */
[----:B------:R0:W-:Y:S04]  /*cb00*/  STS [R22+0x8], R17 ;  /* 0x0000081116007388 */ /* 0x0001e80000000800 */
[----:B------:R0:W-:Y:S04]  /*cb10*/  STS [R22+0xc], R3 ;  /* 0x00000c0316007388 */ /* 0x0001e80000000800 */
[----:B------:R0:W-:Y:S02]  /*cb20*/  STS [R22+0x10], R15 ;  /* 0x0000100f16007388 */ /* 0x0001e40000000800 */
.L_x_200:
[----:B------:R-:W-:Y:S05]  /*cb30*/  BSYNC B0 ;  /* 0x0000000000007941 */ /* 0x000fea0003800000 */
.L_x_199:
[----:B------:R-:W-:Y:S01]  /*cb40*/  ISETP.GE.AND P0, PT, R49, RZ, PT ;  /* 0x000000ff3100720c */ /* 0x000fe20003f06270 */
[----:B------:R-:W-:Y:S11]  /*cb50*/  BSSY B0, `(.L_x_210) ;  /* 0x0000067000007945 */ /* 0x000ff60003800000 */
[----:B------:R-:W-:Y:S05]  /*cb60*/  @!P0 BRA `(.L_x_211) ;  /* 0x0000065000008947 */ /* 0x000fea0003800000 */
[----:B------:R-:W-:Y:S01]  /*cb70*/  BSSY B1, `(.L_x_212) ;  /* 0x0000063000017945 */ /* 0x000fe20003800000 */
[----:B0-----:R-:W-:Y:S01]  /*cb80*/  IMAD R2, R40, c[0x0][0x0], R27 ;  /* 0x0000000028027a24 */ /* 0x001fe200078e021b */
[----:B------:R-:W-:Y:S01]  /*cb90*/  MOV R6, RZ ;  /* 0x000000ff00067202 */ /* 0x000fe20000000f00 */
[----:B------:R-:W-:-:S08]  /*cba0*/  IMAD.SHL.U32 R3, R0, 0x4, RZ ;  /* 0x0000000400037824 */ /* 0x000fd000078e00ff */
.L_x_222:
[----:B------:R-:W-:Y:S01]  /*cbb0*/  ISETP.GE.AND P0, PT, R6, RZ, PT ;  /* 0x000000ff0600720c */ /* 0x000fe20003f06270 */
[----:B------:R-:W-:Y:S11]  /*cbc0*/  BSSY B2, `(.L_x_213) ;  /* 0x000005a000027945 */ /* 0x000ff60003800000 */
[----:B0-----:R-:W-:Y:S05]  /*cbd0*/  @!P0 BRA `(.L_x_214) ;  /* 0x0000058000008947 */ /* 0x001fea0003800000 */
[--C-:B------:R-:W-:Y:S01]  /*cbe0*/  IMAD R7, R26, 0xc, R6.reuse ;  /* 0x0000000c1a077824 */ /* 0x100fe200078e0206 */
[C---:B------:R-:W-:Y:S01]  /*cbf0*/  IADD3 R14, R6.reuse, 0x1, RZ ;  /* 0x00000001060e7810 */ /* 0x040fe20007ffe0ff */
[----:B------:R-:W-:Y:S01]  /*cc00*/  IMAD R8, R6, R6, R6 ;  /* 0x0000000606087224 */ /* 0x000fe200078e0206 */
[----:B------:R-:W-:Y:S01]  /*cc10*/  BSSY B3, `(.L_x_215) ;  /* 0x000002e000037945 */ /* 0x000fe20003800000 */
[----:B------:R-:W-:-:S02]  /*cc20*/  MOV R11, RZ ;  /* 0x000000ff000b7202 */ /* 0x000fc40000000f00 */
[----:B------:R-:W-:Y:S02]  /*cc30*/  LOP3.LUT R9, R14, 0x3, RZ, 0xc0, !PT ;  /* 0x000000030e097812 */ /* 0x000fe400078ec0ff */
[----:B------:R-:W0:Y:S01]  /*cc40*/  LDS.U R7, [R7.X4] ;  /* 0x0000000007077984 */ /* 0x000e220000005800 */
[----:B------:R-:W-:Y:S02]  /*cc50*/  LEA.HI R8, R8, R8, RZ, 0x1 ;  /* 0x0000000808087211 */ /* 0x000fe400078f08ff */
[----:B------:R-:W-:Y:S02]  /*cc60*/  ISETP.NE.AND P0, PT, R9, RZ, PT ;  /* 0x000000ff0900720c */ /* 0x000fe40003f05270 */
[----:B------:R-:W-:-:S10]  /*cc70*/  SHF.R.S32.HI R18, RZ, 0x1, R8 ;  /* 0x00000001ff127819 */ /* 0x000fd40000011408 */
[----:B------:R-:W-:Y:S05]  /*cc80*/  @!P0 BRA `(.L_x_216) ;  /* 0x0000026000008947 */ /* 0x000fea0003800000 */
[----:B------:R-:W-:Y:S01]  /*cc90*/  ISETP.NE.AND P0, PT, R9, 0x1, PT ;  /* 0x000000010900780c */ /* 0x000fe20003f05270 */
[----:B------:R-:W-:Y:S01]  /*cca0*/  BSSY B4, `(.L_x_217) ;  /* 0x000001a000047945 */ /* 0x000fe20003800000 */
[----:B------:R-:W-:-:S10]  /*ccb0*/  IMAD.MOV.U32 R11, RZ, RZ, RZ ;  /* 0x000000ffff0b7224 */ /* 0x000fd400078e00ff */
[----:B------:R-:W-:Y:S05]  /*ccc0*/  @!P0 BRA `(.L_x_218) ;  /* 0x0000017000008947 */ /* 0x000fea0003800000 */
[----:B------:R-:W-:Y:S01]  /*ccd0*/  ISETP.NE.AND P0, PT, R9, 0x2, PT ;  /* 0x000000020900780c */ /* 0x000fe20003f05270 */
[----:B------:R-:W-:Y:S01]  /*cce0*/  BSSY B5, `(.L_x_219) ;  /* 0x000000b000057945 */ /* 0x000fe20003800000 */
[----:B------:R-:W-:-:S10]  /*ccf0*/  MOV R11, RZ ;  /* 0x000000ff000b7202 */ /* 0x000fd40000000f00 */
[----:B------:R-:W-:Y:S05]  /*cd00*/  @!P0 BRA `(.L_x_220) ;  /* 0x0000008000008947 */ /* 0x000fea0003800000 */
[----:B------:R-:W2:Y:S01]  /*cd10*/  LDS.U R10, [R25] ;  /* 0x00000000190a7984 */ /* 0x000ea20000001800 */
[----:B------:R-:W-:Y:S01]  /*cd20*/  MOV R9, 0x4 ;  /* 0x0000000400097802 */ /* 0x000fe20000000f00 */
[----:B------:R-:W-:-:S04]  /*cd30*/  IMAD R8, R0, R18, R35 ;  /* 0x0000001200087224 */ /* 0x000fc800078e0223 */
[----:B------:R-:W-:Y:S02]  /*cd40*/  IMAD.WIDE R8, R8, R9, c[0x0][0x188] ;  /* 0x0000620008087625 */ /* 0x000fe400078e0209 */
[----:B0-2---:R-:W-:-:S04]  /*cd50*/  FMUL.FTZ R10, R7, R10 ;  /* 0x0000000a070a7220 */ /* 0x005fc80000410000 */
[----:B------:R-:W-:-:S08]  /*cd60*/  FMUL.FTZ R13, R39, R10 ;  /* 0x0000000a270d7220 */ /* 0x000fd00000410000 */
[----:B------:R0:W-:Y:S01]  /*cd70*/  RED.E.ADD.F32.FTZ.RN.STRONG.GPU [R8], R13 ;  /* 0x0000000d0800798e */ /* 0x0001e20000114700 */
[----:B------:R-:W-:-:S08]  /*cd80*/  IMAD.MOV.U32 R11, RZ, RZ, 0x1 ;  /* 0x00000001ff0b7424 */ /* 0x000fd000078e00ff */
.L_x_220:
[----:B------:R-:W-:Y:S05]  /*cd90*/  BSYNC B5 ;  /* 0x0000000000057941 */ /* 0x000fea0003800000 */
.L_x_219:
[----:B------:R-:W-:Y:S01]  /*cda0*/  IMAD R10, R26, 0xc, R11 ;  /* 0x0000000c1a0a7824 */ /* 0x000fe200078e020b */
[----:B0-----:R-:W-:Y:S02]  /*cdb0*/  IADD3 R8, R18, R11, RZ ;  /* 0x0000000b12087210 */ /* 0x001fe40007ffe0ff */
[----:B------:R-:W-:-:S03]  /*cdc0*/  MOV R9, 0x4 ;  /* 0x0000000400097802 */ /* 0x000fc60000000f00 */
[----:B------:R-:W-:Y:S02]  /*cdd0*/  IMAD R8, R0, R8, R35 ;  /* 0x0000000800087224 */ /* 0x000fe400078e0223 */
[----:B------:R-:W0:Y:S02]  /*cde0*/  LDS.U R10, [R10.X4] ;  /* 0x000000000a0a7984 */ /* 0x000e240000005800 */
[----:B------:R-:W-:Y:S02]  /*cdf0*/  IMAD.WIDE R8, R8, R9, c[0x0][0x188] ;  /* 0x0000620008087625 */ /* 0x000fe400078e0209 */
[----:B0-----:R-:W-:-:S04]  /*ce00*/  FMUL.FTZ R12, R7, R10 ;  /* 0x0000000a070c7220 */ /* 0x001fc80000410000 */
[----:B------:R-:W-:-:S08]  /*ce10*/  FMUL.FTZ R13, R39, R12 ;  /* 0x0000000c270d7220 */ /* 0x000fd00000410000 */
[----:B------:R0:W-:Y:S01]  /*ce20*/  RED.E.ADD.F32.FTZ.RN.STRONG.GPU [R8], R13 ;  /* 0x0000000d0800798e */ /* 0x0001e20000114700 */
[----:B------:R-:W-:-:S08]  /*ce30*/  IADD3 R11, R11, 0x1, RZ ;  /* 0x000000010b0b7810 */ /* 0x000fd00007ffe0ff */
.L_x_218:
[----:B------:R-:W-:Y:S05]  /*ce40*/  BSYNC B4 ;  /* 0x0000000000047941 */ /* 0x000fea0003800000 */
.L_x_217:
[--C-:B------:R-:W-:Y:S01]  /*ce50*/  IMAD R10, R26, 0xc, R11.reuse ;  /* 0x0000000c1a0a7824 */ /* 0x100fe200078e020b */
[----:B0-----:R-:W-:Y:S01]  /*ce60*/  MOV R9, 0x4 ;  /* 0x0000000400097802 */ /* 0x001fe20000000f00 */
[----:B------:R-:W-:-:S04]  /*ce70*/  IMAD.IADD R8, R18, 0x1, R11 ;  /* 0x0000000112087824 */ /* 0x000fc800078e020b */
[----:B------:R-:W-:Y:S02]  /*ce80*/  IMAD R8, R0, R8, R35 ;  /* 0x0000000800087224 */ /* 0x000fe400078e0223 */
[----:B------:R-:W0:Y:S02]  /*ce90*/  LDS.U R10, [R10.X4] ;  /* 0x000000000a0a7984 */ /* 0x000e240000005800 */
[----:B------:R-:W-:Y:S02]  /*cea0*/  IMAD.WIDE R8, R8, R9, c[0x0][0x188] ;  /* 0x0000620008087625 */ /* 0x000fe400078e0209 */
[----:B0-----:R-:W-:-:S04]  /*ceb0*/  FMUL.FTZ R12, R7, R10 ;  /* 0x0000000a070c7220 */ /* 0x001fc80000410000 */
[----:B------:R-:W-:-:S08]  /*cec0*/  FMUL.FTZ R13, R39, R12 ;  /* 0x0000000c270d7220 */ /* 0x000fd00000410000 */
[----:B------:R0:W-:Y:S01]  /*ced0*/  RED.E.ADD.F32.FTZ.RN.STRONG.GPU [R8], R13 ;  /* 0x0000000d0800798e */ /* 0x0001e20000114700 */
[----:B------:R-:W-:-:S08]  /*cee0*/  IADD3 R11, R11, 0x1, RZ ;  /* 0x000000010b0b7810 */ /* 0x000fd00007ffe0ff */
.L_x_216:
[----:B------:R-:W-:Y:S05]  /*cef0*/  BSYNC B3 ;  /* 0x0000000000037941 */ /* 0x000fea0003800000 */
.L_x_215:
[----:B------:R-:W-:-:S12]  /*cf00*/  ISETP.GE.U32.AND P0, PT, R14, 0x4, PT ;  /* 0x000000040e00780c */ /* 0x000fd80003f06070 */
[----:B------:R-:W-:Y:S05]  /*cf10*/  @!P0 BRA `(.L_x_214) ;  /* 0x0000024000008947 */ /* 0x000fea0003800000 */
[----:B0-----:R-:W-:Y:S01]  /*cf20*/  IADD3 R9, R18, R11, RZ ;  /* 0x0000000b12097210 */ /* 0x001fe20007ffe0ff */
[----:B------:R-:W-:Y:S01]  /*cf30*/  IMAD R16, R2, 0xc, R11 ;  /* 0x0000000c02107824 */ /* 0x000fe200078e020b */
[----:B------:R-:W-:Y:S02]  /*cf40*/  IADD3 R17, R11, -0x1, RZ ;  /* 0xffffffff0b117810 */ /* 0x000fe40007ffe0ff */
[----:B------:R-:W-:Y:S01]  /*cf50*/  SHF.R.S32.HI R33, RZ, 0x1f, R3 ;  /* 0x0000001fff217819 */ /* 0x000fe20000011403 */
[----:B------:R-:W-:Y:S02]  /*cf60*/  IMAD.SHL.U32 R16, R16, 0x4, RZ ;  /* 0x0000000410107824 */ /* 0x000fe400078e00ff */
[----:B------:R-:W-:-:S08]  /*cf70*/  IMAD R18, R0, R9, RZ ;  /* 0x0000000900127224 */ /* 0x000fd000078e02ff */
.L_x_221:
[----:B0-----:R-:W0:Y:S01]  /*cf80*/  LDS.U R10, [R16] ;  /* 0x00000000100a7984 */ /* 0x001e220000001800 */
[----:B------:R-:W-:Y:S02]  /*cf90*/  IADD3 R8, R35, R18, RZ ;  /* 0x0000001223087210 */ /* 0x000fe40007ffe0ff */
[----:B------:R-:W-:Y:S01]  /*cfa0*/  MOV R9, 0x4 ;  /* 0x0000000400097802 */ /* 0x000fe20000000f00 */
[----:B------:R-:W2:Y:S04]  /*cfb0*/  LDS.U R14, [R16+0x4] ;  /* 0x00000400100e7984 */ /* 0x000ea80000001800 */
[----:B------:R-:W3:Y:S01]  /*cfc0*/  LDS.U R20, [R16+0x8] ;  /* 0x0000080010147984 */ /* 0x000ee20000001800 */
[----:B------:R-:W-:-:S03]  /*cfd0*/  IMAD.WIDE R8, R8, R9, c[0x0][0x188] ;  /* 0x0000620008087625 */ /* 0x000fc600078e0209 */
[----:B------:R-:W4:Y:S01]  /*cfe0*/  LDS.U R22, [R16+0xc] ;  /* 0x00000c0010167984 */ /* 0x000f220000001800 */
[----:B------:R-:W-:Y:S01]  /*cff0*/  IADD3 R17, R17, 0x4, RZ ;  /* 0x0000000411117810 */ /* 0x000fe20007ffe0ff */
[----:B0-----:R-:W-:Y:S02]  /*d000*/  FMUL.FTZ R12, R7, R10 ;  /* 0x0000000a070c7220 */ /* 0x001fe40000410000 */
[----:B------:R-:W-:Y:S02]  /*d010*/  IADD3 R10, P0, R3, R8, RZ ;  /* 0x00000008030a7210 */ /* 0x000fe40007f1e0ff */
[----:B------:R-:W-:-:S03]  /*d020*/  FMUL.FTZ R19, R39, R12 ;  /* 0x0000000c27137220 */ /* 0x000fc60000410000 */
[----:B------:R-:W-:Y:S01]  /*d030*/  IMAD.X R11, R9, 0x1, R33, P0 ;  /* 0x00000001090b7824 */ /* 0x000fe200000e0621 */
[----:B------:R-:W-:Y:S01]  /*d040*/  IADD3 R12, P0, R3, R10, RZ ;  /* 0x0000000a030c7210 */ /* 0x000fe20007f1e0ff */
[C---:B--2---:R-:W-:Y:S02]  /*d050*/  FMUL.FTZ R14, R7.reuse, R14 ;  /* 0x0000000e070e7220 */ /* 0x044fe40000410000 */
[----:B---3--:R-:W-:Y:S01]  /*d060*/  FMUL.FTZ R20, R7, R20 ;  /* 0x0000001407147220 */ /* 0x008fe20000410000 */
[----:B------:R-:W-:Y:S01]  /*d070*/  IADD3.X R13, R33, R11, RZ, P0, !PT ;  /* 0x0000000b210d7210 */ /* 0x000fe200007fe4ff */
[----:B------:R-:W-:Y:S01]  /*d080*/  FMUL.FTZ R21, R39, R14 ;  /* 0x0000000e27157220 */ /* 0x000fe20000410000 */
[----:B------:R-:W-:Y:S01]  /*d090*/  IADD3 R14, P0, R3, R12, RZ ;  /* 0x0000000c030e7210 */ /* 0x000fe20007f1e0ff */
[----:B----4-:R-:W-:Y:S01]  /*d0a0*/  FMUL.FTZ R22, R7, R22 ;  /* 0x0000001607167220 */ /* 0x010fe20000410000 */
[----:B------:R0:W-:Y:S01]  /*d0b0*/  RED.E.ADD.F32.FTZ.RN.STRONG.GPU [R8], R19 ;  /* 0x000000130800798e */ /* 0x0001e20000114700 */
[----:B------:R-:W-:Y:S01]  /*d0c0*/  FMUL.FTZ R23, R39, R20 ;  /* 0x0000001427177220 */ /* 0x000fe20000410000 */
[----:B------:R-:W-:Y:S01]  /*d0d0*/  IADD3.X R15, R33, R13, RZ, P0, !PT ;  /* 0x0000000d210f7210 */ /* 0x000fe200007fe4ff */
[----:B------:R-:W-:Y:S01]  /*d0e0*/  FMUL.FTZ R31, R39, R22 ;  /* 0x00000016271f7220 */ /* 0x000fe20000410000 */
[----:B------:R-:W-:Y:S01]  /*d0f0*/  ISETP.GE.AND P0, PT, R17, R6, PT ;  /* 0x000000061100720c */ /* 0x000fe20003f06270 */
[----:B------:R0:W-:Y:S04]  /*d100*/  RED.E.ADD.F32.FTZ.RN.STRONG.GPU [R10], R21 ;  /* 0x000000150a00798e */ /* 0x0001e80000114700 */
[----:B------:R0:W-:Y:S01]  /*d110*/  RED.E.ADD.F32.FTZ.RN.STRONG.GPU [R12], R23 ;  /* 0x000000170c00798e */ /* 0x0001e20000114700 */
[----:B------:R-:W-:-:S03]  /*d120*/  IMAD.IADD R18, R3, 0x1, R18 ;  /* 0x0000000103127824 */ /* 0x000fc600078e0212 */
[----:B------:R0:W-:Y:S01]  /*d130*/  RED.E.ADD.F32.FTZ.RN.STRONG.GPU [R14], R31 ;  /* 0x0000001f0e00798e */ /* 0x0001e20000114700 */
[----:B------:R-:W-:Y:S02]  /*d140*/  IADD3 R16, R16, 0x10, RZ ;  /* 0x0000001010107810 */ /* 0x000fe40007ffe0ff */
[----:B------:R-:W-:Y:S06]  /*d150*/  @!P0 BRA `(.L_x_221) ;  /* 0xfffffe2000008947 */ /* 0x000fec000383ffff */
.L_x_214:
[----:B------:R-:W-:Y:S05]  /*d160*/  BSYNC B2 ;  /* 0x0000000000027941 */ /* 0x000fea0003800000 */
.L_x_213:
[C---:B------:R-:W-:Y:S02]  /*d170*/  ISETP.GE.AND P0, PT, R6.reuse, R49, PT ;  /* 0x000000310600720c */ /* 0x040fe40003f06270 */
[----:B------:R-:W-:-:S10]  /*d180*/  IADD3 R6, R6, 0x1, RZ ;  /* 0x0000000106067810 */ /* 0x000fd40007ffe0ff */
[----:B------:R-:W-:Y:S05]  /*d190*/  @!P0 BRA `(.L_x_222) ;  /* 0xfffffa1000008947 */ /* 0x000fea000383ffff */
[----:B------:R-:W-:Y:S05]  /*d1a0*/  BSYNC B1 ;  /* 0x0000000000017941 */ /* 0x000fea0003800000 */
.L_x_212:
[----:B------:R2:W5:Y:S02]  /*d1b0*/  LDG.E.SYS R49, [R4] ;  /* 0x0000000004317381 */ /* 0x00056400001ee900 */
.L_x_211:
[----:B------:R-:W-:Y:S05]  /*d1c0*/  BSYNC B0 ;  /* 0x0000000000007941 */ /* 0x000fea0003800000 */
.L_x_210:
[----:B-----5:R-:W-:-:S12]  /*d1d0*/  ISETP.GE.AND P0, PT, R49, RZ, PT ;  /* 0x000000ff3100720c */ /* 0x020fd80003f06270 */
[----:B------:R-:W-:Y:S05]  /*d1e0*/  @!P0 EXIT ;  /* 0x000000000000894d */ /* 0x000fea0003800000 */
[----:B0-----:R-:W-:Y:S01]  /*d1f0*/  IADD3 R6, R49, 0x1, RZ ;  /* 0x0000000131067810 */ /* 0x001fe20007ffe0ff */
[----:B------:R-:W-:Y:S01]  /*d200*/  BSSY B0, `(.L_x_223) ;  /* 0x0000036000007945 */ /* 0x000fe20003800000 */
[C---:B------:R-:W-:Y:S01]  /*d210*/  FMUL.FTZ R30, R39.reuse, R30 ;  /* 0x0000001e271e7220 */ /* 0x040fe20000410000 */
[----:B--2---:R-:W-:Y:S01]  /*d220*/  MOV R4, RZ ;  /* 0x000000ff00047202 */ /* 0x004fe20000000f00 */
[C---:B------:R-:W-:Y:S01]  /*d230*/  FMUL.FTZ R29, R39.reuse, R29 ;  /* 0x0000001d271d7220 */ /* 0x040fe20000410000 */
[----:B------:R-:W-:Y:S01]  /*d240*/  LOP3.LUT R2, R6, 0x3, RZ, 0xc0, !PT ;  /* 0x0000000306027812 */ /* 0x000fe200078ec0ff */
[----:B------:R-:W-:-:S03]  /*d250*/  FMUL.FTZ R28, R39, R28 ;  /* 0x0000001c271c7220 */ /* 0x000fc60000410000 */
[----:B------:R-:W-:-:S12]  /*d260*/  ISETP.NE.AND P0, PT, R2, RZ, PT ;  /* 0x000000ff0200720c */ /* 0x000fd80003f05270 */
[----:B------:R-:W-:Y:S05]  /*d270*/  @!P0 BRA `(.L_x_224) ;  /* 0x000002e000008947 */ /* 0x000fea0003800000 */
[----:B------:R-:W-:Y:S01]  /*d280*/  ISETP.NE.AND P0, PT, R2, 0x1, PT ;  /* 0x000000010200780c */ /* 0x000fe20003f05270 */
[----:B------:R-:W-:Y:S01]  /*d290*/  BSSY B1, `(.L_x_225) ;  /* 0x0000020000017945 */ /* 0x000fe20003800000 */
[----:B------:R-:W-:-:S10]  /*d2a0*/  MOV R5, RZ ;  /* 0x000000ff00057202 */ /* 0x000fd40000000f00 */
[----:B------:R-:W-:Y:S05]  /*d2b0*/  @!P0 BRA `(.L_x_226) ;  /* 0x000001d000008947 */ /* 0x000fea0003800000 */
[----:B------:R-:W-:Y:S01]  /*d2c0*/  ISETP.NE.AND P0, PT, R2, 0x2, PT ;  /* 0x000000020200780c */ /* 0x000fe20003f05270 */
[----:B------:R-:W-:Y:S01]  /*d2d0*/  BSSY B2, `(.L_x_227) ;  /* 0x000000d000027945 */ /* 0x000fe20003800000 */
[----:B------:R-:W-:-:S10]  /*d2e0*/  IMAD.MOV.U32 R5, RZ, RZ, RZ ;  /* 0x000000ffff057224 */ /* 0x000fd400078e00ff */
[----:B------:R-:W-:Y:S05]  /*d2f0*/  @!P0 BRA `(.L_x_228) ;  /* 0x000000a000008947 */ /* 0x000fea0003800000 */
[----:B------:R-:W0:Y:S01]  /*d300*/  LDS.U R25, [R25] ;  /* 0x0000000019197984 */ /* 0x000e220000001800 */
[----:B------:R-:W-:-:S05]  /*d310*/  MOV R2, 0xc ;  /* 0x0000000c00027802 */ /* 0x000fca0000000f00 */
[----:B------:R-:W-:Y:S02]  /*d320*/  IMAD.WIDE R2, R35, R2, c[0x0][0x190] ;  /* 0x0000640023027625 */ /* 0x000fe400078e0202 */
[-C--:B0-----:R-:W-:Y:S02]  /*d330*/  FMUL.FTZ R7, R30, R25.reuse ;  /* 0x000000191e077220 */ /* 0x081fe40000410000 */
[-C--:B------:R-:W-:Y:S02]  /*d340*/  FMUL.FTZ R9, R29, R25.reuse ;  /* 0x000000191d097220 */ /* 0x080fe40000410000 */
[----:B------:R-:W-:-:S04]  /*d350*/  FMUL.FTZ R11, R28, R25 ;  /* 0x000000191c0b7220 */ /* 0x000fc80000410000 */
[----:B------:R0:W-:Y:S04]  /*d360*/  RED.E.ADD.F32.FTZ.RN.STRONG.GPU [R2], R7 ;  /* 0x000000070200798e */ /* 0x0001e80000114700 */
[----:B------:R0:W-:Y:S04]  /*d370*/  RED.E.ADD.F32.FTZ.RN.STRONG.GPU [R2+0x4], R9 ;  /* 0x000004090200798e */ /* 0x0001e80000114700 */
[----:B------:R0:W-:Y:S01]  /*d380*/  RED.E.ADD.F32.FTZ.RN.STRONG.GPU [R2+0x8], R11 ;  /* 0x0000080b0200798e */ /* 0x0001e20000114700 */
[----:B------:R-:W-:-:S08]  /*d390*/  MOV R5, 0x1 ;  /* 0x0000000100057802 */ /* 0x000fd00000000f00 */
.L_x_228:
[----:B------:R-:W-:Y:S05]  /*d3a0*/  BSYNC B2 ;  /* 0x0000000000027941 */ /* 0x000fea0003800000 */
.L_x_227:
[--C-:B------:R-:W-:Y:S02]  /*d3b0*/  IMAD R4, R26, 0xc, R5.reuse ;  /* 0x0000000c1a047824 */ /* 0x100fe400078e0205 */
[----:B0-----:R-:W-:-:S05]  /*d3c0*/  IMAD.MOV R3, RZ, RZ, -R5 ;  /* 0x000000ffff037224 */ /* 0x001fca00078e0a05 */
[----:B------:R-:W-:Y:S01]  /*d3d0*/  LOP3.LUT R2, R0, R3, RZ, 0xc0, !PT ;  /* 0x0000000300027212 */ /* 0x000fe200078ec0ff */
[----:B------:R-:W0:Y:S01]  /*d3e0*/  LDS.U R7, [R4.X4] ;  /* 0x0000000004077984 */ /* 0x000e220000005800 */
[----:B------:R-:W-:Y:S02]  /*d3f0*/  MOV R3, 0xc ;  /* 0x0000000c00037802 */ /* 0x000fe40000000f00 */
[----:B------:R-:W-:-:S05]  /*d400*/  IADD3 R2, R35, R2, RZ ;  /* 0x0000000223027210 */ /* 0x000fca0007ffe0ff */
[----:B------:R-:W-:Y:S02]  /*d410*/  IMAD.WIDE R2, R2, R3, c[0x0][0x190] ;  /* 0x0000640002027625 */ /* 0x000fe400078e0203 */
[-C--:B0-----:R-:W-:Y:S02]  /*d420*/  FMUL.FTZ R9, R30, R7.reuse ;  /* 0x000000071e097220 */ /* 0x081fe40000410000 */
[-C--:B------:R-:W-:Y:S02]  /*d430*/  FMUL.FTZ R11, R29, R7.reuse ;  /* 0x000000071d0b7220 */ /* 0x080fe40000410000 */
[----:B------:R-:W-:-:S04]  /*d440*/  FMUL.FTZ R7, R28, R7 ;  /* 0x000000071c077220 */ /* 0x000fc80000410000 */
[----:B------:R0:W-:Y:S04]  /*d450*/  RED.E.ADD.F32.FTZ.RN.STRONG.GPU [R2], R9 ;  /* 0x000000090200798e */ /* 0x0001e80000114700 */
[----:B------:R0:W-:Y:S04]  /*d460*/  RED.E.ADD.F32.FTZ.RN.STRONG.GPU [R2+0x4], R11 ;  /* 0x0000040b0200798e */ /* 0x0001e80000114700 */
[----:B------:R0:W-:Y:S01]  /*d470*/  RED.E.ADD.F32.FTZ.RN.STRONG.GPU [R2+0x8], R7 ;  /* 0x000008070200798e */ /* 0x0001e20000114700 */
[----:B------:R-:W-:-:S08]  /*d480*/  IADD3 R5, R5, 0x1, RZ ;  /* 0x0000000105057810 */ /* 0x000fd00007ffe0ff */
.L_x_226:
[----:B------:R-:W-:Y:S05]  /*d490*/  BSYNC B1 ;  /* 0x0000000000017941 */ /* 0x000fea0003800000 */
.L_x_225:
[----:B------:R-:W-:Y:S02]  /*d4a0*/  IMAD R26, R26, 0xc, R5 ;  /* 0x0000000c1a1a7824 */ /* 0x000fe400078e0205 */
[----:B0-----:R-:W-:-:S02]  /*d4b0*/  IMAD.MOV.U32 R3, RZ, RZ, 0xc ;  /* 0x0000000cff037424 */ /* 0x001fc400078e00ff */
[----:B------:R-:W-:-:S04]  /*d4c0*/  IMAD R2, R0, R5, R35 ;  /* 0x0000000500027224 */ /* 0x000fc800078e0223 */
[----:B------:R-:W0:Y:S01]  /*d4d0*/  LDS.U R7, [R26.X4] ;  /* 0x000000001a077984 */ /* 0x000e220000005800 */
        /* <DEDUP_REMOVED lines=8> */
.L_x_224:
[----:B------:R-:W-:Y:S05]  /*d560*/  BSYNC B0 ;  /* 0x0000000000007941 */ /* 0x000fea0003800000 */
.L_x_223:
[----:B------:R-:W-:-:S12]  /*d570*/  ISETP.GE.U32.AND P0, PT, R6, 0x4, PT ;  /* 0x000000040600780c */ /* 0x000fd80003f06070 */
[----:B------:R-:W-:Y:S05]  /*d580*/  @!P0 EXIT ;  /* 0x000000000000894d */ /* 0x000fea0003800000 */
[----:B0-----:R-:W-:Y:S01]  /*d590*/  IMAD R3, R40, c[0x0][0x0], RZ ;  /* 0x0000000028037a24 */ /* 0x001fe200078e02ff */
[----:B------:R-:W-:Y:S01]  /*d5a0*/  BSSY B0, `(.L_x_229) ;  /* 0x000003f000007945 */ /* 0x000fe20003800000 */
[----:B------:R-:W-:Y:S01]  /*d5b0*/  IMAD R15, R0, 0xc, RZ ;  /* 0x0000000c000f7824 */ /* 0x000fe200078e02ff */
[----:B------:R-:W-:Y:S01]  /*d5c0*/  IADD3 R14, R4, -0x1, RZ ;  /* 0xffffffff040e7810 */ /* 0x000fe20007ffe0ff */
[----:B------:R-:W-:Y:S02]  /*d5d0*/  IMAD R2, R3, 0xc, R4 ;  /* 0x0000000c03027824 */ /* 0x000fe400078e0204 */
[----:B------:R-:W-:Y:S01]  /*d5e0*/  IMAD R37, R37, R4, RZ ;  /* 0x0000000425257224 */ /* 0x000fe200078e02ff */
[----:B------:R-:W-:Y:S01]  /*d5f0*/  IADD3 R17, R15, 0x4, RZ ;  /* 0x000000040f117810 */ /* 0x000fe20007ffe0ff */
[----:B------:R-:W-:Y:S01]  /*d600*/  IMAD R2, R27, 0xc, R2 ;  /* 0x0000000c1b027824 */ /* 0x000fe200078e0202 */
[----:B------:R-:W-:Y:S01]  /*d610*/  IADD3 R19, R15, 0x8, RZ ;  /* 0x000000080f137810 */ /* 0x000fe20007ffe0ff */
[----:B------:R-:W-:Y:S01]  /*d620*/  IMAD R24, R24, R37, RZ ;  /* 0x0000002518187224 */ /* 0x000fe200078e02ff */
[----:B------:R-:W-:-:S02]  /*d630*/  SHF.R.S32.HI R41, RZ, 0x1f, R15 ;  /* 0x0000001fff297819 */ /* 0x000fc4000001140f */
[----:B------:R-:W-:Y:S02]  /*d640*/  SHF.R.S32.HI R43, RZ, 0x1f, R17 ;  /* 0x0000001fff2b7819 */ /* 0x000fe40000011411 */
[----:B------:R-:W-:Y:S02]  /*d650*/  SHF.R.S32.HI R45, RZ, 0x1f, R19 ;  /* 0x0000001fff2d7819 */ /* 0x000fe40000011413 */
[----:B------:R-:W-:-:S08]  /*d660*/  SHF.L.U32 R16, R2, 0x2, RZ ;  /* 0x0000000202107819 */ /* 0x000fd000000006ff */
.L_x_230:
[----:B--2---:R-:W0:Y:S01]  /*d670*/  LDS.U R3, [R16] ;  /* 0x0000000010037984 */ /* 0x004e220000001800 */
[----:B------:R-:W-:Y:S01]  /*d680*/  IADD3 R6, R35, R24, RZ ;  /* 0x0000001823067210 */ /* 0x000fe20007ffe0ff */
[----:B------:R-:W-:Y:S02]  /*d690*/  IMAD.MOV.U32 R7, RZ, RZ, 0xc ;  /* 0x0000000cff077424 */ /* 0x000fe400078e00ff */
[----:B------:R-:W2:Y:S02]  /*d6a0*/  LDS.U R5, [R16+0x4] ;  /* 0x0000040010057984 */ /* 0x000ea40000001800 */
[----:B------:R-:W-:-:S02]  /*d6b0*/  IMAD.WIDE R6, R6, R7, c[0x0][0x190] ;  /* 0x0000640006067625 */ /* 0x000fc400078e0207 */
[----:B------:R-:W3:Y:S04]  /*d6c0*/  LDS.U R31, [R16+0x8] ;  /* 0x00000800101f7984 */ /* 0x000ee80000001800 */
[----:B------:R-:W4:Y:S01]  /*d6d0*/  LDS.U R39, [R16+0xc] ;  /* 0x00000c0010277984 */ /* 0x000f220000001800 */
[----:B------:R-:W-:-:S04]  /*d6e0*/  IADD3 R2, P0, R15, R6, RZ ;  /* 0x000000060f027210 */ /* 0x000fc80007f1e0ff */
[-C--:B------:R-:W-:Y:S02]  /*d6f0*/  IADD3 R8, P1, R17, R2.reuse, RZ ;  /* 0x0000000211087210 */ /* 0x080fe40007f3e0ff */
[----:B------:R-:W-:Y:S01]  /*d700*/  IADD3 R14, R14, 0x4, RZ ;  /* 0x000000040e0e7810 */ /* 0x000fe20007ffe0ff */
[-C--:B0-----:R-:W-:Y:S02]  /*d710*/  FMUL.FTZ R11, R30, R3.reuse ;  /* 0x000000031e0b7220 */ /* 0x081fe40000410000 */
[-C--:B------:R-:W-:Y:S02]  /*d720*/  FMUL.FTZ R13, R29, R3.reuse ;  /* 0x000000031d0d7220 */ /* 0x080fe40000410000 */
[----:B------:R-:W-:Y:S01]  /*d730*/  FMUL.FTZ R21, R28, R3 ;  /* 0x000000031c157220 */ /* 0x000fe20000410000 */
[----:B------:R-:W-:Y:S02]  /*d740*/  IADD3.X R3, R7, R41, RZ, P0, !PT ;  /* 0x0000002907037210 */ /* 0x000fe400007fe4ff */
[----:B------:R-:W-:Y:S01]  /*d750*/  IADD3 R4, P0, R15, R2, RZ ;  /* 0x000000020f047210 */ /* 0x000fe20007f1e0ff */
[----:B------:R-:W-:Y:S01]  /*d760*/  RED.E.ADD.F32.FTZ.RN.STRONG.GPU [R6], R11 ;  /* 0x0000000b0600798e */ /* 0x000fe20000114700 */
[----:B--2---:R-:W-:-:S02]  /*d770*/  FMUL.FTZ R23, R30, R5 ;  /* 0x000000051e177220 */ /* 0x004fc40000410000 */
[-C--:B------:R-:W-:Y:S01]  /*d780*/  FMUL.FTZ R25, R29, R5.reuse ;  /* 0x000000051d197220 */ /* 0x080fe20000410000 */
[----:B------:R-:W-:Y:S01]  /*d790*/  RED.E.ADD.F32.FTZ.RN.STRONG.GPU [R6+0x4], R13 ;  /* 0x0000040d0600798e */ /* 0x000fe20000114700 */
[----:B------:R-:W-:Y:S01]  /*d7a0*/  FMUL.FTZ R27, R28, R5 ;  /* 0x000000051c1b7220 */ /* 0x000fe20000410000 */
[----:B------:R-:W-:Y:S02]  /*d7b0*/  IADD3.X R5, R41, R3, RZ, P0, !PT ;  /* 0x0000000329057210 */ /* 0x000fe400007fe4ff */
[----:B------:R0:W-:Y:S01]  /*d7c0*/  RED.E.ADD.F32.FTZ.RN.STRONG.GPU [R6+0x8], R21 ;  /* 0x000008150600798e */ /* 0x0001e20000114700 */
[----:B------:R-:W-:Y:S01]  /*d7d0*/  IMAD.X R9, R43, 0x1, R3, P1 ;  /* 0x000000012b097824 */ /* 0x000fe200008e0603 */
[----:B------:R-:W-:Y:S02]  /*d7e0*/  IADD3 R12, P1, R17, R4, RZ ;  /* 0x00000004110c7210 */ /* 0x000fe40007f3e0ff */
[----:B------:R-:W-:Y:S01]  /*d7f0*/  RED.E.ADD.F32.FTZ.RN.STRONG.GPU [R2], R23 ;  /* 0x000000170200798e */ /* 0x000fe20000114700 */
[----:B---3--:R-:W-:-:S02]  /*d800*/  FMUL.FTZ R33, R30, R31 ;  /* 0x0000001f1e217220 */ /* 0x008fc40000410000 */
[----:B------:R-:W-:Y:S01]  /*d810*/  FMUL.FTZ R37, R29, R31 ;  /* 0x0000001f1d257220 */ /* 0x000fe20000410000 */
[----:B------:R-:W-:Y:S01]  /*d820*/  RED.E.ADD.F32.FTZ.RN.STRONG.GPU [R2+0x4], R25 ;  /* 0x000004190200798e */ /* 0x000fe20000114700 */
[----:B0-----:R-:W-:-:S03]  /*d830*/  IADD3 R6, P0, R19, R2, RZ ;  /* 0x0000000213067210 */ /* 0x001fc60007f1e0ff */
[----:B------:R0:W-:Y:S01]  /*d840*/  RED.E.ADD.F32.FTZ.RN.STRONG.GPU [R2+0x8], R27 ;  /* 0x0000081b0200798e */ /* 0x0001e20000114700 */
[----:B------:R-:W-:Y:S01]  /*d850*/  IADD3.X R7, R45, R3, RZ, P0, !PT ;  /* 0x000000032d077210 */ /* 0x000fe200007fe4ff */
[----:B------:R-:W-:Y:S01]  /*d860*/  FMUL.FTZ R31, R28, R31 ;  /* 0x0000001f1c1f7220 */ /* 0x000fe20000410000 */
[-C--:B------:R-:W-:Y:S01]  /*d870*/  IADD3 R10, P0, R15, R4.reuse, RZ ;  /* 0x000000040f0a7210 */ /* 0x080fe20007f1e0ff */
[----:B----4-:R-:W-:Y:S01]  /*d880*/  FMUL.FTZ R21, R30, R39 ;  /* 0x000000271e157220 */ /* 0x010fe20000410000 */
[----:B------:R2:W-:Y:S02]  /*d890*/  RED.E.ADD.F32.FTZ.RN.STRONG.GPU [R4], R33 ;  /* 0x000000210400798e */ /* 0x0005e40000114700 */
[----:B------:R-:W-:Y:S02]  /*d8a0*/  IADD3.X R11, R41, R5, RZ, P0, !PT ;  /* 0x00000005290b7210 */ /* 0x000fe400007fe4ff */
[----:B0-----:R-:W-:Y:S01]  /*d8b0*/  IADD3 R2, P2, R19, R4, RZ ;  /* 0x0000000413027210 */ /* 0x001fe20007f5e0ff */
[----:B------:R-:W-:Y:S01]  /*d8c0*/  FMUL.FTZ R23, R29, R39 ;  /* 0x000000271d177220 */ /* 0x000fe20000410000 */
[----:B------:R-:W-:Y:S01]  /*d8d0*/  ISETP.GE.AND P0, PT, R14, R49, PT ;  /* 0x000000310e00720c */ /* 0x000fe20003f06270 */
[----:B------:R-:W-:Y:S01]  /*d8e0*/  IMAD.X R13, R43, 0x1, R5, P1 ;  /* 0x000000012b0d7824 */ /* 0x000fe200008e0605 */
[----:B------:R-:W-:Y:S01]  /*d8f0*/  IADD3.X R3, R45, R5, RZ, P2, !PT ;  /* 0x000000052d037210 */ /* 0x000fe200017fe4ff */
[----:B------:R-:W-:Y:S01]  /*d900*/  FMUL.FTZ R39, R28, R39 ;  /* 0x000000271c277220 */ /* 0x000fe20000410000 */
[----:B------:R2:W-:Y:S04]  /*d910*/  RED.E.ADD.F32.FTZ.RN.STRONG.GPU [R8], R37 ;  /* 0x000000250800798e */ /* 0x0005e80000114700 */
[----:B------:R2:W-:Y:S04]  /*d920*/  RED.E.ADD.F32.FTZ.RN.STRONG.GPU [R6], R31 ;  /* 0x0000001f0600798e */ /* 0x0005e80000114700 */
[----:B------:R2:W-:Y:S04]  /*d930*/  RED.E.ADD.F32.FTZ.RN.STRONG.GPU [R10], R21 ;  /* 0x000000150a00798e */ /* 0x0005e80000114700 */
[----:B------:R2:W-:Y:S01]  /*d940*/  RED.E.ADD.F32.FTZ.RN.STRONG.GPU [R12], R23 ;  /* 0x000000170c00798e */ /* 0x0005e20000114700 */
[----:B------:R-:W-:-:S03]  /*d950*/  LEA R24, R0, R24, 0x2 ;  /* 0x0000001800187211 */ /* 0x000fc600078e10ff */
[----:B------:R2:W-:Y:S01]  /*d960*/  RED.E.ADD.F32.FTZ.RN.STRONG.GPU [R2], R39 ;  /* 0x000000270200798e */ /* 0x0005e20000114700 */
[----:B------:R-:W-:Y:S01]  /*d970*/  IADD3 R16, R16, 0x10, RZ ;  /* 0x0000001010107810 */ /* 0x000fe20007ffe0ff */
[----:B------:R-:W-:Y:S07]  /*d980*/  @!P0 BRA `(.L_x_230) ;  /* 0xfffffce000008947 */ /* 0x000fee000383ffff */
[----:B------:R-:W-:Y:S05]  /*d990*/  BSYNC B0 ;  /* 0x0000000000007941 */ /* 0x000fea0003800000 */
.L_x_229:
[----:B------:R-:W-:Y:S05]  /*d9a0*/  EXIT ;  /* 0x000000000000794d */ /* 0x000fea0003800000 */
.L_x_231:
[----:B------:R-:W-:-:S00]  /*d9b0*/  BRA `(.L_x_231) ;  /* 0xfffffff000007947 */ /* 0x000fc0000383ffff */
[----:B------:R-:W-:-:S00]  /*d9c0*/  NOP ;  /* 0x0000000000007918 */ /* 0x000fc00000000000 */
[----:B------:R-:W-:-:S00]  /*d9d0*/  NOP ;  /* 0x0000000000007918 */ /* 0x000fc00000000000 */
[----:B------:R-:W-:-:S00]  /*d9e0*/  NOP ;  /* 0x0000000000007918 */ /* 0x000fc00000000000 */
[----:B------:R-:W-:-:S00]  /*d9f0*/  NOP ;  /* 0x0000000000007918 */ /* 0x000fc00000000000 */
.L_x_598:


//--------------------- .text.kernel_cuda_filter_nlm_normalize --------------------------
	.section	.text.kernel_cuda_filter_nlm_normalize,"ax",@progbits
	.sectioninfo	@"SHI_REGISTERS=10"
	.align	128
        .global         kernel_cuda_filter_nlm_normalize
        .type           kernel_cuda_filter_nlm_normalize,@function
        .size           kernel_cuda_filter_nlm_normalize,(.L_x_599 - kernel_cuda_filter_nlm_normalize)
        .other          kernel_cuda_filter_nlm_normalize,@"STO_CUDA_ENTRY STV_DEFAULT"
kernel_cuda_filter_nlm_normalize:
.text.kernel_cuda_filter_nlm_normalize:
        /* <DEDUP_REMOVED lines=10> */
[----:B------:R-:W-:Y:S01]  /*00a0*/  MOV R2, 0x4 ;  /* 0x0000000400027802 */ /* 0x000fe20000000f00 */
[----:B------:R-:W-:-:S04]  /*00b0*/  IMAD R3, R3, c[0x0][0x178], R0 ;  /* 0x00005e0003037a24 */ /* 0x000fc800078e0200 */
[CC--:B------:R-:W-:Y:S02]  /*00c0*/  IMAD.WIDE R4, R3.reuse, R2.reuse, c[0x0][0x168] ;  /* 0x00005a0003047625 */ /* 0x0c0fe400078e0202 */
[----:B------:R-:W-:-:S08]  /*00d0*/  IMAD.WIDE R2, R3, R2, c[0x0][0x160] ;  /* 0x0000580003027625 */ /* 0x000fd000078e0202 */
[----:B------:R-:W2:Y:S04]  /*00e0*/  LDG.E.CONSTANT.SYS R4, [R4] ;  /* 0x0000000004047381 */ /* 0x000ea800001e6900 */
[----:B------:R-:W3:Y:S01]  /*00f0*/  LDG.E.SYS R0, [R2] ;  /* 0x0000000002007381 */ /* 0x000ee200001ee900 */
[----:B--2---:R-:W3:Y:S02]  /*0100*/  MUFU.RCP R7, R4 ;  /* 0x0000000400077308 */ /* 0x004ee40000001000 */
[----:B---3--:R-:W-:-:S08]  /*0110*/  FMUL.FTZ R7, R0, R7 ;  /* 0x0000000700077220 */ /* 0x008fd00000410000 */
[----:B------:R-:W-:Y:S01]  /*0120*/  STG.E.SYS [R2], R7 ;  /* 0x0000000702007386 */ /* 0x000fe2000010e900 */
[----:B------:R-:W-:Y:S05]  /*0130*/  EXIT ;  /* 0x000000000000794d */ /* 0x000fea0003800000 */
.L_x_232:
[----:B------:R-:W-:-:S00]  /*0140*/  BRA `(.L_x_232) ;  /* 0xfffffff000007947 */ /* 0x000fc0000383ffff */
[----:B------:R-:W-:-:S00]  /*0150*/  NOP ;  /* 0x0000000000007918 */ /* 0x000fc00000000000 */
[----:B------:R-:W-:-:S00]  /*0160*/  NOP ;  /* 0x0000000000007918 */ /* 0x000fc00000000000 */
[----:B------:R-:W-:-:S00]  /*0170*/  NOP ;  /* 0x0000000000007918 */ /* 0x000fc00000000000 */
.L_x_599:


//--------------------- .text.kernel_cuda_filter_nlm_update_output --------------------------
	.section	.text.kernel_cuda_filter_nlm_update_output,"ax",@progbits
	.sectioninfo	@"SHI_REGISTERS=42"
	.align	128
        .global         kernel_cuda_filter_nlm_update_output
        .type           kernel_cuda_filter_nlm_update_output,@function
        .size           kernel_cuda_filter_nlm_update_output,(.L_x_600 - kernel_cuda_filter_nlm_update_output)
        .other          kernel_cuda_filter_nlm_update_output,@"STO_CUDA_ENTRY STV_DEFAULT"
kernel_cuda_filter_nlm_update_output:
.text.kernel_cuda_filter_nlm_update_output:
[----:B------:R-:W-:-:S08]  /*0000*/  IMAD.MOV.U32 R1, RZ, RZ, c[0x0][0x28] ;  /* 0x00000a00ff017624 */ /* 0x000fd000078e00ff */
[----:B------:R-:W-:Y:S01]  /*0010*/  ULDC UR4, c[0x0][0x194] ;  /* 0x0000650000047ab9 */ /* 0x000fe20000000800 */
[----:B------:R-:W0:Y:S01]  /*0020*/  S2R R0, SR_CTAID.Y ;  /* 0x0000000000007919 */ /* 0x000e220000002600 */
[----:B------:R-:W-:Y:S01]  /*0030*/  ULEA UR4, UR4, 0x1, 0x1 ;  /* 0x0000000104047891 */ /* 0x000fe2000f8e083f */
[----:B------:R-:W-:Y:S02]  /*0040*/  BSSY B0, `(.L_x_233) ;  /* 0x0000062000007945 */ /* 0x000fe40003800000 */
[----:B------:R-:W0:Y:S03]  /*0050*/  S2R R5, SR_TID.Y ;  /* 0x0000000000057919 */ /* 0x000e260000002200 */
[----:B------:R-:W-:-:S06]  /*0060*/  IABS R7, UR4 ;  /* 0x0000000400077c13 */ /* 0x000fcc0008000000 */
[----:B------:R-:W1:Y:S01]  /*0070*/  I2F.RP R4, R7 ;  /* 0x0000000700047306 */ /* 0x000e620000209400 */
[----:B0-----:R-:W-:Y:S01]  /*0080*/  IMAD R0, R0, c[0x0][0x4], R5 ;  /* 0x0000010000007a24 */ /* 0x001fe200078e0205 */
[----:B-1----:R-:W0:Y:S04]  /*0090*/  MUFU.RCP R4, R4 ;  /* 0x0000000400047308 */ /* 0x002e280000001000 */
[----:B------:R-:W-:Y:S02]  /*00a0*/  ISETP.GE.AND P2, PT, R0, RZ, PT ;  /* 0x000000ff0000720c */ /* 0x000fe40003f46270 */
[----:B0-----:R-:W-:Y:S02]  /*00b0*/  IADD3 R2, R4, 0xffffffe, RZ ;  /* 0x0ffffffe04027810 */ /* 0x001fe40007ffe0ff */
[----:B------:R-:W-:-:S04]  /*00c0*/  IABS R4, R0 ;  /* 0x0000000000047213 */ /* 0x000fc80000000000 */
[----:B------:R0:W1:Y:S02]  /*00d0*/  F2I.FTZ.U32.TRUNC.NTZ R3, R2 ;  /* 0x0000000200037305 */ /* 0x000064000021f000 */
[----:B0-----:R-:W-:Y:S02]  /*00e0*/  IMAD.MOV.U32 R2, RZ, RZ, RZ ;  /* 0x000000ffff027224 */ /* 0x001fe400078e00ff */
[----:B-1----:R-:W-:-:S04]  /*00f0*/  IMAD.MOV R6, RZ, RZ, -R3 ;  /* 0x000000ffff067224 */ /* 0x002fc800078e0a03 */
        /* <DEDUP_REMOVED lines=12> */
[----:B------:R-:W-:Y:S01]  /*01c0*/  @!P1 IMAD.IADD R2, R2, 0x1, -R7 ;  /* 0x0000000102029824 */ /* 0x000fe200078e0a07 */
[----:B------:R-:W-:-:S03]  /*01d0*/  ISETP.NE.AND P1, PT, RZ, UR4, PT ;  /* 0x00000004ff007c0c */ /* 0x000fc6000bf25270 */
[C---:B------:R-:W-:Y:S01]  /*01e0*/  IMAD.IADD R3, R2.reuse, 0x1, -R7 ;  /* 0x0000000102037824 */ /* 0x040fe200078e0a07 */
[----:B------:R-:W-:-:S12]  /*01f0*/  ISETP.GE.U32.AND P0, PT, R2, R7, PT ;  /* 0x000000070200720c */ /* 0x000fd80003f06070 */
[----:B------:R-:W-:Y:S02]  /*0200*/  @P0 IADD3 R4, R4, 0x1, RZ ;  /* 0x0000000104040810 */ /* 0x000fe40007ffe0ff */
[----:B------:R-:W-:-:S03]  /*0210*/  ISETP.GT.U32.AND P0, PT, R7, R2, PT ;  /* 0x000000020700720c */ /* 0x000fc60003f04070 */
[----:B------:R-:W-:Y:S01]  /*0220*/  @!P3 IMAD.MOV R4, RZ, RZ, -R4 ;  /* 0x000000ffff04b224 */ /* 0x000fe200078e0a04 */
[----:B------:R-:W-:Y:S02]  /*0230*/  SEL R2, R3, R2, !P0 ;  /* 0x0000000203027207 */ /* 0x000fe40004000000 */
[----:B------:R-:W-:Y:S02]  /*0240*/  PLOP3.LUT P0, PT, PT, PT, PT, 0x80, 0x0 ;  /* 0x000000000000781c */ /* 0x000fe40003f0f070 */
[----:B------:R-:W-:Y:S01]  /*0250*/  SEL R14, R5, R4, !P1 ;  /* 0x00000004050e7207 */ /* 0x000fe20004800000 */
[----:B------:R-:W-:-:S03]  /*0260*/  @!P2 IMAD.MOV R2, RZ, RZ, -R2 ;  /* 0x000000ffff02a224 */ /* 0x000fc600078e0a02 */
[----:B------:R-:W-:Y:S02]  /*0270*/  ISETP.GE.AND P3, PT, R14, UR4, PT ;  /* 0x000000040e007c0c */ /* 0x000fe4000bf66270 */
[----:B------:R-:W-:Y:S02]  /*0280*/  SEL R13, R5, R2, !P1 ;  /* 0x00000002050d7207 */ /* 0x000fe40004800000 */
[----:B------:R-:W-:-:S08]  /*0290*/  CS2R R2, SRZ ;  /* 0x0000000000027805 */ /* 0x000fd0000001ff00 */
[----:B------:R-:W-:Y:S05]  /*02a0*/  @P3 BRA `(.L_x_234) ;  /* 0x000003b000003947 */ /* 0x000fea0003800000 */
[----:B------:R-:W-:Y:S02]  /*02b0*/  IADD3 R0, R13, -c[0x0][0x194], RZ ;  /* 0x800065000d007a10 */ /* 0x000fe40007ffe0ff */
[----:B------:R-:W-:Y:S02]  /*02c0*/  IADD3 R4, R14, -c[0x0][0x194], RZ ;  /* 0x800065000e047a10 */ /* 0x000fe40007ffe0ff */
[----:B------:R-:W-:Y:S01]  /*02d0*/  IMNMX R5, RZ, R0, !PT ;  /* 0x00000000ff057217 */ /* 0x000fe20007800200 */
[----:B------:R-:W-:Y:S01]  /*02e0*/  IMAD.MOV R7, RZ, RZ, -R0 ;  /* 0x000000ffff077224 */ /* 0x000fe200078e0a00 */
[----:B------:R-:W-:Y:S02]  /*02f0*/  IMNMX R6, RZ, R4, !PT ;  /* 0x00000004ff067217 */ /* 0x000fe40007800200 */
[----:B------:R-:W-:Y:S01]  /*0300*/  IADD3 R15, -R5, c[0x0][0x180], RZ ;  /* 0x00006000050f7a10 */ /* 0x000fe20007ffe1ff */
[----:B------:R-:W-:Y:S01]  /*0310*/  IMAD.MOV R5, RZ, RZ, -R4 ;  /* 0x000000ffff057224 */ /* 0x000fe200078e0a04 */
[----:B------:R-:W-:-:S02]  /*0320*/  IMNMX R16, RZ, R7, !PT ;  /* 0x00000007ff107217 */ /* 0x000fc40007800200 */
[----:B------:R-:W-:Y:S02]  /*0330*/  IADD3 R6, -R6, c[0x0][0x184], RZ ;  /* 0x0000610006067a10 */ /* 0x000fe40007ffe1ff */
[----:B------:R-:W-:Y:S02]  /*0340*/  IMNMX R7, R15, c[0x0][0x180], PT ;  /* 0x000060000f077a17 */ /* 0x000fe40003800200 */
[----:B------:R-:W-:Y:S02]  /*0350*/  IMNMX R5, RZ, R5, !PT ;  /* 0x00000005ff057217 */ /* 0x000fe40007800200 */
[----:B------:R-:W-:Y:S02]  /*0360*/  IMNMX R17, R6, c[0x0][0x184], PT ;  /* 0x0000610006117a17 */ /* 0x000fe40003800200 */
[----:B------:R-:W-:-:S04]  /*0370*/  ISETP.GT.AND P1, PT, R7, R16, PT ;  /* 0x000000100700720c */ /* 0x000fc80003f24270 */
[----:B------:R-:W-:-:S12]  /*0380*/  ISETP.LE.OR P1, PT, R17, R5, !P1 ;  /* 0x000000051100720c */ /* 0x000fd80004f23670 */
[----:B------:R-:W-:Y:S05]  /*0390*/  @P1 BRA `(.L_x_234) ;  /* 0x000002c000001947 */ /* 0x000fea0003800000 */
[----:B------:R-:W-:Y:S01]  /*03a0*/  IMAD.IADD R19, R7, 0x1, -R16 ;  /* 0x0000000107137824 */ /* 0x000fe200078e0a10 */
[----:B------:R-:W0:Y:S04]  /*03b0*/  S2R R8, SR_CTAID.X ;  /* 0x0000000000087919 */ /* 0x000e280000002500 */
[-C--:B------:R-:W-:Y:S01]  /*03c0*/  IABS R10, R19.reuse ;  /* 0x00000013000a7213 */ /* 0x080fe20000000000 */
[----:B------:R-:W0:Y:S01]  /*03d0*/  S2R R11, SR_TID.X ;  /* 0x00000000000b7919 */ /* 0x000e220000002100 */
[----:B------:R-:W-:-:S04]  /*03e0*/  IABS R18, R19 ;  /* 0x0000001300127213 */ /* 0x000fc80000000000 */
[----:B------:R-:W1:Y:S02]  /*03f0*/  I2F.RP R9, R10 ;  /* 0x0000000a00097306 */ /* 0x000e640000209400 */
[----:B-1----:R-:W1:Y:S01]  /*0400*/  MUFU.RCP R9, R9 ;  /* 0x0000000900097308 */ /* 0x002e620000001000 */
[----:B0-----:R-:W-:-:S05]  /*0410*/  IMAD R8, R8, c[0x0][0x0], R11 ;  /* 0x0000000008087a24 */ /* 0x001fca00078e020b */
[----:B------:R-:W-:Y:S02]  /*0420*/  IABS R12, R8 ;  /* 0x00000008000c7213 */ /* 0x000fe40000000000 */
[----:B-1----:R-:W-:Y:S01]  /*0430*/  IADD3 R6, R9, 0xffffffe, RZ ;  /* 0x0ffffffe09067810 */ /* 0x002fe20007ffe0ff */
[----:B------:R-:W-:-:S05]  /*0440*/  IMAD.MOV R9, RZ, RZ, -R18 ;  /* 0x000000ffff097224 */ /* 0x000fca00078e0a12 */
        /* <DEDUP_REMOVED lines=13> */
[----:B------:R-:W-:-:S05]  /*0520*/  @!P2 IMAD.IADD R9, R9, 0x1, -R10 ;  /* 0x000000010909a824 */ /* 0x000fca00078e0a0a */
        /* <DEDUP_REMOVED lines=8> */
[----:B------:R-:W-:-:S03]  /*05b0*/  SEL R8, R8, R9, !P2 ;  /* 0x0000000908087207 */ /* 0x000fc60005000000 */
[----:B------:R-:W-:-:S03]  /*05c0*/  IMAD.IADD R6, R5, 0x1, R6 ;  /* 0x0000000105067824 */ /* 0x000fc600078e0206 */
[----:B------:R-:W-:Y:S02]  /*05d0*/  @!P3 IMAD.MOV R8, RZ, RZ, -R8 ;  /* 0x000000ffff08b224 */ /* 0x000fe400078e0a08 */
[----:B------:R-:W-:-:S03]  /*05e0*/  ISETP.GE.AND P4, PT, R6, R17, PT ;  /* 0x000000110600720c */ /* 0x000fc60003f86270 */
[----:B------:R-:W-:-:S09]  /*05f0*/  SEL R7, R7, R8, !P1 ;  /* 0x0000000807077207 */ /* 0x000fd20004800000 */
[----:B------:R-:W-:Y:S01]  /*0600*/  @!P4 IMAD R9, R14, UR4, R13 ;  /* 0x000000040e09cc24 */ /* 0x000fe2000f8e020d */
[----:B------:R-:W-:Y:S01]  /*0610*/  @!P4 PLOP3.LUT P0, PT, PT, PT, PT, 0x8, 0x0 ;  /* 0x000000000000c81c */ /* 0x000fe20003f0e170 */
[----:B------:R-:W-:Y:S02]  /*0620*/  @!P4 IMAD.IADD R5, R16, 0x1, R7 ;  /* 0x000000011005c824 */ /* 0x000fe400078e0207 */
[----:B------:R-:W-:-:S04]  /*0630*/  @!P4 IMAD R9, R9, c[0x0][0x18c], RZ ;  /* 0x000063000909ca24 */ /* 0x000fc800078e02ff */
[--C-:B------:R-:W-:Y:S01]  /*0640*/  @!P4 IMAD.MOV.U32 R2, RZ, RZ, R9.reuse ;  /* 0x000000ffff02c224 */ /* 0x100fe200078e0009 */
[----:B------:R-:W-:-:S08]  /*0650*/  @!P4 SHF.R.S32.HI R3, RZ, 0x1f, R9 ;  /* 0x0000001fff03c819 */ /* 0x000fd00000011409 */
.L_x_234:
[----:B------:R-:W-:Y:S05]  /*0660*/  BSYNC B0 ;  /* 0x0000000000007941 */ /* 0x000fea0003800000 */
.L_x_233:
[----:B------:R-:W-:Y:S05]  /*0670*/  @P0 EXIT ;  /* 0x000000000000094d */ /* 0x000fea0003800000 */
[C---:B------:R-:W-:Y:S01]  /*0680*/  IADD3 R7, R5.reuse, -c[0x0][0x198], RZ ;  /* 0x8000660005077a10 */ /* 0x040fe20007ffe0ff */
[----:B------:R-:W-:Y:S01]  /*0690*/  BSSY B0, `(.L_x_235) ;  /* 0x0000086000007945 */ /* 0x000fe20003800000 */
[----:B------:R-:W-:Y:S01]  /*06a0*/  IADD3.X R8, R5, c[0x0][0x198], RZ, PT, !PT ;  /* 0x0000660005087a10 */ /* 0x000fe20003ffe4ff */
[----:B------:R-:W-:Y:S01]  /*06b0*/  IMAD.MOV.U32 R12, RZ, RZ, RZ ;  /* 0x000000ffff0c7224 */ /* 0x000fe200078e00ff */
[----:B------:R-:W-:Y:S02]  /*06c0*/  IMNMX R9, R16, R7, !PT ;  /* 0x0000000710097217 */ /* 0x000fe40007800200 */
[----:B------:R-:W-:-:S04]  /*06d0*/  IMNMX R8, R15, R8, PT ;  /* 0x000000080f087217 */ /* 0x000fc80003800200 */
[C---:B------:R-:W-:Y:S01]  /*06e0*/  ISETP.GT.AND P0, PT, R8.reuse, R9, PT ;  /* 0x000000090800720c */ /* 0x040fe20003f04270 */
[----:B------:R-:W-:-:S11]  /*06f0*/  IMAD.IADD R7, R8, 0x1, -R9 ;  /* 0x0000000108077824 */ /* 0x000fd600078e0a09 */
[----:B------:R-:W-:Y:S05]  /*0700*/  @!P0 BRA `(.L_x_236) ;  /* 0x000007e000008947 */ /* 0x000fea0003800000 */
[----:B------:R-:W-:Y:S01]  /*0710*/  LOP3.LUT R10, R7, 0x3, RZ, 0xc0, !PT ;  /* 0x00000003070a7812 */ /* 0x000fe200078ec0ff */
[----:B------:R-:W-:Y:S01]  /*0720*/  BSSY B1, `(.L_x_237) ;  /* 0x0000023000017945 */ /* 0x000fe20003800000 */
[----:B------:R-:W-:Y:S02]  /*0730*/  IMAD.MOV.U32 R12, RZ, RZ, RZ ;  /* 0x000000ffff0c7224 */ /* 0x000fe400078e00ff */
[----:B------:R-:W-:-:S12]  /*0740*/  ISETP.NE.AND P0, PT, R10, RZ, PT ;  /* 0x000000ff0a00720c */ /* 0x000fd80003f05270 */
[----:B------:R-:W-:Y:S05]  /*0750*/  @!P0 BRA `(.L_x_238) ;  /* 0x000001f000008947 */ /* 0x000fea0003800000 */
[----:B------:R-:W-:Y:S01]  /*0760*/  ISETP.NE.AND P0, PT, R10, 0x1, PT ;  /* 0x000000010a00780c */ /* 0x000fe20003f05270 */
[----:B------:R-:W-:Y:S01]  /*0770*/  BSSY B2, `(.L_x_239) ;  /* 0x0000015000027945 */ /* 0x000fe20003800000 */
[----:B------:R-:W-:-:S10]  /*0780*/  IMAD.MOV.U32 R14, RZ, RZ, RZ ;  /* 0x000000ffff0e7224 */ /* 0x000fd400078e00ff */
[----:B------:R-:W-:Y:S05]  /*0790*/  @!P0 BRA `(.L_x_240) ;  /* 0x0000012000008947 */ /* 0x000fea0003800000 */
[----:B------:R-:W-:-:S12]  /*07a0*/  ISETP.NE.AND P0, PT, R10, 0x2, PT ;  /* 0x000000020a00780c */ /* 0x000fd80003f05270 */
[----:B------:R-:W-:Y:S01]  /*07b0*/  @P0 IMAD R11, R6, c[0x0][0x188], R9 ;  /* 0x00006200060b0a24 */ /* 0x000fe200078e0209 */
[----:B------:R-:W-:-:S04]  /*07c0*/  @P0 IADD3 R9, R9, 0x1, RZ ;  /* 0x0000000109090810 */ /* 0x000fc80007ffe0ff */
[----:B------:R-:W-:Y:S01]  /*07d0*/  @P0 IADD3 R12, P1, R11, R2, RZ ;  /* 0x000000020b0c0210 */ /* 0x000fe20007f3e0ff */
[----:B------:R-:W-:-:S03]  /*07e0*/  IMAD R13, R6, c[0x0][0x188], R9 ;  /* 0x00006200060d7a24 */ /* 0x000fc600078e0209 */
[-C--:B------:R-:W-:Y:S02]  /*07f0*/  @P0 LEA.HI.X.SX32 R11, R11, R3.reuse, 0x1, P1 ;  /* 0x000000030b0b0211 */ /* 0x080fe400008f0eff */
[C---:B------:R-:W-:Y:S02]  /*0800*/  @P0 LEA R10, P1, R12.reuse, c[0x0][0x160], 0x2 ;  /* 0x000058000c0a0a11 */ /* 0x040fe400078210ff */
[C---:B------:R-:W-:Y:S02]  /*0810*/  IADD3 R14, P2, R13.reuse, R2, RZ ;  /* 0x000000020d0e7210 */ /* 0x040fe40007f5e0ff */
[----:B------:R-:W-:Y:S02]  /*0820*/  @P0 LEA.HI.X R11, R12, c[0x0][0x164], R11, 0x2, P1 ;  /* 0x000059000c0b0a11 */ /* 0x000fe400008f140b */
[----:B------:R-:W-:-:S06]  /*0830*/  LEA.HI.X.SX32 R13, R13, R3, 0x1, P2 ;  /* 0x000000030d0d7211 */ /* 0x000fcc00010f0eff */
[C---:B------:R-:W-:Y:S01]  /*0840*/  LEA R12, P1, R14.reuse, c[0x0][0x160], 0x2 ;  /* 0x000058000e0c7a11 */ /* 0x040fe200078210ff */
[----:B------:R-:W2:Y:S03]  /*0850*/  @P0 LDG.E.CONSTANT.SYS R10, [R10] ;  /* 0x000000000a0a0381 */ /* 0x000ea600001e6900 */
[----:B------:R-:W-:-:S08]  /*0860*/  LEA.HI.X R13, R14, c[0x0][0x164], R13, 0x2, P1 ;  /* 0x000059000e0d7a11 */ /* 0x000fd000008f140d */
[----:B------:R-:W3:Y:S01]  /*0870*/  LDG.E.CONSTANT.SYS R13, [R12] ;  /* 0x000000000c0d7381 */ /* 0x000ee200001e6900 */
[----:B------:R-:W-:Y:S01]  /*0880*/  IMAD.MOV.U32 R14, RZ, RZ, RZ ;  /* 0x000000ffff0e7224 */ /* 0x000fe200078e00ff */
[----:B------:R-:W-:-:S03]  /*0890*/  IADD3 R9, R9, 0x1, RZ ;  /* 0x0000000109097810 */ /* 0x000fc60007ffe0ff */
[----:B--2---:R-:W-:-:S04]  /*08a0*/  @P0 FADD.FTZ R14, RZ, R10 ;  /* 0x0000000aff0e0221 */ /* 0x004fc80000010000 */
[----:B---3--:R-:W-:-:S08]  /*08b0*/  FADD.FTZ R14, R13, R14 ;  /* 0x0000000e0d0e7221 */ /* 0x008fd00000010000 */
.L_x_240:
[----:B------:R-:W-:Y:S05]  /*08c0*/  BSYNC B2 ;  /* 0x0000000000027941 */ /* 0x000fea0003800000 */
.L_x_239:
[----:B------:R-:W-:-:S05]  /*08d0*/  IMAD R11, R6, c[0x0][0x188], R9 ;  /* 0x00006200060b7a24 */ /* 0x000fca00078e0209 */
[----:B------:R-:W-:-:S04]  /*08e0*/  IADD3 R12, P0, R11, R2, RZ ;  /* 0x000000020b0c7210 */ /* 0x000fc80007f1e0ff */
[----:B------:R-:W-:Y:S02]  /*08f0*/  LEA.HI.X.SX32 R11, R11, R3, 0x1, P0 ;  /* 0x000000030b0b7211 */ /* 0x000fe400000f0eff */
[----:B------:R-:W-:-:S04]  /*0900*/  LEA R10, P0, R12, c[0x0][0x160], 0x2 ;  /* 0x000058000c0a7a11 */ /* 0x000fc800078010ff */
[----:B------:R-:W-:-:S08]  /*0910*/  LEA.HI.X R11, R12, c[0x0][0x164], R11, 0x2, P0 ;  /* 0x000059000c0b7a11 */ /* 0x000fd000000f140b */
[----:B------:R-:W2:Y:S01]  /*0920*/  LDG.E.CONSTANT.SYS R11, [R10] ;  /* 0x000000000a0b7381 */ /* 0x000ea200001e6900 */
[----:B------:R-:W-:Y:S01]  /*0930*/  IADD3 R9, R9, 0x1, RZ ;  /* 0x0000000109097810 */ /* 0x000fe20007ffe0ff */
[----:B--2---:R-:W-:-:S08]  /*0940*/  FADD.FTZ R12, R11, R14 ;  /* 0x0000000e0b0c7221 */ /* 0x004fd00000010000 */
.L_x_238:
[----:B------:R-:W-:Y:S05]  /*0950*/  BSYNC B1 ;  /* 0x0000000000017941 */ /* 0x000fea0003800000 */
.L_x_237:
[----:B------:R-:W-:-:S12]  /*0960*/  ISETP.GE.U32.AND P0, PT, R7, 0x4, PT ;  /* 0x000000040700780c */ /* 0x000fd80003f06070 */
[----:B------:R-:W-:Y:S05]  /*0970*/  @!P0 BRA `(.L_x_236) ;  /* 0x0000057000008947 */ /* 0x000fea0003800000 */
[--C-:B------:R-:W-:Y:S01]  /*0980*/  IMAD.IADD R13, R8, 0x1, -R9.reuse ;  /* 0x00000001080d7824 */ /* 0x100fe200078e0a09 */
[----:B------:R-:W-:Y:S01]  /*0990*/  BSSY B1, `(.L_x_241) ;  /* 0x0000030000017945 */ /* 0x000fe20003800000 */
[----:B------:R-:W-:-:S03]  /*09a0*/  IMAD R11, R6, c[0x0][0x188], R9 ;  /* 0x00006200060b7a24 */ /* 0x000fc600078e0209 */
[----:B------:R-:W-:Y:S02]  /*09b0*/  ISETP.GT.AND P1, PT, R13, 0xc, PT ;  /* 0x0000000c0d00780c */ /* 0x000fe40003f24270 */
[----:B------:R-:W-:-:S04]  /*09c0*/  IADD3 R10, P0, R11, R2, RZ ;  /* 0x000000020b0a7210 */ /* 0x000fc80007f1e0ff */
[----:B------:R-:W-:Y:S02]  /*09d0*/  LEA.HI.X.SX32 R3, R11, R3, 0x1, P0 ;  /* 0x000000030b037211 */ /* 0x000fe400000f0eff */
[----:B------:R-:W-:-:S04]  /*09e0*/  LEA R2, P0, R10, c[0x0][0x160], 0x2 ;  /* 0x000058000a027a11 */ /* 0x000fc800078010ff */
[----:B------:R-:W-:Y:S02]  /*09f0*/  LEA.HI.X R3, R10, c[0x0][0x164], R3, 0x2, P0 ;  /* 0x000059000a037a11 */ /* 0x000fe400000f1403 */
[----:B------:R-:W-:Y:S01]  /*0a00*/  PLOP3.LUT P0, PT, PT, PT, PT, 0x80, 0x0 ;  /* 0x000000000000781c */ /* 0x000fe20003f0f070 */
[----:B------:R-:W-:Y:S11]  /*0a10*/  @!P1 BRA `(.L_x_242) ;  /* 0x0000027000009947 */ /* 0x000ff60003800000 */
[----:B------:R-:W-:Y:S02]  /*0a20*/  PLOP3.LUT P0, PT, PT, PT, PT, 0x8, 0x0 ;  /* 0x000000000000781c */ /* 0x000fe40003f0e170 */
[----:B------:R-:W-:-:S10]  /*0a30*/  IADD3 R14, R8, -0xc, RZ ;  /* 0xfffffff4080e7810 */ /* 0x000fd40007ffe0ff */
.L_x_243:
        /* <DEDUP_REMOVED lines=18> */
[----:B0-----:R-:W-:-:S05]  /*0b60*/  IADD3 R2, P2, R2, 0x40, RZ ;  /* 0x0000004002027810 */ /* 0x001fca0007f5e0ff */
[----:B------:R-:W-:Y:S02]  /*0b70*/  IMAD.X R3, RZ, RZ, R3, P2 ;  /* 0x000000ffff037224 */ /* 0x000fe400010e0603 */
        /* <DEDUP_REMOVED lines=17> */
.L_x_242:
[----:B------:R-:W-:Y:S05]  /*0c90*/  BSYNC B1 ;  /* 0x0000000000017941 */ /* 0x000fea0003800000 */
.L_x_241:
[----:B------:R-:W-:Y:S01]  /*0ca0*/  IMAD.IADD R10, R8, 0x1, -R9 ;  /* 0x00000001080a7824 */ /* 0x000fe200078e0a09 */
[----:B------:R-:W-:Y:S04]  /*0cb0*/  BSSY B1, `(.L_x_244) ;  /* 0x0000019000017945 */ /* 0x000fe80003800000 */
[----:B------:R-:W-:-:S12]  /*0cc0*/  ISETP.GT.AND P1, PT, R10, 0x4, PT ;  /* 0x000000040a00780c */ /* 0x000fd80003f24270 */
[----:B------:R-:W-:Y:S05]  /*0cd0*/  @!P1 BRA `(.L_x_245) ;  /* 0x0000016000009947 */ /* 0x000fea0003800000 */
[----:B------:R-:W2:Y:S04]  /*0ce0*/  LDG.E.CONSTANT.SYS R11, [R2] ;  /* 0x00000000020b7381 */ /* 0x000ea800001e6900 */
[----:B------:R-:W3:Y:S04]  /*0cf0*/  LDG.E.CONSTANT.SYS R10, [R2+0x4] ;  /* 0x00000400020a7381 */ /* 0x000ee800001e6900 */
[----:B------:R-:W4:Y:S04]  /*0d00*/  LDG.E.CONSTANT.SYS R13, [R2+0x8] ;  /* 0x00000800020d7381 */ /* 0x000f2800001e6900 */
[----:B------:R-:W5:Y:S04]  /*0d10*/  LDG.E.CONSTANT.SYS R15, [R2+0xc] ;  /* 0x00000c00020f7381 */ /* 0x000f6800001e6900 */
        /* <DEDUP_REMOVED lines=9> */
[----:B----4-:R-:W-:Y:S02]  /*0db0*/  FADD.FTZ R10, R10, R13 ;  /* 0x0000000d0a0a7221 */ /* 0x010fe40000010000 */
[----:B------:R-:W-:Y:S02]  /*0dc0*/  IMAD.X R14, RZ, RZ, R3, P1 ;  /* 0x000000ffff0e7224 */ /* 0x000fe400008e0603 */
[----:B-----5:R-:W-:Y:S02]  /*0dd0*/  FADD.FTZ R10, R10, R15 ;  /* 0x0000000f0a0a7221 */ /* 0x020fe40000010000 */
[----:B0-----:R-:W-:Y:S02]  /*0de0*/  IMAD.MOV.U32 R2, RZ, RZ, R11 ;  /* 0x000000ffff027224 */ /* 0x001fe400078e000b */
[----:B------:R-:W-:Y:S02]  /*0df0*/  FADD.FTZ R10, R10, R17 ;  /* 0x000000110a0a7221 */ /* 0x000fe40000010000 */
[----:B------:R-:W-:-:S02]  /*0e00*/  IMAD.MOV.U32 R3, RZ, RZ, R14 ;  /* 0x000000ffff037224 */ /* 0x000fc400078e000e */
[----:B------:R-:W-:-:S04]  /*0e10*/  FADD.FTZ R10, R10, R19 ;  /* 0x000000130a0a7221 */ /* 0x000fc80000010000 */
[----:B------:R-:W-:-:S04]  /*0e20*/  FADD.FTZ R10, R10, R21 ;  /* 0x000000150a0a7221 */ /* 0x000fc80000010000 */
[----:B------:R-:W-:-:S08]  /*0e30*/  FADD.FTZ R12, R10, R23 ;  /* 0x000000170a0c7221 */ /* 0x000fd00000010000 */
.L_x_245:
[----:B------:R-:W-:Y:S05]  /*0e40*/  BSYNC B1 ;  /* 0x0000000000017941 */ /* 0x000fea0003800000 */
.L_x_244:
        /* <DEDUP_REMOVED lines=10> */
.L_x_236:
[----:B------:R-:W-:Y:S05]  /*0ef0*/  BSYNC B0 ;  /* 0x0000000000007941 */ /* 0x000fea0003800000 */
.L_x_235:
[----:B------:R-:W0:Y:S01]  /*0f00*/  I2F R7, R7 ;  /* 0x0000000700077306 */ /* 0x000e220000201400 */
[----:B------:R-:W-:Y:S01]  /*0f10*/  ISETP.NE.U32.AND P0, PT, RZ, c[0x0][0x170], PT ;  /* 0x00005c00ff007a0c */ /* 0x000fe20003f05070 */
[--C-:B------:R-:W-:Y:S02]  /*0f20*/  IMAD R14, R6, c[0x0][0x188], R5.reuse ;  /* 0x00006200060e7a24 */ /* 0x100fe400078e0205 */
[----:B------:R-:W-:Y:S01]  /*0f30*/  IMAD.MOV.U32 R9, RZ, RZ, 0x4 ;  /* 0x00000004ff097424 */ /* 0x000fe200078e00ff */
[----:B------:R-:W-:Y:S01]  /*0f40*/  ISETP.NE.AND.EX P0, PT, RZ, c[0x0][0x174], PT, P0 ;  /* 0x00005d00ff007a0c */ /* 0x000fe20003f05300 */
[----:B------:R-:W-:Y:S02]  /*0f50*/  IMAD.IADD R4, R4, 0x1, R6 ;  /* 0x0000000104047824 */ /* 0x000fe400078e0206 */
[----:B------:R-:W-:Y:S02]  /*0f60*/  IMAD.IADD R5, R0, 0x1, R5 ;  /* 0x0000000100057824 */ /* 0x000fe400078e0205 */
[----:B------:R-:W-:-:S02]  /*0f70*/  IMAD.WIDE R10, R14, R9, c[0x0][0x178] ;  /* 0x00005e000e0a7625 */ /* 0x000fc400078e0209 */
[----:B------:R-:W-:Y:S01]  /*0f80*/  IMAD R5, R4, c[0x0][0x188], R5 ;  /* 0x0000620004057a24 */ /* 0x000fe200078e0205 */
[----:B0-----:R-:W0:Y:S02]  /*0f90*/  MUFU.RCP R3, R7 ;  /* 0x0000000700037308 */ /* 0x001e240000001000 */
[----:B0-----:R-:W-:Y:S02]  /*0fa0*/  FMUL.FTZ R15, R3, R12 ;  /* 0x0000000c030f7220 */ /* 0x001fe40000410000 */
[----:B------:R-:W-:Y:S06]  /*0fb0*/  @!P0 BRA `(.L_x_246) ;  /* 0x0000012000008947 */ /* 0x000fec0003800000 */
[----:B------:R-:W-:Y:S01]  /*0fc0*/  ISETP.NE.AND P0, PT, RZ, c[0x0][0x190], PT ;  /* 0x00006400ff007a0c */ /* 0x000fe20003f05270 */
[C---:B------:R-:W-:Y:S01]  /*0fd0*/  IMAD.WIDE R2, R5.reuse, R9, c[0x0][0x168] ;  /* 0x00005a0005027625 */ /* 0x040fe200078e0209 */
[----:B------:R-:W-:Y:S09]  /*0fe0*/  RED.E.ADD.F32.FTZ.RN.STRONG.GPU [R10], R15 ;  /* 0x0000000f0a00798e */ /* 0x000ff20000114700 */
[----:B------:R-:W2:Y:S01]  /*0ff0*/  LDG.E.CONSTANT.SYS R0, [R2] ;  /* 0x0000000002007381 */ /* 0x000ea200001e6900 */
[----:B------:R-:W-:Y:S01]  /*1000*/  @P0 IADD3 R4, R5, c[0x0][0x190], RZ ;  /* 0x0000640005040a10 */ /* 0x000fe20007ffe0ff */
[----:B------:R-:W-:-:S04]  /*1010*/  @P0 IMAD.MOV.U32 R6, RZ, RZ, c[0x0][0x190] ;  /* 0x00006400ff060624 */ /* 0x000fc800078e00ff */
[----:B------:R-:W-:Y:S02]  /*1020*/  @P0 IMAD R6, R6, 0x2, R5 ;  /* 0x0000000206060824 */ /* 0x000fe400078e0205 */
[-C--:B------:R-:W-:Y:S02]  /*1030*/  @P0 IMAD.WIDE R4, R4, R9.reuse, c[0x0][0x168] ;  /* 0x00005a0004040625 */ /* 0x080fe400078e0209 */
[----:B------:R-:W-:-:S08]  /*1040*/  @P0 IMAD.WIDE R6, R6, R9, c[0x0][0x168] ;  /* 0x00005a0006060625 */ /* 0x000fd000078e0209 */
[----:B------:R-:W2:Y:S04]  /*1050*/  @P0 LDG.E.CONSTANT.SYS R5, [R4] ;  /* 0x0000000004050381 */ /* 0x000ea800001e6900 */
[----:B------:R-:W3:Y:S01]  /*1060*/  @P0 LDG.E.CONSTANT.SYS R7, [R6] ;  /* 0x0000000006070381 */ /* 0x000ee200001e6900 */
[----:B--2---:R-:W-:-:S04]  /*1070*/  @P0 FADD.FTZ R8, R0, R5 ;  /* 0x0000000500080221 */ /* 0x004fc80000010000 */
[----:B---3--:R-:W-:-:S04]  /*1080*/  @P0 FADD.FTZ R8, R8, R7 ;  /* 0x0000000708080221 */ /* 0x008fc80000010000 */
[----:B------:R-:W-:Y:S02]  /*1090*/  @P0 FMUL.FTZ R0, R8, 0.3333333432674407959 ;  /* 0x3eaaaaab08000820 */ /* 0x000fe40000410000 */
[----:B------:R-:W-:Y:S02]  /*10a0*/  IMAD.WIDE R8, R14, R9, c[0x0][0x170] ;  /* 0x00005c000e087625 */ /* 0x000fe400078e0209 */
[----:B------:R-:W-:-:S08]  /*10b0*/  FMUL.FTZ R13, R15, R0 ;  /* 0x000000000f0d7220 */ /* 0x000fd00000410000 */
[----:B------:R-:W-:Y:S01]  /*10c0*/  RED.E.ADD.F32.FTZ.RN.STRONG.GPU [R8], R13 ;  /* 0x0000000d0800798e */ /* 0x000fe20000114700 */
[----:B------:R-:W-:Y:S05]  /*10d0*/  EXIT ;  /* 0x000000000000794d */ /* 0x000fea0003800000 */
.L_x_246:
[----:B------:R-:W-:Y:S01]  /*10e0*/  STG.E.SYS [R10], R15 ;  /* 0x0000000f0a007386 */ /* 0x000fe2000010e900 */
[----:B------:R-:W-:Y:S05]  /*10f0*/  EXIT ;  /* 0x000000000000794d */ /* 0x000fea0003800000 */
.L_x_247:
[----:B------:R-:W-:-:S00]  /*1100*/  BRA `(.L_x_247) ;  /* 0xfffffff000007947 */ /* 0x000fc0000383ffff */
[----:B------:R-:W-:-:S00]  /*1110*/  NOP ;  /* 0x0000000000007918 */ /* 0x000fc00000000000 */
[----:B------:R-:W-:-:S00]  /*1120*/  NOP ;  /* 0x0000000000007918 */ /* 0x000fc00000000000 */
[----:B------:R-:W-:-:S00]  /*1130*/  NOP ;  /* 0x0000000000007918 */ /* 0x000fc00000000000 */
[----:B------:R-:W-:-:S00]  /*1140*/  NOP ;  /* 0x0000000000007918 */ /* 0x000fc00000000000 */
[----:B------:R-:W-:-:S00]  /*1150*/  NOP ;  /* 0x0000000000007918 */ /* 0x000fc00000000000 */
[----:B------:R-:W-:-:S00]  /*1160*/  NOP ;  /* 0x0000000000007918 */ /* 0x000fc00000000000 */
[----:B------:R-:W-:-:S00]  /*1170*/  NOP ;  /* 0x0000000000007918 */ /* 0x000fc00000000000 */
.L_x_600:


//--------------------- .text.kernel_cuda_filter_nlm_calc_weight --------------------------
	.section	.text.kernel_cuda_filter_nlm_calc_weight,"ax",@progbits
	.sectioninfo	@"SHI_REGISTERS=43"
	.align	128
        .global         kernel_cuda_filter_nlm_calc_weight
        .type           kernel_cuda_filter_nlm_calc_weight,@function
        .size           kernel_cuda_filter_nlm_calc_weight,(.L_x_601 - kernel_cuda_filter_nlm_calc_weight)
        .other          kernel_cuda_filter_nlm_calc_weight,@"STO_CUDA_ENTRY STV_DEFAULT"
kernel_cuda_filter_nlm_calc_weight:
.text.kernel_cuda_filter_nlm_calc_weight:
        /* <DEDUP_REMOVED lines=47> */
[----:B------:R-:W-:Y:S01]  /*02f0*/  IMNMX R0, RZ, R4, !PT ;  /* 0x00000004ff007217 */ /* 0x000fe20007800200 */
[----:B------:R-:W-:Y:S01]  /*0300*/  IMAD.MOV R4, RZ, RZ, -R4 ;  /* 0x000000ffff047224 */ /* 0x000fe200078e0a04 */
[----:B------:R-:W-:Y:S02]  /*0310*/  IADD3 R17, -R5, c[0x0][0x170], RZ ;  /* 0x00005c0005117a10 */ /* 0x000fe40007ffe1ff */
        /* <DEDUP_REMOVED lines=9> */
[----:B------:R-:W0:Y:S04]  /*03b0*/  S2R R9, SR_TID.X ;  /* 0x0000000000097919 */ /* 0x000e280000002100 */
[-C--:B------:R-:W-:Y:S01]  /*03c0*/  IABS R11, R19.reuse ;  /* 0x00000013000b7213 */ /* 0x080fe20000000000 */
[----:B------:R-:W0:Y:S01]  /*03d0*/  S2R R6, SR_CTAID.X ;  /* 0x0000000000067919 */ /* 0x000e220000002500 */
[----:B------:R-:W-:-:S04]  /*03e0*/  IABS R14, R19 ;  /* 0x00000013000e7213 */ /* 0x000fc80000000000 */
[----:B------:R-:W1:Y:S01]  /*03f0*/  I2F.RP R7, R11 ;  /* 0x0000000b00077306 */ /* 0x000e620000209400 */
[----:B------:R-:W-:Y:S01]  /*0400*/  IMAD.MOV R14, RZ, RZ, -R14 ;  /* 0x000000ffff0e7224 */ /* 0x000fe200078e0a0e */
[----:B-1----:R-:W1:Y:S01]  /*0410*/  MUFU.RCP R7, R7 ;  /* 0x0000000700077308 */ /* 0x002e620000001000 */
[----:B0-----:R-:W-:Y:S01]  /*0420*/  IMAD R6, R6, c[0x0][0x0], R9 ;  /* 0x0000000006067a24 */ /* 0x001fe200078e0209 */
[----:B-1----:R-:W-:-:S04]  /*0430*/  IADD3 R4, R7, 0xffffffe, RZ ;  /* 0x0ffffffe07047810 */ /* 0x002fc80007ffe0ff */
[----:B------:R-:W-:Y:S02]  /*0440*/  LOP3.LUT R7, R6, R19, RZ, 0x3c, !PT ;  /* 0x0000001306077212 */ /* 0x000fe400078e3cff */
[----:B------:R0:W1:Y:S02]  /*0450*/  F2I.FTZ.U32.TRUNC.NTZ R5, R4 ;  /* 0x0000000400057305 */ /* 0x000064000021f000 */
[----:B------:R-:W-:Y:S01]  /*0460*/  ISETP.GE.AND P3, PT, R7, RZ, PT ;  /* 0x000000ff0700720c */ /* 0x000fe20003f66270 */
[----:B0-----:R-:W-:Y:S02]  /*0470*/  IMAD.MOV.U32 R4, RZ, RZ, RZ ;  /* 0x000000ffff047224 */ /* 0x001fe400078e00ff */
[----:B-1----:R-:W-:-:S04]  /*0480*/  IMAD.MOV R8, RZ, RZ, -R5 ;  /* 0x000000ffff087224 */ /* 0x002fc800078e0a05 */
[----:B------:R-:W-:Y:S01]  /*0490*/  IMAD R9, R8, R11, RZ ;  /* 0x0000000b08097224 */ /* 0x000fe200078e02ff */
[----:B------:R-:W-:-:S03]  /*04a0*/  IABS R8, R6 ;  /* 0x0000000600087213 */ /* 0x000fc60000000000 */
[----:B------:R-:W-:Y:S01]  /*04b0*/  IMAD.HI.U32 R5, R5, R9, R4 ;  /* 0x0000000905057227 */ /* 0x000fe200078e0004 */
[----:B------:R-:W-:Y:S01]  /*04c0*/  LOP3.LUT R9, RZ, R19, RZ, 0x33, !PT ;  /* 0x00000013ff097212 */ /* 0x000fe200078e33ff */
[----:B------:R-:W-:-:S04]  /*04d0*/  IMAD.MOV.U32 R4, RZ, RZ, R14 ;  /* 0x000000ffff047224 */ /* 0x000fc800078e000e */
[----:B------:R-:W-:-:S04]  /*04e0*/  IMAD.HI.U32 R5, R5, R8, RZ ;  /* 0x0000000805057227 */ /* 0x000fc800078e00ff */
[C---:B------:R-:W-:Y:S01]  /*04f0*/  IMAD R4, R5.reuse, R4, R8 ;  /* 0x0000000405047224 */ /* 0x040fe200078e0208 */
[----:B------:R-:W-:-:S04]  /*0500*/  IADD3 R8, R5, 0x1, RZ ;  /* 0x0000000105087810 */ /* 0x000fc80007ffe0ff */
[----:B------:R-:W-:-:S04]  /*0510*/  ISETP.GT.U32.AND P2, PT, R11, R4, PT ;  /* 0x000000040b00720c */ /* 0x000fc80003f44070 */
[----:B------:R-:W-:-:S08]  /*0520*/  SEL R8, R8, R5, !P2 ;  /* 0x0000000508087207 */ /* 0x000fd00005000000 */
[----:B------:R-:W-:-:S04]  /*0530*/  @!P2 IMAD.IADD R4, R4, 0x1, -R11 ;  /* 0x000000010404a824 */ /* 0x000fc800078e0a0b */
[C---:B------:R-:W-:Y:S01]  /*0540*/  IMAD.IADD R7, R4.reuse, 0x1, -R11 ;  /* 0x0000000104077824 */ /* 0x040fe200078e0a0b */
[----:B------:R-:W-:Y:S02]  /*0550*/  ISETP.GE.U32.AND P1, PT, R4, R11, PT ;  /* 0x0000000b0400720c */ /* 0x000fe40003f26070 */
[----:B------:R-:W-:-:S04]  /*0560*/  ISETP.GT.U32.AND P2, PT, R11, R4, PT ;  /* 0x000000040b00720c */ /* 0x000fc80003f44070 */
[----:B------:R-:W-:-:S06]  /*0570*/  SEL R4, R7, R4, !P2 ;  /* 0x0000000407047207 */ /* 0x000fcc0005000000 */
[----:B------:R-:W-:Y:S02]  /*0580*/  @P1 IADD3 R8, R8, 0x1, RZ ;  /* 0x0000000108081810 */ /* 0x000fe40007ffe0ff */
[----:B------:R-:W-:-:S03]  /*0590*/  ISETP.NE.AND P1, PT, R19, RZ, PT ;  /* 0x000000ff1300720c */ /* 0x000fc60003f25270 */
[----:B------:R-:W-:Y:S01]  /*05a0*/  @!P3 IMAD.MOV R8, RZ, RZ, -R8 ;  /* 0x000000ffff08b224 */ /* 0x000fe200078e0a08 */
[----:B------:R-:W-:-:S04]  /*05b0*/  ISETP.GE.AND P3, PT, R6, RZ, PT ;  /* 0x000000ff0600720c */ /* 0x000fc80003f66270 */
[----:B------:R-:W-:-:S05]  /*05c0*/  SEL R5, R9, R8, !P1 ;  /* 0x0000000809057207 */ /* 0x000fca0004800000 */
        /* <DEDUP_REMOVED lines=10> */
.L_x_249:
[----:B------:R-:W-:Y:S05]  /*0670*/  BSYNC B0 ;  /* 0x0000000000007941 */ /* 0x000fea0003800000 */
.L_x_248:
[----:B------:R-:W-:Y:S05]  /*0680*/  @P0 EXIT ;  /* 0x000000000000094d */ /* 0x000fea0003800000 */
[----:B------:R-:W-:Y:S01]  /*0690*/  IADD3 R4, R0, -c[0x0][0x184], RZ ;  /* 0x8000610000047a10 */ /* 0x000fe20007ffe0ff */
        /* <DEDUP_REMOVED lines=35> */
.L_x_255:
[----:B------:R-:W-:Y:S05]  /*08d0*/  BSYNC B2 ;  /* 0x0000000000027941 */ /* 0x000fea0003800000 */
.L_x_254:
        /* <DEDUP_REMOVED lines=8> */
.L_x_253:
[----:B------:R-:W-:Y:S05]  /*0960*/  BSYNC B1 ;  /* 0x0000000000017941 */ /* 0x000fea0003800000 */
.L_x_252:
        /* <DEDUP_REMOVED lines=14> */
.L_x_258:
        /* <DEDUP_REMOVED lines=37> */
.L_x_257:
[----:B------:R-:W-:Y:S05]  /*0ca0*/  BSYNC B1 ;  /* 0x0000000000017941 */ /* 0x000fea0003800000 */
.L_x_256:
        /* <DEDUP_REMOVED lines=26> */
.L_x_260:
[----:B------:R-:W-:Y:S05]  /*0e50*/  BSYNC B1 ;  /* 0x0000000000017941 */ /* 0x000fea0003800000 */
.L_x_259:
        /* <DEDUP_REMOVED lines=10> */
.L_x_251:
[----:B------:R-:W-:Y:S05]  /*0f00*/  BSYNC B0 ;  /* 0x0000000000007941 */ /* 0x000fea0003800000 */
.L_x_250:
[----:B------:R-:W0:Y:S01]  /*0f10*/  I2F R4, R4 ;  /* 0x0000000400047306 */ /* 0x000e220000201400 */
[----:B------:R-:W-:Y:S02]  /*0f20*/  IMAD.MOV.U32 R8, RZ, RZ, 0x3aaec44e ;  /* 0x3aaec44eff087424 */ /* 0x000fe400078e00ff */
[----:B------:R-:W-:-:S05]  /*0f30*/  IMAD R5, R5, c[0x0][0x178], R0 ;  /* 0x00005e0005057a24 */ /* 0x000fca00078e0200 */
[----:B------:R-:W-:-:S04]  /*0f40*/  IADD3 R0, P0, R5, R2, RZ ;  /* 0x0000000205007210 */ /* 0x000fc80007f1e0ff */
[----:B------:R-:W-:Y:S02]  /*0f50*/  LEA.HI.X.SX32 R3, R5, R3, 0x1, P0 ;  /* 0x0000000305037211 */ /* 0x000fe400000f0eff */
[----:B------:R-:W-:Y:S01]  /*0f60*/  LEA R2, P0, R0, c[0x0][0x168], 0x2 ;  /* 0x00005a0000027a11 */ /* 0x000fe200078010ff */
[----:B0-----:R-:W0:Y:S03]  /*0f70*/  MUFU.RCP R6, R4 ;  /* 0x0000000400067308 */ /* 0x001e260000001000 */
[----:B------:R-:W-:Y:S01]  /*0f80*/  LEA.HI.X R3, R0, c[0x0][0x16c], R3, 0x2, P0 ;  /* 0x00005b0000037a11 */ /* 0x000fe200000f1403 */
[----:B0-----:R-:W-:-:S05]  /*0f90*/  FMUL.FTZ R6, R6, R9 ;  /* 0x0000000906067220 */ /* 0x001fca0000410000 */
[----:B------:R-:W-:-:S05]  /*0fa0*/  FMNMX.FTZ R6, RZ, R6, !PT ;  /* 0x00000006ff067209 */ /* 0x000fca0007810000 */
[----:B------:R-:W-:-:S05]  /*0fb0*/  FMUL.FTZ R6, R6, -1.4426950216293334961 ;  /* 0xbfb8aa3b06067820 */ /* 0x000fca0000410000 */
[----:B------:R-:W-:-:S04]  /*0fc0*/  FMNMX.FTZ R6, R6, -126, !PT ;  /* 0xc2fc000006067809 */ /* 0x000fc80007810000 */
[----:B------:R-:W-:-:S06]  /*0fd0*/  FMNMX.FTZ R6, R6, 126, PT ;  /* 0x42fc000006067809 */ /* 0x000fcc0003810000 */
[----:B------:R-:W0:Y:S02]  /*0fe0*/  F2I.FTZ.TRUNC.NTZ R7, R6 ;  /* 0x0000000600077305 */ /* 0x000e24000021f100 */
[----:B0-----:R-:W0:Y:S02]  /*0ff0*/  I2F R9, R7 ;  /* 0x0000000700097306 */ /* 0x001e240000201400 */
[----:B0-----:R-:W-:-:S04]  /*1000*/  FADD.FTZ R9, R6, -R9 ;  /* 0x8000000906097221 */ /* 0x001fc80000010000 */
[----:B------:R-:W-:-:S04]  /*1010*/  FADD.FTZ R9, -R9, 1 ;  /* 0x3f80000009097421 */ /* 0x000fc80000010100 */
[----:B------:R-:W-:-:S04]  /*1020*/  FADD.FTZ R9, -R9, 1 ;  /* 0x3f80000009097421 */ /* 0x000fc80000010100 */
[----:B------:R-:W-:-:S04]  /*1030*/  FFMA.FTZ R4, R9, R8, 0.0098103526979684829712 ;  /* 0x3c20bb9a09047423 */ /* 0x000fc80000010008 */
[----:B------:R-:W-:-:S04]  /*1040*/  FFMA.FTZ R4, R9, R4, 0.055518340319395065308 ;  /* 0x3d63673309047423 */ /* 0x000fc80000010004 */
[----:B------:R-:W-:-:S04]  /*1050*/  FFMA.FTZ R4, R9, R4, 0.24017933011054992676 ;  /* 0x3e75f19209047423 */ /* 0x000fc80000010004 */
[----:B------:R-:W-:-:S04]  /*1060*/  FFMA.FTZ R4, R9, R4, 0.69314485788345336914 ;  /* 0x3f3171f109047423 */ /* 0x000fc80000010004 */
[----:B------:R-:W-:-:S04]  /*1070*/  FFMA.FTZ R4, R9, R4, 1 ;  /* 0x3f80000009047423 */ /* 0x000fc80000010004 */
[----:B------:R-:W-:-:S08]  /*1080*/  IMAD R7, R7, 0x800000, R4 ;  /* 0x0080000007077824 */ /* 0x000fd000078e0204 */
[----:B------:R-:W-:Y:S01]  /*1090*/  STG.E.SYS [R2], R7 ;  /* 0x0000000702007386 */ /* 0x000fe2000010e900 */
[----:B------:R-:W-:Y:S05]  /*10a0*/  EXIT ;  /* 0x000000000000794d */ /* 0x000fea0003800000 */
.L_x_261:
[----:B------:R-:W-:-:S00]  /*10b0*/  BRA `(.L_x_261) ;  /* 0xfffffff000007947 */ /* 0x000fc0000383ffff */
[----:B------:R-:W-:-:S00]  /*10c0*/  NOP ;  /* 0x0000000000007918 */ /* 0x000fc00000000000 */
[----:B------:R-:W-:-:S00]  /*10d0*/  NOP ;  /* 0x0000000000007918 */ /* 0x000fc00000000000 */
[----:B------:R-:W-:-:S00]  /*10e0*/  NOP ;  /* 0x0000000000007918 */ /* 0x000fc00000000000 */
[----:B------:R-:W-:-:S00]  /*10f0*/  NOP ;  /* 0x0000000000007918 */ /* 0x000fc00000000000 */
.L_x_601:


//--------------------- .text.kernel_cuda_filter_nlm_blur --------------------------
	.section	.text.kernel_cuda_filter_nlm_blur,"ax",@progbits
	.sectioninfo	@"SHI_REGISTERS=48"
	.align	128
        .global         kernel_cuda_filter_nlm_blur
        .type           kernel_cuda_filter_nlm_blur,@function
        .size           kernel_cuda_filter_nlm_blur,(.L_x_602 - kernel_cuda_filter_nlm_blur)
        .other          kernel_cuda_filter_nlm_blur,@"STO_CUDA_ENTRY STV_DEFAULT"
kernel_cuda_filter_nlm_blur:
.text.kernel_cuda_filter_nlm_blur:
        /* <DEDUP_REMOVED lines=63> */
[----:B------:R-:W1:Y:S01]  /*03f0*/  I2F.RP R0, R9 ;  /* 0x0000000900007306 */ /* 0x000e620000209400 */
[----:B------:R-:W-:Y:S01]  /*0400*/  IMAD.MOV R16, RZ, RZ, -R16 ;  /* 0x000000ffff107224 */ /* 0x000fe200078e0a10 */
[----:B-1----:R-:W1:Y:S01]  /*0410*/  MUFU.RCP R0, R0 ;  /* 0x0000000000007308 */ /* 0x002e620000001000 */
[----:B0-----:R-:W-:Y:S01]  /*0420*/  IMAD R6, R6, c[0x0][0x0], R7 ;  /* 0x0000000006067a24 */ /* 0x001fe200078e0207 */
[----:B-1----:R-:W-:-:S04]  /*0430*/  IADD3 R4, R0, 0xffffffe, RZ ;  /* 0x0ffffffe00047810 */ /* 0x002fc80007ffe0ff */
[----:B------:R-:W-:Y:S02]  /*0440*/  IABS R0, R6 ;  /* 0x0000000600007213 */ /* 0x000fe40000000000 */
[----:B------:R0:W1:Y:S02]  /*0450*/  F2I.FTZ.U32.TRUNC.NTZ R5, R4 ;  /* 0x0000000400057305 */ /* 0x000064000021f000 */
[----:B0-----:R-:W-:Y:S02]  /*0460*/  IMAD.MOV.U32 R4, RZ, RZ, RZ ;  /* 0x000000ffff047224 */ /* 0x001fe400078e00ff */
[----:B-1----:R-:W-:-:S04]  /*0470*/  IMAD.MOV R14, RZ, RZ, -R5 ;  /* 0x000000ffff0e7224 */ /* 0x002fc800078e0a05 */
[----:B------:R-:W-:-:S04]  /*0480*/  IMAD R7, R14, R9, RZ ;  /* 0x000000090e077224 */ /* 0x000fc800078e02ff */
[----:B------:R-:W-:Y:S01]  /*0490*/  IMAD.HI.U32 R5, R5, R7, R4 ;  /* 0x0000000705057227 */ /* 0x000fe200078e0004 */
[----:B------:R-:W-:Y:S01]  /*04a0*/  LOP3.LUT R7, RZ, R17, RZ, 0x33, !PT ;  /* 0x00000011ff077212 */ /* 0x000fe200078e33ff */
[----:B------:R-:W-:-:S04]  /*04b0*/  IMAD.MOV.U32 R4, RZ, RZ, R16 ;  /* 0x000000ffff047224 */ /* 0x000fc800078e0010 */
[----:B------:R-:W-:-:S04]  /*04c0*/  IMAD.HI.U32 R5, R5, R0, RZ ;  /* 0x0000000005057227 */ /* 0x000fc800078e00ff */
[----:B------:R-:W-:Y:S01]  /*04d0*/  IMAD R4, R5, R4, R0 ;  /* 0x0000000405047224 */ /* 0x000fe200078e0200 */
[----:B------:R-:W-:-:S04]  /*04e0*/  LOP3.LUT R0, R6, R17, RZ, 0x3c, !PT ;  /* 0x0000001106007212 */ /* 0x000fc800078e3cff */
[----:B------:R-:W-:Y:S02]  /*04f0*/  ISETP.GT.U32.AND P2, PT, R9, R4, PT ;  /* 0x000000040900720c */ /* 0x000fe40003f44070 */
[----:B------:R-:W-:Y:S02]  /*0500*/  ISETP.GE.AND P3, PT, R0, RZ, PT ;  /* 0x000000ff0000720c */ /* 0x000fe40003f66270 */
[----:B------:R-:W-:-:S04]  /*0510*/  IADD3 R0, R5, 0x1, RZ ;  /* 0x0000000105007810 */ /* 0x000fc80007ffe0ff */
[----:B------:R-:W-:-:S04]  /*0520*/  SEL R0, R0, R5, !P2 ;  /* 0x0000000500007207 */ /* 0x000fc80005000000 */
        /* <DEDUP_REMOVED lines=13> */
[----:B------:R-:W-:-:S05]  /*0600*/  SEL R5, R7, R4, !P1 ;  /* 0x0000000407057207 */ /* 0x000fca0004800000 */
[----:B------:R-:W-:-:S04]  /*0610*/  IMAD.IADD R5, R10, 0x1, R5 ;  /* 0x000000010a057824 */ /* 0x000fc800078e0205 */
[----:B------:R-:W-:Y:S01]  /*0620*/  @!P4 IMAD R6, R11, UR4, R8 ;  /* 0x000000040b06cc24 */ /* 0x000fe2000f8e0208 */
[----:B------:R-:W-:-:S03]  /*0630*/  @!P4 PLOP3.LUT P0, PT, PT, PT, PT, 0x8, 0x0 ;  /* 0x000000000000c81c */ /* 0x000fc60003f0e170 */
[----:B------:R-:W-:-:S04]  /*0640*/  @!P4 IMAD R7, R6, c[0x0][0x17c], RZ ;  /* 0x00005f000607ca24 */ /* 0x000fc800078e02ff */
[--C-:B------:R-:W-:Y:S01]  /*0650*/  @!P4 IMAD.MOV.U32 R2, RZ, RZ, R7.reuse ;  /* 0x000000ffff02c224 */ /* 0x100fe200078e0007 */
[----:B------:R-:W-:-:S08]  /*0660*/  @!P4 SHF.R.S32.HI R3, RZ, 0x1f, R7 ;  /* 0x0000001fff03c819 */ /* 0x000fd00000011407 */
.L_x_263:
[----:B------:R-:W-:Y:S05]  /*0670*/  BSYNC B0 ;  /* 0x0000000000007941 */ /* 0x000fea0003800000 */
.L_x_262:
        /* <DEDUP_REMOVED lines=20> */
[C---:B------:R-:W-:Y:S01]  /*07c0*/  @P0 IMAD R7, R8.reuse, c[0x0][0x178], R5 ;  /* 0x00005e0008070a24 */ /* 0x040fe200078e0205 */
[----:B------:R-:W-:-:S04]  /*07d0*/  @P0 IADD3 R8, R8, 0x1, RZ ;  /* 0x0000000108080810 */ /* 0x000fc80007ffe0ff */
[----:B------:R-:W-:Y:S01]  /*07e0*/  @P0 IADD3 R11, P1, R7, R2, RZ ;  /* 0x00000002070b0210 */ /* 0x000fe20007f3e0ff */
[----:B------:R-:W-:-:S03]  /*07f0*/  IMAD R9, R8, c[0x0][0x178], R5 ;  /* 0x00005e0008097a24 */ /* 0x000fc600078e0205 */
[-C--:B------:R-:W-:Y:S02]  /*0800*/  @P0 LEA.HI.X.SX32 R12, R7, R3.reuse, 0x1, P1 ;  /* 0x00000003070c0211 */ /* 0x080fe400008f0eff */
[----:B------:R-:W-:Y:S02]  /*0810*/  @P0 LEA R10, P1, R11, c[0x0][0x160], 0x2 ;  /* 0x000058000b0a0a11 */ /* 0x000fe400078210ff */
[----:B------:R-:W-:Y:S02]  /*0820*/  IADD3 R7, P2, R9, R2, RZ ;  /* 0x0000000209077210 */ /* 0x000fe40007f5e0ff */
        /* <DEDUP_REMOVED lines=10> */
.L_x_269:
[----:B------:R-:W-:Y:S05]  /*08d0*/  BSYNC B2 ;  /* 0x0000000000027941 */ /* 0x000fea0003800000 */
.L_x_268:
        /* <DEDUP_REMOVED lines=8> */
.L_x_267:
[----:B------:R-:W-:Y:S05]  /*0960*/  BSYNC B1 ;  /* 0x0000000000017941 */ /* 0x000fea0003800000 */
.L_x_266:
[----:B------:R-:W-:-:S12]  /*0970*/  ISETP.GE.U32.AND P0, PT, R6, 0x4, PT ;  /* 0x000000040600780c */ /* 0x000fd80003f06070 */
[----:B------:R-:W-:Y:S05]  /*0980*/  @!P0 BRA `(.L_x_265) ;  /* 0x000009e000008947 */ /* 0x000fea0003800000 */
[----:B------:R-:W-:Y:S01]  /*0990*/  IMAD.IADD R7, R4, 0x1, -R8 ;  /* 0x0000000104077824 */ /* 0x000fe200078e0a08 */
[----:B------:R-:W-:Y:S01]  /*09a0*/  BSSY B1, `(.L_x_270) ;  /* 0x0000059000017945 */ /* 0x000fe20003800000 */
[----:B------:R-:W-:Y:S01]  /*09b0*/  PLOP3.LUT P0, PT, PT, PT, PT, 0x80, 0x0 ;  /* 0x000000000000781c */ /* 0x000fe20003f0f070 */
[----:B------:R-:W-:Y:S02]  /*09c0*/  IMAD R17, R8, c[0x0][0x178], R5 ;  /* 0x00005e0008117a24 */ /* 0x000fe400078e0205 */
[----:B------:R-:W-:Y:S01]  /*09d0*/  ISETP.GT.AND P1, PT, R7, 0xc, PT ;  /* 0x0000000c0700780c */ /* 0x000fe20003f24270 */
[----:B------:R-:W-:-:S04]  /*09e0*/  IMAD.MOV.U32 R7, RZ, RZ, c[0x0][0x178] ;  /* 0x00005e00ff077624 */ /* 0x000fc800078e00ff */
[----:B------:R-:W-:-:S07]  /*09f0*/  IMAD.SHL.U32 R7, R7, 0x4, RZ ;  /* 0x0000000407077824 */ /* 0x000fce00078e00ff */
[----:B------:R-:W-:Y:S05]  /*0a00*/  @!P1 BRA `(.L_x_271) ;  /* 0x0000052000009947 */ /* 0x000fea0003800000 */
[----:B------:R-:W-:Y:S02]  /*0a10*/  PLOP3.LUT P0, PT, PT, PT, PT, 0x8, 0x0 ;  /* 0x000000000000781c */ /* 0x000fe40003f0e170 */
[----:B------:R-:W-:Y:S02]  /*0a20*/  IADD3 R15, R4, -0xc, RZ ;  /* 0xfffffff4040f7810 */ /* 0x000fe40007ffe0ff */
[----:B------:R-:W-:-:S08]  /*0a30*/  SHF.R.S32.HI R13, RZ, 0x1f, R7 ;  /* 0x0000001fff0d7819 */ /* 0x000fd00000011407 */
.L_x_272:
[----:B------:R-:W-:Y:S01]  /*0a40*/  IADD3 R12, P1, R17, R2, RZ ;  /* 0x00000002110c7210 */ /* 0x000fe20007f3e0ff */
[----:B------:R-:W-:-:S03]  /*0a50*/  IMAD.IADD R11, R7, 0x1, R17 ;  /* 0x00000001070b7824 */ /* 0x000fc600078e0211 */
[-C--:B------:R-:W-:Y:S01]  /*0a60*/  LEA.HI.X.SX32 R17, R17, R3.reuse, 0x1, P1 ;  /* 0x0000000311117211 */ /* 0x080fe200008f0eff */
[----:B------:R-:W-:Y:S01]  /*0a70*/  IMAD.IADD R31, R7, 0x1, R11 ;  /* 0x00000001071f7824 */ /* 0x000fe200078e020b */
[C---:B------:R-:W-:Y:S02]  /*0a80*/  LEA R16, P1, R12.reuse, c[0x0][0x160], 0x2 ;  /* 0x000058000c107a11 */ /* 0x040fe400078210ff */
[C---:B------:R-:W-:Y:S02]  /*0a90*/  IADD3 R10, P2, R11.reuse, R2, RZ ;  /* 0x000000020b0a7210 */ /* 0x040fe40007f5e0ff */
[----:B------:R-:W-:Y:S02]  /*0aa0*/  LEA.HI.X R17, R12, c[0x0][0x164], R17, 0x2, P1 ;  /* 0x000059000c117a11 */ /* 0x000fe400008f1411 */
[----:B------:R-:W-:Y:S02]  /*0ab0*/  LEA.HI.X.SX32 R19, R11, R3, 0x1, P2 ;  /* 0x000000030b137211 */ /* 0x000fe400010f0eff */
[----:B------:R-:W-:-:S02]  /*0ac0*/  LEA R24, P2, R10, c[0x0][0x160], 0x2 ;  /* 0x000058000a187a11 */ /* 0x000fc400078410ff */
[----:B------:R-:W-:Y:S02]  /*0ad0*/  IADD3 R18, P1, R7, R16, RZ ;  /* 0x0000001007127210 */ /* 0x000fe40007f3e0ff */
[----:B------:R-:W-:Y:S01]  /*0ae0*/  LEA.HI.X R25, R10, c[0x0][0x164], R19, 0x2, P2 ;  /* 0x000059000a197a11 */ /* 0x000fe200010f1413 */
[----:B------:R0:W2:Y:S01]  /*0af0*/  LDG.E.CONSTANT.SYS R12, [R16] ;  /* 0x00000000100c7381 */ /* 0x0000a200001e6900 */
[----:B------:R-:W-:Y:S01]  /*0b00*/  IADD3 R11, P3, R31, R2, RZ ;  /* 0x000000021f0b7210 */ /* 0x000fe20007f7e0ff */
[----:B------:R-:W-:Y:S01]  /*0b10*/  IMAD.X R19, R13, 0x1, R17, P1 ;  /* 0x000000010d137824 */ /* 0x000fe200008e0611 */
[----:B------:R-:W-:Y:S02]  /*0b20*/  IADD3 R20, P1, R7, R18, RZ ;  /* 0x0000001207147210 */ /* 0x000fe40007f3e0ff */
[----:B------:R-:W-:Y:S02]  /*0b30*/  LEA.HI.X.SX32 R14, R31, R3, 0x1, P3 ;  /* 0x000000031f0e7211 */ /* 0x000fe400018f0eff */
[----:B------:R-:W-:Y:S01]  /*0b40*/  LEA R10, P2, R11, c[0x0][0x160], 0x2 ;  /* 0x000058000b0a7a11 */ /* 0x000fe200078410ff */
[----:B------:R-:W-:Y:S01]  /*0b50*/  IMAD.X R21, R13, 0x1, R19, P1 ;  /* 0x000000010d157824 */ /* 0x000fe200008e0613 */
[----:B------:R-:W-:Y:S01]  /*0b60*/  IADD3 R22, P1, R7, R20, RZ ;  /* 0x0000001407167210 */ /* 0x000fe20007f3e0ff */
[----:B------:R1:W3:Y:S01]  /*0b70*/  LDG.E.CONSTANT.SYS R33, [R18] ;  /* 0x0000000012217381 */ /* 0x0002e200001e6900 */
[----:B------:R-:W-:-:S02]  /*0b80*/  LEA.HI.X R11, R11, c[0x0][0x164], R14, 0x2, P2 ;  /* 0x000059000b0b7a11 */ /* 0x000fc400010f140e */
[----:B------:R-:W-:Y:S01]  /*0b90*/  IADD3 R26, P2, R7, R24, RZ ;  /* 0x00000018071a7210 */ /* 0x000fe20007f5e0ff */
[----:B------:R-:W-:Y:S01]  /*0ba0*/  IMAD.X R23, R13, 0x1, R21, P1 ;  /* 0x000000010d177824 */ /* 0x000fe200008e0615 */
[----:B------:R4:W5:Y:S02]  /*0bb0*/  LDG.E.CONSTANT.SYS R39, [R24] ;  /* 0x0000000018277381 */ /* 0x00096400001e6900 */
[----:B------:R-:W-:Y:S01]  /*0bc0*/  IADD3 R28, P1, R7, R26, RZ ;  /* 0x0000001a071c7210 */ /* 0x000fe20007f3e0ff */
[C---:B------:R-:W-:Y:S01]  /*0bd0*/  IMAD.X R27, R13.reuse, 0x1, R25, P2 ;  /* 0x000000010d1b7824 */ /* 0x040fe200010e0619 */
[----:B------:R1:W5:Y:S03]  /*0be0*/  LDG.E.CONSTANT.SYS R35, [R20] ;  /* 0x0000000014237381 */ /* 0x00036600001e6900 */
[----:B------:R-:W-:Y:S01]  /*0bf0*/  IMAD.X R29, R13, 0x1, R27, P1 ;  /* 0x000000010d1d7824 */ /* 0x000fe200008e061b */
[C---:B------:R-:W-:Y:S01]  /*0c00*/  IADD3 R30, P1, R7.reuse, R28, RZ ;  /* 0x0000001c071e7210 */ /* 0x040fe20007f3e0ff */
[----:B------:R4:W5:Y:S01]  /*0c10*/  LDG.E.CONSTANT.SYS R37, [R22] ;  /* 0x0000000016257381 */ /* 0x00096200001e6900 */
[----:B0-----:R-:W-:-:S03]  /*0c20*/  IMAD.IADD R17, R7, 0x1, R31 ;  /* 0x0000000107117824 */ /* 0x001fc600078e021f */
[----:B------:R-:W-:Y:S01]  /*0c30*/  IMAD.X R31, R13, 0x1, R29, P1 ;  /* 0x000000010d1f7824 */ /* 0x000fe200008e061d */
[----:B-1----:R-:W-:Y:S01]  /*0c40*/  IADD3 R20, P1, R7, R10, RZ ;  /* 0x0000000a07147210 */ /* 0x002fe20007f3e0ff */
[----:B------:R0:W5:Y:S04]  /*0c50*/  LDG.E.CONSTANT.SYS R41, [R26] ;  /* 0x000000001a297381 */ /* 0x00016800001e6900 */
[----:B------:R-:W-:Y:S01]  /*0c60*/  IMAD.X R21, R13, 0x1, R11, P1 ;  /* 0x000000010d157824 */ /* 0x000fe200008e060b */
[----:B----4-:R-:W-:Y:S01]  /*0c70*/  IADD3 R22, P1, R7, R20, RZ ;  /* 0x0000001407167210 */ /* 0x010fe20007f3e0ff */
[----:B------:R1:W4:Y:S01]  /*0c80*/  LDG.E.CONSTANT.SYS R43, [R28] ;  /* 0x000000001c2b7381 */ /* 0x00032200001e6900 */
[----:B------:R-:W-:-:S03]  /*0c90*/  IADD3 R14, P2, R17, R2, RZ ;  /* 0x00000002110e7210 */ /* 0x000fc60007f5e0ff */
[----:B------:R-:W4:Y:S01]  /*0ca0*/  LDG.E.CONSTANT.SYS R31, [R30] ;  /* 0x000000001e1f7381 */ /* 0x000f2200001e6900 */
[----:B------:R-:W-:Y:S01]  /*0cb0*/  IMAD.X R23, R13, 0x1, R21, P1 ;  /* 0x000000010d177824 */ /* 0x000fe200008e0615 */
[----:B------:R-:W-:Y:S02]  /*0cc0*/  IADD3 R24, P1, R7, R22, RZ ;  /* 0x0000001607187210 */ /* 0x000fe40007f3e0ff */
[----:B------:R-:W-:Y:S01]  /*0cd0*/  LEA.HI.X.SX32 R19, R17, R3, 0x1, P2 ;  /* 0x0000000311137211 */ /* 0x000fe200010f0eff */
[----:B------:R1:W4:Y:S01]  /*0ce0*/  LDG.E.CONSTANT.SYS R45, [R10] ;  /* 0x000000000a2d7381 */ /* 0x00032200001e6900 */
[C---:B------:R-:W-:Y:S01]  /*0cf0*/  LEA R18, P2, R14.reuse, c[0x0][0x160], 0x2 ;  /* 0x000058000e127a11 */ /* 0x040fe200078410ff */
[----:B------:R-:W-:Y:S02]  /*0d00*/  IMAD.X R25, R13, 0x1, R23, P1 ;  /* 0x000000010d197824 */ /* 0x000fe400008e0617 */
[----:B------:R-:W4:Y:S01]  /*0d10*/  LDG.E.CONSTANT.SYS R21, [R20] ;  /* 0x0000000014157381 */ /* 0x000f2200001e6900 */
[----:B------:R-:W-:-:S02]  /*0d20*/  LEA.HI.X R19, R14, c[0x0][0x164], R19, 0x2, P2 ;  /* 0x000059000e137a11 */ /* 0x000fc400010f1413 */
[----:B0-----:R-:W-:Y:S01]  /*0d30*/  IADD3 R26, P1, R7, R18, RZ ;  /* 0x00000012071a7210 */ /* 0x001fe20007f3e0ff */
[----:B------:R-:W4:Y:S04]  /*0d40*/  LDG.E.CONSTANT.SYS R23, [R22] ;  /* 0x0000000016177381 */ /* 0x000f2800001e6900 */
[----:B------:R-:W-:Y:S01]  /*0d50*/  IMAD.X R27, R13, 0x1, R19, P1 ;  /* 0x000000010d1b7824 */ /* 0x000fe200008e0613 */
[----:B-1----:R-:W-:Y:S01]  /*0d60*/  IADD3 R28, P1, R7, R26, RZ ;  /* 0x0000001a071c7210 */ /* 0x002fe20007f3e0ff */
[----:B------:R-:W4:Y:S04]  /*0d70*/  LDG.E.CONSTANT.SYS R25, [R24] ;  /* 0x0000000018197381 */ /* 0x000f2800001e6900 */
[----:B------:R-:W-:Y:S01]  /*0d80*/  IMAD.X R29, R13, 0x1, R27, P1 ;  /* 0x000000010d1d7824 */ /* 0x000fe200008e061b */
[----:B------:R-:W-:Y:S01]  /*0d90*/  IADD3 R10, P1, R7, R28, RZ ;  /* 0x0000001c070a7210 */ /* 0x000fe20007f3e0ff */
[----:B------:R-:W4:Y:S04]  /*0da0*/  LDG.E.CONSTANT.SYS R19, [R18] ;  /* 0x0000000012137381 */ /* 0x000f2800001e6900 */
[----:B------:R-:W4:Y:S01]  /*0db0*/  LDG.E.CONSTANT.SYS R27, [R26] ;  /* 0x000000001a1b7381 */ /* 0x000f2200001e6900 */
[----:B------:R-:W-:-:S03]  /*0dc0*/  IMAD.X R11, R13, 0x1, R29, P1 ;  /* 0x000000010d0b7824 */ /* 0x000fc600008e061d */
[----:B------:R-:W4:Y:S05]  /*0dd0*/  LDG.E.CONSTANT.SYS R29, [R28] ;  /* 0x000000001c1d7381 */ /* 0x000f2a00001e6900 */
[----:B------:R-:W4:Y:S01]  /*0de0*/  LDG.E.CONSTANT.SYS R11, [R10] ;  /* 0x000000000a0b7381 */ /* 0x000f2200001e6900 */
[----:B------:R-:W-:-:S04]  /*0df0*/  IADD3 R8, R8, 0x10, RZ ;  /* 0x0000001008087810 */ /* 0x000fc80007ffe0ff */
[----:B------:R-:W-:Y:S01]  /*0e00*/  ISETP.GE.AND P1, PT, R8, R15, PT ;  /* 0x0000000f0800720c */ /* 0x000fe20003f26270 */
[----:B------:R-:W-:Y:S02]  /*0e10*/  IMAD.IADD R17, R7, 0x1, R17 ;  /* 0x0000000107117824 */ /* 0x000fe400078e0211 */
[----:B--2---:R-:W-:-:S04]  /*0e20*/  FADD.FTZ R12, R12, R9 ;  /* 0x000000090c0c7221 */ /* 0x004fc80000010000 */
[----:B---3--:R-:W-:-:S04]  /*0e30*/  FADD.FTZ R12, R12, R33 ;  /* 0x000000210c0c7221 */ /* 0x008fc80000010000 */
[----:B-----5:R-:W-:-:S04]  /*0e40*/  FADD.FTZ R12, R12, R35 ;  /* 0x000000230c0c7221 */ /* 0x020fc80000010000 */
[----:B------:R-:W-:-:S04]  /*0e50*/  FADD.FTZ R12, R12, R37 ;  /* 0x000000250c0c7221 */ /* 0x000fc80000010000 */
[----:B------:R-:W-:-:S04]  /*0e60*/  FADD.FTZ R12, R12, R39 ;  /* 0x000000270c0c7221 */ /* 0x000fc80000010000 */
[----:B------:R-:W-:-:S04]  /*0e70*/  FADD.FTZ R12, R12, R41 ;  /* 0x000000290c0c7221 */ /* 0x000fc80000010000 */
[----:B----4-:R-:W-:-:S04]  /*0e80*/  FADD.FTZ R12, R12, R43 ;  /* 0x0000002b0c0c7221 */ /* 0x010fc80000010000 */
        /* <DEDUP_REMOVED lines=10> */
.L_x_271:
[----:B------:R-:W-:Y:S05]  /*0f30*/  BSYNC B1 ;  /* 0x0000000000017941 */ /* 0x000fea0003800000 */
.L_x_270:
[----:B------:R-:W-:Y:S01]  /*0f40*/  IMAD.IADD R10, R4, 0x1, -R8 ;  /* 0x00000001040a7824 */ /* 0x000fe200078e0a08 */
[----:B------:R-:W-:Y:S04]  /*0f50*/  BSSY B1, `(.L_x_273) ;  /* 0x000002c000017945 */ /* 0x000fe80003800000 */
[----:B------:R-:W-:-:S12]  /*0f60*/  ISETP.GT.AND P1, PT, R10, 0x4, PT ;  /* 0x000000040a00780c */ /* 0x000fd80003f24270 */
[----:B------:R-:W-:Y:S05]  /*0f70*/  @!P1 BRA `(.L_x_274) ;  /* 0x0000029000009947 */ /* 0x000fea0003800000 */
[-C--:B------:R-:W-:Y:S01]  /*0f80*/  IADD3 R11, P0, R17, R2.reuse, RZ ;  /* 0x00000002110b7210 */ /* 0x080fe20007f1e0ff */
[----:B------:R-:W-:Y:S01]  /*0f90*/  IMAD.IADD R25, R7, 0x1, R17 ;  /* 0x0000000107197824 */ /* 0x000fe200078e0211 */
[----:B------:R-:W-:Y:S02]  /*0fa0*/  SHF.R.S32.HI R27, RZ, 0x1f, R7 ;  /* 0x0000001fff1b7819 */ /* 0x000fe40000011407 */
[----:B------:R-:W-:Y:S02]  /*0fb0*/  LEA.HI.X.SX32 R12, R17, R3, 0x1, P0 ;  /* 0x00000003110c7211 */ /* 0x000fe400000f0eff */
[----:B------:R-:W-:Y:S02]  /*0fc0*/  LEA R10, P0, R11, c[0x0][0x160], 0x2 ;  /* 0x000058000b0a7a11 */ /* 0x000fe400078010ff */
[----:B------:R-:W-:Y:S02]  /*0fd0*/  IADD3 R17, P1, R25, R2, RZ ;  /* 0x0000000219117210 */ /* 0x000fe40007f3e0ff */
[----:B------:R-:W-:-:S02]  /*0fe0*/  LEA.HI.X R11, R11, c[0x0][0x164], R12, 0x2, P0 ;  /* 0x000059000b0b7a11 */ /* 0x000fc400000f140c */
[----:B------:R-:W-:Y:S02]  /*0ff0*/  IADD3 R12, P0, R7, R10, RZ ;  /* 0x0000000a070c7210 */ /* 0x000fe40007f1e0ff */
[----:B------:R-:W-:Y:S02]  /*1000*/  LEA.HI.X.SX32 R20, R25, R3, 0x1, P1 ;  /* 0x0000000319147211 */ /* 0x000fe400008f0eff */
[----:B------:R-:W-:Y:S01]  /*1010*/  LEA R18, P1, R17, c[0x0][0x160], 0x2 ;  /* 0x0000580011127a11 */ /* 0x000fe200078210ff */
[----:B------:R-:W-:Y:S01]  /*1020*/  IMAD.X R13, R27, 0x1, R11, P0 ;  /* 0x000000011b0d7824 */ /* 0x000fe200000e060b */
[----:B------:R-:W-:Y:S01]  /*1030*/  IADD3 R14, P0, R7, R12, RZ ;  /* 0x0000000c070e7210 */ /* 0x000fe20007f1e0ff */
[----:B------:R0:W2:Y:S01]  /*1040*/  LDG.E.CONSTANT.SYS R24, [R10] ;  /* 0x000000000a187381 */ /* 0x0000a200001e6900 */
[----:B------:R-:W-:-:S03]  /*1050*/  LEA.HI.X R19, R17, c[0x0][0x164], R20, 0x2, P1 ;  /* 0x0000590011137a11 */ /* 0x000fc600008f1414 */
[----:B------:R-:W-:Y:S01]  /*1060*/  IMAD.X R15, R27, 0x1, R13, P0 ;  /* 0x000000011b0f7824 */ /* 0x000fe200000e060d */
[----:B------:R-:W-:Y:S01]  /*1070*/  IADD3 R16, P0, R7, R14, RZ ;  /* 0x0000000e07107210 */ /* 0x000fe20007f1e0ff */
[----:B------:R-:W3:Y:S04]  /*1080*/  LDG.E.CONSTANT.SYS R13, [R12] ;  /* 0x000000000c0d7381 */ /* 0x000ee800001e6900 */
[----:B------:R-:W-:Y:S01]  /*1090*/  IMAD.X R17, R27, 0x1, R15, P0 ;  /* 0x000000011b117824 */ /* 0x000fe200000e060f */
[----:B------:R-:W-:Y:S01]  /*10a0*/  IADD3 R20, P0, R7, R18, RZ ;  /* 0x0000001207147210 */ /* 0x000fe20007f1e0ff */
[----:B------:R-:W4:Y:S04]  /*10b0*/  LDG.E.CONSTANT.SYS R14, [R14] ;  /* 0x000000000e0e7381 */ /* 0x000f2800001e6900 */
[----:B------:R-:W-:Y:S01]  /*10c0*/  IMAD.X R21, R27, 0x1, R19, P0 ;  /* 0x000000011b157824 */ /* 0x000fe200000e0613 */
[----:B------:R-:W-:Y:S01]  /*10d0*/  IADD3 R22, P0, R7, R20, RZ ;  /* 0x0000001407167210 */ /* 0x000fe20007f1e0ff */
[----:B------:R1:W5:Y:S04]  /*10e0*/  LDG.E.CONSTANT.SYS R16, [R16] ;  /* 0x0000000010107381 */ /* 0x00036800001e6900 */
[----:B------:R-:W-:Y:S01]  /*10f0*/  IMAD.X R23, R27, 0x1, R21, P0 ;  /* 0x000000011b177824 */ /* 0x000fe200000e0615 */
[----:B0-----:R-:W-:Y:S01]  /*1100*/  IADD3 R10, P0, R7, R22, RZ ;  /* 0x00000016070a7210 */ /* 0x001fe20007f1e0ff */
[----:B------:R-:W5:Y:S04]  /*1110*/  LDG.E.CONSTANT.SYS R18, [R18] ;  /* 0x0000000012127381 */ /* 0x000f6800001e6900 */
[----:B------:R-:W5:Y:S01]  /*1120*/  LDG.E.CONSTANT.SYS R20, [R20] ;  /* 0x0000000014147381 */ /* 0x000f6200001e6900 */
[----:B------:R-:W-:-:S03]  /*1130*/  IMAD.X R11, R27, 0x1, R23, P0 ;  /* 0x000000011b0b7824 */ /* 0x000fc600000e0617 */
[----:B------:R-:W5:Y:S05]  /*1140*/  LDG.E.CONSTANT.SYS R22, [R22] ;  /* 0x0000000016167381 */ /* 0x000f6a00001e6900 */
[----:B------:R-:W5:Y:S01]  /*1150*/  LDG.E.CONSTANT.SYS R10, [R10] ;  /* 0x000000000a0a7381 */ /* 0x000f6200001e6900 */
[----:B------:R-:W-:Y:S01]  /*1160*/  PLOP3.LUT P0, PT, PT, PT, PT, 0x8, 0x0 ;  /* 0x000000000000781c */ /* 0x000fe20003f0e170 */
[----:B-1----:R-:W-:Y:S01]  /*1170*/  IMAD.IADD R17, R7, 0x1, R25 ;  /* 0x0000000107117824 */ /* 0x002fe200078e0219 */
[----:B------:R-:W-:Y:S01]  /*1180*/  IADD3 R8, R8, 0x8, RZ ;  /* 0x0000000808087810 */ /* 0x000fe20007ffe0ff */
[----:B--2---:R-:W-:-:S04]  /*1190*/  FADD.FTZ R24, R9, R24 ;  /* 0x0000001809187221 */ /* 0x004fc80000010000 */
[----:B---3--:R-:W-:-:S04]  /*11a0*/  FADD.FTZ R13, R24, R13 ;  /* 0x0000000d180d7221 */ /* 0x008fc80000010000 */
[----:B----4-:R-:W-:-:S04]  /*11b0*/  FADD.FTZ R13, R13, R14 ;  /* 0x0000000e0d0d7221 */ /* 0x010fc80000010000 */
[----:B-----5:R-:W-:-:S04]  /*11c0*/  FADD.FTZ R13, R13, R16 ;  /* 0x000000100d0d7221 */ /* 0x020fc80000010000 */
[----:B------:R-:W-:-:S04]  /*11d0*/  FADD.FTZ R13, R13, R18 ;  /* 0x000000120d0d7221 */ /* 0x000fc80000010000 */
[----:B------:R-:W-:-:S04]  /*11e0*/  FADD.FTZ R13, R13, R20 ;  /* 0x000000140d0d7221 */ /* 0x000fc80000010000 */
[----:B------:R-:W-:-:S04]  /*11f0*/  FADD.FTZ R13, R13, R22 ;  /* 0x000000160d0d7221 */ /* 0x000fc80000010000 */
[----:B------:R-:W-:-:S08]  /*1200*/  FADD.FTZ R9, R13, R10 ;  /* 0x0000000a0d097221 */ /* 0x000fd00000010000 */
.L_x_274:
[----:B------:R-:W-:Y:S05]  /*1210*/  BSYNC B1 ;  /* 0x0000000000017941 */ /* 0x000fea0003800000 */
.L_x_273:
[----:B------:R-:W-:-:S12]  /*1220*/  ISETP.LT.OR P0, PT, R8, R4, P0 ;  /* 0x000000040800720c */ /* 0x000fd80000701670 */
[----:B------:R-:W-:Y:S05]  /*1230*/  @!P0 BRA `(.L_x_265) ;  /* 0x0000013000008947 */ /* 0x000fea0003800000 */
[C---:B------:R-:W-:Y:S02]  /*1240*/  IADD3 R4, P0, R17.reuse, R2, RZ ;  /* 0x0000000211047210 */ /* 0x040fe40007f1e0ff */
[----:B------:R-:W-:Y:S02]  /*1250*/  SHF.R.S32.HI R19, RZ, 0x1f, R7 ;  /* 0x0000001fff137819 */ /* 0x000fe40000011407 */
[C---:B------:R-:W-:Y:S02]  /*1260*/  LEA R10, P1, R4.reuse, c[0x0][0x160], 0x2 ;  /* 0x00005800040a7a11 */ /* 0x040fe400078210ff */
[----:B------:R-:W-:Y:S02]  /*1270*/  LEA.HI.X.SX32 R17, R17, R3, 0x1, P0 ;  /* 0x0000000311117211 */ /* 0x000fe400000f0eff */
[----:B------:R-:W-:Y:S02]  /*1280*/  IADD3 R12, P0, R7, R10, RZ ;  /* 0x0000000a070c7210 */ /* 0x000fe40007f1e0ff */
[----:B------:R-:W-:-:S02]  /*1290*/  LEA.HI.X R11, R4, c[0x0][0x164], R17, 0x2, P1 ;  /* 0x00005900040b7a11 */ /* 0x000fc400008f1411 */
[----:B------:R-:W-:-:S03]  /*12a0*/  IADD3 R14, P1, R7, R12, RZ ;  /* 0x0000000c070e7210 */ /* 0x000fc60007f3e0ff */
[----:B------:R-:W-:Y:S01]  /*12b0*/  IMAD.X R13, R19, 0x1, R11, P0 ;  /* 0x00000001130d7824 */ /* 0x000fe200000e060b */
[----:B------:R-:W-:Y:S02]  /*12c0*/  IADD3 R16, P0, R7, R14, RZ ;  /* 0x0000000e07107210 */ /* 0x000fe40007f1e0ff */
[----:B------:R-:W2:Y:S01]  /*12d0*/  LDG.E.CONSTANT.SYS R10, [R10] ;  /* 0x000000000a0a7381 */ /* 0x000ea200001e6900 */
[----:B------:R-:W-:-:S04]  /*12e0*/  IMAD.X R15, R19, 0x1, R13, P1 ;  /* 0x00000001130f7824 */ /* 0x000fc800008e060d */
[----:B------:R-:W3:Y:S01]  /*12f0*/  LDG.E.CONSTANT.SYS R12, [R12] ;  /* 0x000000000c0c7381 */ /* 0x000ee200001e6900 */
[----:B------:R-:W-:-:S03]  /*1300*/  IMAD.X R17, R19, 0x1, R15, P0 ;  /* 0x0000000113117824 */ /* 0x000fc600000e060f */
[----:B------:R-:W4:Y:S05]  /*1310*/  LDG.E.CONSTANT.SYS R14, [R14] ;  /* 0x000000000e0e7381 */ /* 0x000f2a00001e6900 */
[----:B------:R-:W5:Y:S01]  /*1320*/  LDG.E.CONSTANT.SYS R16, [R16] ;  /* 0x0000000010107381 */ /* 0x000f6200001e6900 */
[----:B--2---:R-:W-:-:S04]  /*1330*/  FADD.FTZ R9, R9, R10 ;  /* 0x0000000a09097221 */ /* 0x004fc80000010000 */
[----:B---3--:R-:W-:-:S04]  /*1340*/  FADD.FTZ R9, R9, R12 ;  /* 0x0000000c09097221 */ /* 0x008fc80000010000 */
[----:B----4-:R-:W-:-:S04]  /*1350*/  FADD.FTZ R9, R9, R14 ;  /* 0x0000000e09097221 */ /* 0x010fc80000010000 */
[----:B-----5:R-:W-:-:S08]  /*1360*/  FADD.FTZ R9, R9, R16 ;  /* 0x0000001009097221 */ /* 0x020fd00000010000 */
.L_x_265:
[----:B------:R-:W-:Y:S05]  /*1370*/  BSYNC B0 ;  /* 0x0000000000007941 */ /* 0x000fea0003800000 */
.L_x_264:
[----:B------:R-:W0:Y:S01]  /*1380*/  I2F R6, R6 ;  /* 0x0000000600067306 */ /* 0x000e220000201400 */
[----:B------:R-:W-:-:S05]  /*1390*/  IMAD R5, R0, c[0x0][0x178], R5 ;  /* 0x00005e0000057a24 */ /* 0x000fca00078e0205 */
[----:B------:R-:W-:-:S04]  /*13a0*/  IADD3 R0, P0, R5, R2, RZ ;  /* 0x0000000205007210 */ /* 0x000fc80007f1e0ff */
[----:B------:R-:W-:Y:S02]  /*13b0*/  LEA.HI.X.SX32 R3, R5, R3, 0x1, P0 ;  /* 0x0000000305037211 */ /* 0x000fe400000f0eff */
[----:B------:R-:W-:Y:S01]  /*13c0*/  LEA R2, P0, R0, c[0x0][0x168], 0x2 ;  /* 0x00005a0000027a11 */ /* 0x000fe200078010ff */
[----:B0-----:R-:W0:Y:S03]  /*13d0*/  MUFU.RCP R4, R6 ;  /* 0x0000000600047308 */ /* 0x001e260000001000 */
[----:B------:R-:W-:Y:S01]  /*13e0*/  LEA.HI.X R3, R0, c[0x0][0x16c], R3, 0x2, P0 ;  /* 0x00005b0000037a11 */ /* 0x000fe200000f1403 */
[----:B0-----:R-:W-:-:S08]  /*13f0*/  FMUL.FTZ R9, R4, R9 ;  /* 0x0000000904097220 */ /* 0x001fd00000410000 */
[----:B------:R-:W-:Y:S01]  /*1400*/  STG.E.SYS [R2], R9 ;  /* 0x0000000902007386 */ /* 0x000fe2000010e900 */
[----:B------:R-:W-:Y:S05]  /*1410*/  EXIT ;  /* 0x000000000000794d */ /* 0x000fea0003800000 */
.L_x_275:
[----:B------:R-:W-:-:S00]  /*1420*/  BRA `(.L_x_275) ;  /* 0xfffffff000007947 */ /* 0x000fc0000383ffff */
[----:B------:R-:W-:-:S00]  /*1430*/  NOP ;  /* 0x0000000000007918 */ /* 0x000fc00000000000 */
[----:B------:R-:W-:-:S00]  /*1440*/  NOP ;  /* 0x0000000000007918 */ /* 0x000fc00000000000 */
[----:B------:R-:W-:-:S00]  /*1450*/  NOP ;  /* 0x0000000000007918 */ /* 0x000fc00000000000 */
[----:B------:R-:W-:-:S00]  /*1460*/  NOP ;  /* 0x0000000000007918 */ /* 0x000fc00000000000 */
[----:B------:R-:W-:-:S00]  /*1470*/  NOP ;  /* 0x0000000000007918 */ /* 0x000fc00000000000 */
.L_x_602:


//--------------------- .text.kernel_cuda_filter_nlm_calc_difference --------------------------
	.section	.text.kernel_cuda_filter_nlm_calc_difference,"ax",@progbits
	.sectioninfo	@"SHI_REGISTERS=49"
	.align	128
        .global         kernel_cuda_filter_nlm_calc_difference
        .type           kernel_cuda_filter_nlm_calc_difference,@function
        .size           kernel_cuda_filter_nlm_calc_difference,(.L_x_603 - kernel_cuda_filter_nlm_calc_difference)
        .other          kernel_cuda_filter_nlm_calc_difference,@"STO_CUDA_ENTRY STV_DEFAULT"
kernel_cuda_filter_nlm_calc_difference:
.text.kernel_cuda_filter_nlm_calc_difference:
[----:B------:R-:W-:-:S08]  /*0000*/  MOV R1, c[0x0][0x28] ;  /* 0x00000a0000017a02 */ /* 0x000fd00000000f00 */
        /* <DEDUP_REMOVED lines=13> */
[----:B0-----:R-:W-:Y:S02]  /*00e0*/  MOV R2, RZ ;  /* 0x000000ff00027202 */ /* 0x001fe40000000f00 */
[----:B-1----:R-:W-:-:S05]  /*00f0*/  IADD3 R6, RZ, -R3, RZ ;  /* 0x80000003ff067210 */ /* 0x002fca0007ffe0ff */
[----:B------:R-:W-:Y:S01]  /*0100*/  IMAD R5, R6, R7, RZ ;  /* 0x0000000706057224 */ /* 0x000fe200078e02ff */
[----:B------:R-:W-:-:S03]  /*0110*/  IABS R6, UR4 ;  /* 0x0000000400067c13 */ /* 0x000fc60008000000 */
[----:B------:R-:W-:Y:S01]  /*0120*/  IMAD.HI.U32 R3, R3, R5, R2 ;  /* 0x0000000503037227 */ /* 0x000fe200078e0002 */
[----:B------:R-:W-:Y:S02]  /*0130*/  IADD3 R2, RZ, -R6, RZ ;  /* 0x80000006ff027210 */ /* 0x000fe40007ffe0ff */
[----:B------:R-:W-:-:S03]  /*0140*/  LOP3.LUT R5, RZ, UR4, RZ, 0x33, !PT ;  /* 0x00000004ff057c12 */ /* 0x000fc6000f8e33ff */
        /* <DEDUP_REMOVED lines=8> */
[----:B------:R-:W-:Y:S02]  /*01d0*/  ISETP.NE.AND P1, PT, RZ, UR4, PT ;  /* 0x00000004ff007c0c */ /* 0x000fe4000bf25270 */
[CC--:B------:R-:W-:Y:S02]  /*01e0*/  ISETP.GE.U32.AND P0, PT, R2.reuse, R7.reuse, PT ;  /* 0x000000070200720c */ /* 0x0c0fe40003f06070 */
[----:B------:R-:W-:-:S10]  /*01f0*/  IADD3 R3, R2, -R7, RZ ;  /* 0x8000000702037210 */ /* 0x000fd40007ffe0ff */
[----:B------:R-:W-:Y:S02]  /*0200*/  @P0 IADD3 R4, R4, 0x1, RZ ;  /* 0x0000000104040810 */ /* 0x000fe40007ffe0ff */
[----:B------:R-:W-:-:S03]  /*0210*/  ISETP.GT.U32.AND P0, PT, R7, R2, PT ;  /* 0x000000020700720c */ /* 0x000fc60003f04070 */
[----:B------:R-:W-:Y:S01]  /*0220*/  @!P3 IMAD.MOV R4, RZ, RZ, -R4 ;  /* 0x000000ffff04b224 */ /* 0x000fe200078e0a04 */
[----:B------:R-:W-:Y:S02]  /*0230*/  SEL R2, R3, R2, !P0 ;  /* 0x0000000203027207 */ /* 0x000fe40004000000 */
[----:B------:R-:W-:Y:S02]  /*0240*/  PLOP3.LUT P0, PT, PT, PT, PT, 0x80, 0x0 ;  /* 0x000000000000781c */ /* 0x000fe40003f0f070 */
[----:B------:R-:W-:Y:S02]  /*0250*/  SEL R13, R5, R4, !P1 ;  /* 0x00000004050d7207 */ /* 0x000fe40004800000 */
[----:B------:R-:W-:Y:S02]  /*0260*/  @!P2 IADD3 R2, -R2, RZ, RZ ;  /* 0x000000ff0202a210 */ /* 0x000fe40007ffe1ff */
[----:B------:R-:W-:Y:S02]  /*0270*/  ISETP.GE.AND P3, PT, R13, UR4, PT ;  /* 0x000000040d007c0c */ /* 0x000fe4000bf66270 */
[----:B------:R-:W-:-:S02]  /*0280*/  SEL R10, R5, R2, !P1 ;  /* 0x00000002050a7207 */ /* 0x000fc40004800000 */
[----:B------:R-:W-:-:S08]  /*0290*/  CS2R R2, SRZ ;  /* 0x0000000000027805 */ /* 0x000fd0000001ff00 */
[----:B------:R-:W-:Y:S05]  /*02a0*/  @P3 BRA `(.L_x_277) ;  /* 0x000003c000003947 */ /* 0x000fea0003800000 */
[----:B------:R-:W-:Y:S02]  /*02b0*/  IADD3 R12, R10, -c[0x0][0x190], RZ ;  /* 0x800064000a0c7a10 */ /* 0x000fe40007ffe0ff */
[----:B------:R-:W-:Y:S02]  /*02c0*/  IADD3 R0, R13, -c[0x0][0x190], RZ ;  /* 0x800064000d007a10 */ /* 0x000fe40007ffe0ff */
[----:B------:R-:W-:Y:S02]  /*02d0*/  IMNMX R4, RZ, R12, !PT ;  /* 0x0000000cff047217 */ /* 0x000fe40007800200 */
[----:B------:R-:W-:Y:S02]  /*02e0*/  IMNMX R5, RZ, R0, !PT ;  /* 0x00000000ff057217 */ /* 0x000fe40007800200 */
[----:B------:R-:W-:Y:S02]  /*02f0*/  IADD3 R6, -R12, RZ, RZ ;  /* 0x000000ff0c067210 */ /* 0x000fe40007ffe1ff */
[----:B------:R-:W-:-:S02]  /*0300*/  IADD3 R4, -R4, c[0x0][0x180], RZ ;  /* 0x0000600004047a10 */ /* 0x000fc40007ffe1ff */
[----:B------:R-:W-:Y:S02]  /*0310*/  IADD3 R7, -R0, RZ, RZ ;  /* 0x000000ff00077210 */ /* 0x000fe40007ffe1ff */
[----:B------:R-:W-:Y:S02]  /*0320*/  IADD3 R5, -R5, c[0x0][0x184], RZ ;  /* 0x0000610005057a10 */ /* 0x000fe40007ffe1ff */
[----:B------:R-:W-:Y:S02]  /*0330*/  IMNMX R15, RZ, R6, !PT ;  /* 0x00000006ff0f7217 */ /* 0x000fe40007800200 */
[----:B------:R-:W-:Y:S02]  /*0340*/  IMNMX R4, R4, c[0x0][0x180], PT ;  /* 0x0000600004047a17 */ /* 0x000fe40003800200 */
[----:B------:R-:W-:Y:S02]  /*0350*/  IMNMX R17, RZ, R7, !PT ;  /* 0x00000007ff117217 */ /* 0x000fe40007800200 */
[----:B------:R-:W-:-:S02]  /*0360*/  IMNMX R14, R5, c[0x0][0x184], PT ;  /* 0x00006100050e7a17 */ /* 0x000fc40003800200 */
        /* <DEDUP_REMOVED lines=9> */
[----:B------:R-:W-:Y:S01]  /*0400*/  IADD3 R16, RZ, -R16, RZ ;  /* 0x80000010ff107210 */ /* 0x000fe20007ffe0ff */
[----:B-1----:R-:W1:Y:S01]  /*0410*/  MUFU.RCP R7, R7 ;  /* 0x0000000700077308 */ /* 0x002e620000001000 */
[----:B0-----:R-:W-:Y:S01]  /*0420*/  IMAD R6, R6, c[0x0][0x0], R9 ;  /* 0x0000000006067a24 */ /* 0x001fe200078e0209 */
[----:B-1----:R-:W-:-:S04]  /*0430*/  IADD3 R4, R7, 0xffffffe, RZ ;  /* 0x0ffffffe07047810 */ /* 0x002fc80007ffe0ff */
[-C--:B------:R-:W-:Y:S02]  /*0440*/  LOP3.LUT R7, R6, R19.reuse, RZ, 0x3c, !PT ;  /* 0x0000001306077212 */ /* 0x080fe400078e3cff */
[----:B------:R0:W1:Y:S02]  /*0450*/  F2I.FTZ.U32.TRUNC.NTZ R5, R4 ;  /* 0x0000000400057305 */ /* 0x000064000021f000 */
[----:B------:R-:W-:Y:S02]  /*0460*/  ISETP.GE.AND P3, PT, R7, RZ, PT ;  /* 0x000000ff0700720c */ /* 0x000fe40003f66270 */
[----:B------:R-:W-:Y:S02]  /*0470*/  LOP3.LUT R7, RZ, R19, RZ, 0x33, !PT ;  /* 0x00000013ff077212 */ /* 0x000fe400078e33ff */
[----:B0-----:R-:W-:Y:S02]  /*0480*/  MOV R4, RZ ;  /* 0x000000ff00047202 */ /* 0x001fe40000000f00 */
[----:B-1----:R-:W-:-:S05]  /*0490*/  IADD3 R8, RZ, -R5, RZ ;  /* 0x80000005ff087210 */ /* 0x002fca0007ffe0ff */
[----:B------:R-:W-:Y:S01]  /*04a0*/  IMAD R9, R8, R11, RZ ;  /* 0x0000000b08097224 */ /* 0x000fe200078e02ff */
[----:B------:R-:W-:-:S03]  /*04b0*/  IABS R8, R6 ;  /* 0x0000000600087213 */ /* 0x000fc60000000000 */
[----:B------:R-:W-:Y:S01]  /*04c0*/  IMAD.HI.U32 R5, R5, R9, R4 ;  /* 0x0000000905057227 */ /* 0x000fe200078e0004 */
[----:B------:R-:W-:-:S05]  /*04d0*/  MOV R4, R16 ;  /* 0x0000001000047202 */ /* 0x000fca0000000f00 */
[----:B------:R-:W-:-:S04]  /*04e0*/  IMAD.HI.U32 R5, R5, R8, RZ ;  /* 0x0000000805057227 */ /* 0x000fc800078e00ff */
[C---:B------:R-:W-:Y:S01]  /*04f0*/  IMAD R4, R5.reuse, R4, R8 ;  /* 0x0000000405047224 */ /* 0x040fe200078e0208 */
[----:B------:R-:W-:-:S04]  /*0500*/  IADD3 R8, R5, 0x1, RZ ;  /* 0x0000000105087810 */ /* 0x000fc80007ffe0ff */
[----:B------:R-:W-:-:S04]  /*0510*/  ISETP.GT.U32.AND P2, PT, R11, R4, PT ;  /* 0x000000040b00720c */ /* 0x000fc80003f44070 */
[----:B------:R-:W-:-:S08]  /*0520*/  SEL R8, R8, R5, !P2 ;  /* 0x0000000508087207 */ /* 0x000fd00005000000 */
[----:B------:R-:W-:-:S05]  /*0530*/  @!P2 IMAD.IADD R4, R4, 0x1, -R11 ;  /* 0x000000010404a824 */ /* 0x000fca00078e0a0b */
[CC--:B------:R-:W-:Y:S02]  /*0540*/  ISETP.GE.U32.AND P1, PT, R4.reuse, R11.reuse, PT ;  /* 0x0000000b0400720c */ /* 0x0c0fe40003f26070 */
[----:B------:R-:W-:Y:S02]  /*0550*/  ISETP.GT.U32.AND P2, PT, R11, R4, PT ;  /* 0x000000040b00720c */ /* 0x000fe40003f44070 */
[----:B------:R-:W-:-:S04]  /*0560*/  IADD3 R5, R4, -R11, RZ ;  /* 0x8000000b04057210 */ /* 0x000fc80007ffe0ff */
[----:B------:R-:W-:-:S04]  /*0570*/  SEL R4, R5, R4, !P2 ;  /* 0x0000000405047207 */ /* 0x000fc80005000000 */
[----:B------:R-:W-:Y:S02]  /*0580*/  @P1 IADD3 R8, R8, 0x1, RZ ;  /* 0x0000000108081810 */ /* 0x000fe40007ffe0ff */
[----:B------:R-:W-:Y:S02]  /*0590*/  ISETP.NE.AND P1, PT, R19, RZ, PT ;  /* 0x000000ff1300720c */ /* 0x000fe40003f25270 */
[----:B------:R-:W-:Y:S02]  /*05a0*/  @!P3 IADD3 R8, -R8, RZ, RZ ;  /* 0x000000ff0808b210 */ /* 0x000fe40007ffe1ff */
[----:B------:R-:W-:Y:S02]  /*05b0*/  ISETP.GE.AND P3, PT, R6, RZ, PT ;  /* 0x000000ff0600720c */ /* 0x000fe40003f66270 */
[----:B------:R-:W-:-:S04]  /*05c0*/  SEL R8, R7, R8, !P1 ;  /* 0x0000000807087207 */ /* 0x000fc80004800000 */
[----:B------:R-:W-:-:S04]  /*05d0*/  IADD3 R17, R17, R8, RZ ;  /* 0x0000000811117210 */ /* 0x000fc80007ffe0ff */
[----:B------:R-:W-:Y:S02]  /*05e0*/  ISETP.GE.AND P4, PT, R17, R14, PT ;  /* 0x0000000e1100720c */ /* 0x000fe40003f86270 */
[----:B------:R-:W-:-:S04]  /*05f0*/  @!P3 IADD3 R4, -R4, RZ, RZ ;  /* 0x000000ff0404b210 */ /* 0x000fc80007ffe1ff */
[----:B------:R-:W-:-:S05]  /*0600*/  SEL R4, R7, R4, !P1 ;  /* 0x0000000407047207 */ /* 0x000fca0004800000 */
[----:B------:R-:W-:Y:S01]  /*0610*/  IMAD.IADD R15, R15, 0x1, R4 ;  /* 0x000000010f0f7824 */ /* 0x000fe200078e0204 */
[----:B------:R-:W-:Y:S01]  /*0620*/  @!P4 PLOP3.LUT P0, PT, PT, PT, PT, 0x8, 0x0 ;  /* 0x000000000000c81c */ /* 0x000fe20003f0e170 */
[----:B------:R-:W-:-:S04]  /*0630*/  @!P4 IMAD R5, R13, UR4, R10 ;  /* 0x000000040d05cc24 */ /* 0x000fc8000f8e020a */
[----:B------:R-:W-:-:S05]  /*0640*/  @!P4 IMAD R5, R5, c[0x0][0x18c], RZ ;  /* 0x000063000505ca24 */ /* 0x000fca00078e02ff */
[----:B------:R-:W-:Y:S02]  /*0650*/  @!P4 SHF.R.S32.HI R3, RZ, 0x1f, R5 ;  /* 0x0000001fff03c819 */ /* 0x000fe40000011405 */
[----:B------:R-:W-:-:S08]  /*0660*/  @!P4 MOV R2, R5 ;  /* 0x000000050002c202 */ /* 0x000fd00000000f00 */
.L_x_277:
[----:B------:R-:W-:Y:S05]  /*0670*/  BSYNC B0 ;  /* 0x0000000000007941 */ /* 0x000fea0003800000 */
.L_x_276:
[----:B------:R-:W-:Y:S05]  /*0680*/  @P0 EXIT ;  /* 0x000000000000094d */ /* 0x000fea0003800000 */
[----:B------:R-:W-:Y:S02]  /*0690*/  ISETP.NE.U32.AND P0, PT, RZ, c[0x0][0x170], PT ;  /* 0x00005c00ff007a0c */ /* 0x000fe40003f05070 */
[----:B------:R-:W-:Y:S02]  /*06a0*/  IADD3 R12, R12, c[0x0][0x198], RZ ;  /* 0x000066000c0c7a10 */ /* 0x000fe40007ffe0ff */
[----:B------:R-:W-:-:S12]  /*06b0*/  ISETP.NE.AND.EX P0, PT, RZ, c[0x0][0x174], PT, P0 ;  /* 0x00005d00ff007a0c */ /* 0x000fd80003f05300 */
[----:B------:R-:W-:Y:S02]  /*06c0*/  @P0 IADD3 R4, R15, R12, RZ ;  /* 0x0000000c0f040210 */ /* 0x000fe40007ffe0ff */
[----:B------:R-:W-:Y:S02]  /*06d0*/  @P0 IADD3 R5, R0, R17, RZ ;  /* 0x0000001100050210 */ /* 0x000fe40007ffe0ff */
[----:B------:R-:W-:-:S03]  /*06e0*/  @P0 MOV R8, 0x4 ;  /* 0x0000000400080802 */ /* 0x000fc60000000f00 */
[----:B------:R-:W-:-:S04]  /*06f0*/  @P0 IMAD R4, R5, c[0x0][0x188], R4 ;  /* 0x0000620005040a24 */ /* 0x000fc800078e0204 */
[----:B------:R-:W-:Y:S02]  /*0700*/  @P0 IMAD.WIDE R6, R4, R8, c[0x0][0x170] ;  /* 0x00005c0004060625 */ /* 0x000fe400078e0208 */
[----:B------:R-:W-:-:S08]  /*0710*/  IMAD R5, R17, c[0x0][0x188], R15 ;  /* 0x0000620011057a24 */ /* 0x000fd000078e020f */
[----:B------:R0:W2:Y:S01]  /*0720*/  @P0 LDG.E.CONSTANT.SYS R7, [R6] ;  /* 0x0000000006070381 */ /* 0x0000a200001e6900 */
[----:B------:R-:W-:-:S10]  /*0730*/  @P0 IMAD.WIDE R8, R5, R8, c[0x0][0x170] ;  /* 0x00005c0005080625 */ /* 0x000fd400078e0208 */
[----:B------:R-:W3:Y:S01]  /*0740*/  @P0 LDG.E.CONSTANT.SYS R8, [R8] ;  /* 0x0000000008080381 */ /* 0x000ee200001e6900 */
[----:B------:R-:W-:Y:S01]  /*0750*/  ISETP.NE.AND P1, PT, RZ, c[0x0][0x194], PT ;  /* 0x00006500ff007a0c */ /* 0x000fe20003f25270 */
[----:B------:R-:W-:Y:S01]  /*0760*/  IMAD.IADD R17, R0, 0x1, R17 ;  /* 0x0000000100117824 */ /* 0x000fe200078e0211 */
[----:B------:R-:W-:Y:S02]  /*0770*/  MOV R10, 0x1 ;  /* 0x00000001000a7802 */ /* 0x000fe40000000f00 */
[----:B------:R-:W-:Y:S02]  /*0780*/  IADD3 R12, R15, R12, RZ ;  /* 0x0000000c0f0c7210 */ /* 0x000fe40007ffe0ff */
[----:B0-----:R-:W-:Y:S02]  /*0790*/  SEL R6, R10, 0x3, !P1 ;  /* 0x000000030a067807 */ /* 0x001fe40004800000 */
[----:B------:R-:W-:Y:S01]  /*07a0*/  MOV R4, 0x3f800000 ;  /* 0x3f80000000047802 */ /* 0x000fe20000000f00 */
[----:B------:R-:W-:Y:S01]  /*07b0*/  IMAD R17, R17, c[0x0][0x188], R12 ;  /* 0x0000620011117a24 */ /* 0x000fe200078e020c */
[----:B------:R-:W-:-:S02]  /*07c0*/  ISETP.GT.AND P2, PT, R6, 0x3, PT ;  /* 0x000000030600780c */ /* 0x000fc40003f44270 */
[----:B------:R-:W-:Y:S02]  /*07d0*/  MOV R12, 0x4 ;  /* 0x00000004000c7802 */ /* 0x000fe40000000f00 */
[----:B------:R-:W-:-:S03]  /*07e0*/  MOV R13, RZ ;  /* 0x000000ff000d7202 */ /* 0x000fc60000000f00 */
[-C--:B------:R-:W-:Y:S02]  /*07f0*/  IMAD.WIDE R22, R17, R12.reuse, c[0x0][0x168] ;  /* 0x00005a0011167625 */ /* 0x080fe400078e020c */
[CC--:B------:R-:W-:Y:S02]  /*0800*/  IMAD.WIDE R24, R5.reuse, R12.reuse, c[0x0][0x168] ;  /* 0x00005a0005187625 */ /* 0x0c0fe400078e020c */
[-C--:B------:R-:W-:Y:S02]  /*0810*/  IMAD.WIDE R14, R5, R12.reuse, c[0x0][0x160] ;  /* 0x00005800050e7625 */ /* 0x080fe400078e020c */
[----:B------:R-:W-:Y:S01]  /*0820*/  IMAD.WIDE R16, R17, R12, c[0x0][0x160] ;  /* 0x0000580011107625 */ /* 0x000fe200078e020c */
[----:B--2---:R-:W3:Y:S02]  /*0830*/  @P0 MUFU.RCP R11, R7 ;  /* 0x00000007000b0308 */ /* 0x004ee40000001000 */
[----:B---3--:R-:W-:-:S05]  /*0840*/  @P0 FMUL.FTZ R0, R8, R11 ;  /* 0x0000000b08000220 */ /* 0x008fca0000410000 */
[----:B------:R-:W-:-:S04]  /*0850*/  @P0 FMNMX.FTZ R0, R0, 0.25, !PT ;  /* 0x3e80000000000809 */ /* 0x000fc80007810000 */
[----:B------:R-:W-:Y:S01]  /*0860*/  @P0 FMNMX.FTZ R4, R0, 4, PT ;  /* 0x4080000000040809 */ /* 0x000fe20003810000 */
[----:B------:R-:W-:Y:S01]  /*0870*/  IMAD.MOV.U32 R0, RZ, RZ, RZ ;  /* 0x000000ffff007224 */ /* 0x000fe200078e00ff */
[----:B------:R-:W-:-:S03]  /*0880*/  PLOP3.LUT P0, PT, PT, PT, PT, 0x80, 0x0 ;  /* 0x000000000000781c */ /* 0x000fc60003f0f070 */
[----:B------:R-:W-:Y:S01]  /*0890*/  FMUL.FTZ R7, R4, R4 ;  /* 0x0000000404077220 */ /* 0x000fe20000410000 */
[----:B------:R-:W-:Y:S08]  /*08a0*/  @!P2 BRA `(.L_x_278) ;  /* 0x000004e00000a947 */ /* 0x000ff00003800000 */
[----:B------:R-:W-:Y:S02]  /*08b0*/  PLOP3.LUT P0, PT, PT, PT, PT, 0x8, 0x0 ;  /* 0x000000000000781c */ /* 0x000fe40003f0e170 */
[----:B------:R-:W-:-:S10]  /*08c0*/  IADD3 R18, R6, -0x3, RZ ;  /* 0xfffffffd06127810 */ /* 0x000fd40007ffe0ff */
.L_x_279:
[C---:B------:R-:W-:Y:S01]  /*08d0*/  IMAD.WIDE R26, R12.reuse, c[0x0][0x194], R22 ;  /* 0x000065000c1a7a25 */ /* 0x040fe200078e0216 */
[----:B------:R0:W2:Y:S01]  /*08e0*/  LDG.E.CONSTANT.SYS R42, [R22] ;  /* 0x00000000162a7381 */ /* 0x0000a200001e6900 */
[----:B------:R-:W-:-:S03]  /*08f0*/  IMAD.WIDE R30, R12, c[0x0][0x194], R24 ;  /* 0x000065000c1e7a25 */ /* 0x000fc600078e0218 */
[----:B------:R1:W3:Y:S03]  /*0900*/  LDG.E.CONSTANT.SYS R43, [R24] ;  /* 0x00000000182b7381 */ /* 0x0002e600001e6900 */
[C---:B------:R-:W-:Y:S01]  /*0910*/  IMAD.WIDE R34, R12.reuse, c[0x0][0x194], R26 ;  /* 0x000065000c227a25 */ /* 0x040fe200078e021a */
[----:B------:R4:W5:Y:S01]  /*0920*/  LDG.E.CONSTANT.SYS R41, [R16] ;  /* 0x0000000010297381 */ /* 0x00096200001e6900 */
[----:B------:R-:W-:-:S03]  /*0930*/  IMAD.WIDE R36, R12, c[0x0][0x194], R30 ;  /* 0x000065000c247a25 */ /* 0x000fc600078e021e */
[----:B------:R0:W5:Y:S03]  /*0940*/  LDG.E.CONSTANT.SYS R44, [R26] ;  /* 0x000000001a2c7381 */ /* 0x00016600001e6900 */
[C---:B------:R-:W-:Y:S01]  /*0950*/  IMAD.WIDE R8, R12.reuse, c[0x0][0x194], R34 ;  /* 0x000065000c087a25 */ /* 0x040fe200078e0222 */
[----:B------:R0:W5:Y:S01]  /*0960*/  LDG.E.CONSTANT.SYS R19, [R30] ;  /* 0x000000001e137381 */ /* 0x00016200001e6900 */
[C---:B------:R-:W-:Y:S02]  /*0970*/  IMAD.WIDE R10, R12.reuse, c[0x0][0x194], R36 ;  /* 0x000065000c0a7a25 */ /* 0x040fe400078e0224 */
[C---:B------:R-:W-:Y:S01]  /*0980*/  IMAD.WIDE R28, R12.reuse, c[0x0][0x194], R16 ;  /* 0x000065000c1c7a25 */ /* 0x040fe200078e0210 */
[----:B------:R0:W5:Y:S01]  /*0990*/  LDG.E.CONSTANT.SYS R34, [R34] ;  /* 0x0000000022227381 */ /* 0x00016200001e6900 */
[----:B------:R-:W-:-:S03]  /*09a0*/  IMAD.WIDE R32, R12, c[0x0][0x194], R14 ;  /* 0x000065000c207a25 */ /* 0x000fc600078e020e */
[----:B------:R-:W5:Y:S04]  /*09b0*/  LDG.E.CONSTANT.SYS R20, [R36] ;  /* 0x0000000024147381 */ /* 0x000f6800001e6900 */
[----:B------:R-:W5:Y:S01]  /*09c0*/  LDG.E.CONSTANT.SYS R46, [R8] ;  /* 0x00000000082e7381 */ /* 0x000f6200001e6900 */
[C---:B0-----:R-:W-:Y:S02]  /*09d0*/  IMAD.WIDE R30, R12.reuse, c[0x0][0x194], R28 ;  /* 0x000065000c1e7a25 */ /* 0x041fe400078e021c */
[C---:B------:R-:W-:Y:S01]  /*09e0*/  IMAD.WIDE R38, R12.reuse, c[0x0][0x194], R32 ;  /* 0x000065000c267a25 */ /* 0x040fe200078e0220 */
[----:B------:R-:W5:Y:S04]  /*09f0*/  LDG.E.CONSTANT.SYS R21, [R10] ;  /* 0x000000000a157381 */ /* 0x000f6800001e6900 */
[----:B------:R0:W5:Y:S01]  /*0a00*/  LDG.E.CONSTANT.SYS R40, [R14] ;  /* 0x000000000e287381 */ /* 0x00016200001e6900 */
[----:B----4-:R-:W-:-:S03]  /*0a10*/  IMAD.WIDE R16, R12, c[0x0][0x194], R30 ;  /* 0x000065000c107a25 */ /* 0x010fc600078e021e */
[----:B------:R4:W5:Y:S04]  /*0a20*/  LDG.E.CONSTANT.SYS R27, [R28] ;  /* 0x000000001c1b7381 */ /* 0x00096800001e6900 */
[----:B------:R-:W5:Y:S01]  /*0a30*/  LDG.E.CONSTANT.SYS R32, [R32] ;  /* 0x0000000020207381 */ /* 0x000f6200001e6900 */
[----:B0-----:R-:W-:-:S03]  /*0a40*/  IMAD.WIDE R14, R12, c[0x0][0x194], R38 ;  /* 0x000065000c0e7a25 */ /* 0x001fc600078e0226 */
[----:B-1----:R0:W5:Y:S04]  /*0a50*/  LDG.E.CONSTANT.SYS R25, [R30] ;  /* 0x000000001e197381 */ /* 0x00216800001e6900 */
[----:B------:R-:W5:Y:S04]  /*0a60*/  LDG.E.CONSTANT.SYS R24, [R38] ;  /* 0x0000000026187381 */ /* 0x000f6800001e6900 */
[----:B------:R1:W5:Y:S04]  /*0a70*/  LDG.E.CONSTANT.SYS R22, [R16] ;  /* 0x0000000010167381 */ /* 0x00036800001e6900 */
[----:B------:R0:W5:Y:S01]  /*0a80*/  LDG.E.CONSTANT.SYS R23, [R14] ;  /* 0x000000000e177381 */ /* 0x00016200001e6900 */
[----:B------:R-:W-:-:S02]  /*0a90*/  MOV R35, c[0x0][0x1a0] ;  /* 0x0000680000237a02 */ /* 0x000fc40000000f00 */
[----:B------:R-:W-:-:S04]  /*0aa0*/  IADD3 R13, R13, 0x4, RZ ;  /* 0x000000040d0d7810 */ /* 0x000fc80007ffe0ff */
[----:B------:R-:W-:Y:S01]  /*0ab0*/  ISETP.GE.AND P2, PT, R13, R18, PT ;  /* 0x000000120d00720c */ /* 0x000fe20003f46270 */
[C---:B-1----:R-:W-:Y:S02]  /*0ac0*/  IMAD.WIDE R16, R12.reuse, c[0x0][0x194], R16 ;  /* 0x000065000c107a25 */ /* 0x042fe400078e0210 */
[----:B0-----:R-:W-:Y:S02]  /*0ad0*/  IMAD.WIDE R14, R12, c[0x0][0x194], R14 ;  /* 0x000065000c0e7a25 */ /* 0x001fe400078e020e */
[----:B--2---:R-:W-:-:S05]  /*0ae0*/  FMUL.FTZ R42, R7, R42 ;  /* 0x0000002a072a7220 */ /* 0x004fca0000410000 */
[C---:B---3--:R-:W-:Y:S01]  /*0af0*/  FMNMX.FTZ R26, R42.reuse, R43, PT ;  /* 0x0000002b2a1a7209 */ /* 0x048fe20003810000 */
[----:B------:R-:W-:Y:S02]  /*0b00*/  FADD.FTZ R42, R42, R43 ;  /* 0x0000002b2a2a7221 */ /* 0x000fe40000010000 */
[----:B-----5:R-:W-:Y:S02]  /*0b10*/  FMUL.FTZ R44, R7, R44 ;  /* 0x0000002c072c7220 */ /* 0x020fe40000410000 */
[----:B------:R-:W-:Y:S02]  /*0b20*/  FADD.FTZ R26, R43, R26 ;  /* 0x0000001a2b1a7221 */ /* 0x000fe40000010000 */
[----:B------:R-:W-:Y:S01]  /*0b30*/  FFMA.FTZ R42, R42, R35, 9.9999999392252902908e-09 ;  /* 0x322bcc772a2a7423 */ /* 0x000fe20000010023 */
[C---:B----4-:R-:W-:Y:S01]  /*0b40*/  FMNMX.FTZ R28, R44.reuse, R19, PT ;  /* 0x000000132c1c7209 */ /* 0x050fe20003810000 */
[----:B------:R-:W-:Y:S02]  /*0b50*/  FADD.FTZ R44, R44, R19 ;  /* 0x000000132c2c7221 */ /* 0x000fe40000010000 */
[----:B------:R-:W-:-:S02]  /*0b60*/  FMUL.FTZ R31, R7, R34 ;  /* 0x00000022071f7220 */ /* 0x000fc40000410000 */
[----:B------:R-:W-:Y:S02]  /*0b70*/  FMUL.FTZ R29, R26, c[0x0][0x19c] ;  /* 0x000067001a1d7a20 */ /* 0x000fe40000410000 */
[-C--:B------:R-:W-:Y:S02]  /*0b80*/  FFMA.FTZ R44, R44, R35.reuse, 9.9999999392252902908e-09 ;  /* 0x322bcc772c2c7423 */ /* 0x080fe40000010023 */
[----:B------:R-:W-:Y:S02]  /*0b90*/  FADD.FTZ R26, R31, R20 ;  /* 0x000000141f1a7221 */ /* 0x000fe40000010000 */
[----:B------:R-:W-:Y:S01]  /*0ba0*/  FMUL.FTZ R46, R7, R46 ;  /* 0x0000002e072e7220 */ /* 0x000fe20000410000 */
[----:B------:R-:W0:Y:S01]  /*0bb0*/  MUFU.RCP R42, R42 ;  /* 0x0000002a002a7308 */ /* 0x000e220000001000 */
[----:B------:R-:W-:Y:S02]  /*0bc0*/  FADD.FTZ R28, R19, R28 ;  /* 0x0000001c131c7221 */ /* 0x000fe40000010000 */
[----:B------:R-:W-:-:S02]  /*0bd0*/  FFMA.FTZ R26, R26, R35, 9.9999999392252902908e-09 ;  /* 0x322bcc771a1a7423 */ /* 0x000fc40000010023 */
[C---:B------:R-:W-:Y:S01]  /*0be0*/  FADD.FTZ R19, R46.reuse, R21 ;  /* 0x000000152e137221 */ /* 0x040fe20000010000 */
[----:B------:R-:W1:Y:S01]  /*0bf0*/  MUFU.RCP R44, R44 ;  /* 0x0000002c002c7308 */ /* 0x000e620000001000 */
[----:B------:R-:W-:Y:S02]  /*0c00*/  FMNMX.FTZ R31, R31, R20, PT ;  /* 0x000000141f1f7209 */ /* 0x000fe40003810000 */
[----:B------:R-:W-:Y:S01]  /*0c10*/  FFMA.FTZ R30, R19, R35, 9.9999999392252902908e-09 ;  /* 0x322bcc77131e7423 */ /* 0x000fe20000010023 */
[----:B------:R-:W2:Y:S01]  /*0c20*/  MUFU.RCP R26, R26 ;  /* 0x0000001a001a7308 */ /* 0x000ea20000001000 */
[----:B------:R-:W-:Y:S01]  /*0c30*/  FFMA.FTZ R40, R41, -R4, R40 ;  /* 0x8000000429287223 */ /* 0x000fe20000010028 */
[----:B------:R-:W-:Y:S01]  /*0c40*/  FMNMX.FTZ R46, R46, R21, PT ;  /* 0x000000152e2e7209 */ /* 0x000fe20003810000 */
[----:B------:R-:W-:Y:S02]  /*0c50*/  FMUL.FTZ R28, R28, c[0x0][0x19c] ;  /* 0x000067001c1c7a20 */ /* 0x000fe40000410000 */
[----:B------:R-:W-:Y:S01]  /*0c60*/  FFMA.FTZ R29, R40, R40, -R29 ;  /* 0x00000028281d7223 */ /* 0x000fe2000001081d */
[----:B------:R-:W3:Y:S01]  /*0c70*/  MUFU.RCP R30, R30 ;  /* 0x0000001e001e7308 */ /* 0x000ee20000001000 */
[----:B------:R-:W-:-:S02]  /*0c80*/  FFMA.FTZ R27, R27, -R4, R32 ;  /* 0x800000041b1b7223 */ /* 0x000fc40000010020 */
[----:B------:R-:W-:Y:S02]  /*0c90*/  FADD.FTZ R31, R20, R31 ;  /* 0x0000001f141f7221 */ /* 0x000fe40000010000 */
[----:B0-----:R-:W-:Y:S02]  /*0ca0*/  FFMA.FTZ R29, R29, R42, R0 ;  /* 0x0000002a1d1d7223 */ /* 0x001fe40000010000 */
[----:B------:R-:W-:Y:S02]  /*0cb0*/  FFMA.FTZ R28, R27, R27, -R28 ;  /* 0x0000001b1b1c7223 */ /* 0x000fe4000001081c */
[----:B------:R-:W-:Y:S02]  /*0cc0*/  FFMA.FTZ R24, R25, -R4, R24 ;  /* 0x8000000419187223 */ /* 0x000fe40000010018 */
[----:B------:R-:W-:Y:S02]  /*0cd0*/  FMUL.FTZ R31, R31, c[0x0][0x19c] ;  /* 0x000067001f1f7a20 */ /* 0x000fe40000410000 */
[----:B------:R-:W-:-:S02]  /*0ce0*/  FADD.FTZ R46, R21, R46 ;  /* 0x0000002e152e7221 */ /* 0x000fc40000010000 */
[----:B-1----:R-:W-:Y:S02]  /*0cf0*/  FFMA.FTZ R28, R28, R44, R29 ;  /* 0x0000002c1c1c7223 */ /* 0x002fe4000001001d */
[----:B------:R-:W-:Y:S02]  /*0d00*/  FFMA.FTZ R31, R24, R24, -R31 ;  /* 0x00000018181f7223 */ /* 0x000fe4000001081f */
[----:B------:R-:W-:Y:S02]  /*0d10*/  FFMA.FTZ R22, R22, -R4, R23 ;  /* 0x8000000416167223 */ /* 0x000fe40000010017 */
[----:B------:R-:W-:Y:S02]  /*0d20*/  FMUL.FTZ R19, R46, c[0x0][0x19c] ;  /* 0x000067002e137a20 */ /* 0x000fe40000410000 */
[----:B--2---:R-:W-:Y:S02]  /*0d30*/  FFMA.FTZ R26, R31, R26, R28 ;  /* 0x0000001a1f1a7223 */ /* 0x004fe4000001001c */
[----:B------:R-:W-:-:S02]  /*0d40*/  FFMA.FTZ R19, R22, R22, -R19 ;  /* 0x0000001616137223 */ /* 0x000fc40000010813 */
[C---:B------:R-:W-:Y:S02]  /*0d50*/  IMAD.WIDE R22, R12.reuse, c[0x0][0x194], R8 ;  /* 0x000065000c167a25 */ /* 0x040fe400078e0208 */
[----:B------:R-:W-:Y:S02]  /*0d60*/  IMAD.WIDE R24, R12, c[0x0][0x194], R10 ;  /* 0x000065000c187a25 */ /* 0x000fe400078e020a */
[----:B---3--:R-:W-:Y:S01]  /*0d70*/  FFMA.FTZ R0, R19, R30, R26 ;  /* 0x0000001e13007223 */ /* 0x008fe2000001001a */
[----:B------:R-:W-:Y:S07]  /*0d80*/  @!P2 BRA `(.L_x_279) ;  /* 0xfffffb400000a947 */ /* 0x000fee000383ffff */
.L_x_278:
[----:B------:R-:W-:-:S04]  /*0d90*/  IADD3 R8, R6, -R13, RZ ;  /* 0x8000000d06087210 */ /* 0x000fc80007ffe0ff */
[----:B------:R-:W-:-:S12]  /*0da0*/  ISETP.GT.AND P2, PT, R8, 0x1, PT ;  /* 0x000000010800780c */ /* 0x000fd80003f44270 */
[----:B------:R-:W-:Y:S05]  /*0db0*/  @!P2 BRA `(.L_x_280) ;  /* 0x000002700000a947 */ /* 0x000fea0003800000 */
[C---:B------:R-:W-:Y:S02]  /*0dc0*/  IMAD.WIDE R8, R12.reuse, c[0x0][0x194], R22 ;  /* 0x000065000c087a25 */ /* 0x040fe400078e0216 */
[C---:B------:R-:W-:Y:S01]  /*0dd0*/  IMAD.WIDE R10, R12.reuse, c[0x0][0x194], R24 ;  /* 0x000065000c0a7a25 */ /* 0x040fe200078e0218 */
[----:B------:R-:W2:Y:S04]  /*0de0*/  LDG.E.CONSTANT.SYS R22, [R22] ;  /* 0x0000000016167381 */ /* 0x000ea800001e6900 */
[----:B------:R-:W3:Y:S04]  /*0df0*/  LDG.E.CONSTANT.SYS R25, [R24] ;  /* 0x0000000018197381 */ /* 0x000ee800001e6900 */
[----:B------:R-:W4:Y:S04]  /*0e00*/  LDG.E.CONSTANT.SYS R28, [R8] ;  /* 0x00000000081c7381 */ /* 0x000f2800001e6900 */
[----:B------:R-:W5:Y:S01]  /*0e10*/  LDG.E.CONSTANT.SYS R29, [R10] ;  /* 0x000000000a1d7381 */ /* 0x000f6200001e6900 */
[----:B------:R-:W-:-:S02]  /*0e20*/  IMAD.WIDE R20, R12, c[0x0][0x194], R16 ;  /* 0x000065000c147a25 */ /* 0x000fc400078e0210 */
[----:B------:R-:W-:Y:S01]  /*0e30*/  IMAD.WIDE R18, R12, c[0x0][0x194], R14 ;  /* 0x000065000c127a25 */ /* 0x000fe200078e020e */
[----:B------:R-:W5:Y:S04]  /*0e40*/  LDG.E.CONSTANT.SYS R17, [R16] ;  /* 0x0000000010117381 */ /* 0x000f6800001e6900 */
[----:B------:R0:W5:Y:S04]  /*0e50*/  LDG.E.CONSTANT.SYS R14, [R14] ;  /* 0x000000000e0e7381 */ /* 0x00016800001e6900 */
[----:B------:R-:W5:Y:S04]  /*0e60*/  LDG.E.CONSTANT.SYS R27, [R20] ;  /* 0x00000000141b7381 */ /* 0x000f6800001e6900 */
[----:B------:R-:W5:Y:S01]  /*0e70*/  LDG.E.CONSTANT.SYS R26, [R18] ;  /* 0x00000000121a7381 */ /* 0x000f6200001e6900 */
[----:B------:R-:W-:-:S02]  /*0e80*/  MOV R30, c[0x0][0x1a0] ;  /* 0x00006800001e7a02 */ /* 0x000fc40000000f00 */
[----:B------:R-:W-:Y:S02]  /*0e90*/  PLOP3.LUT P0, PT, PT, PT, PT, 0x8, 0x0 ;  /* 0x000000000000781c */ /* 0x000fe40003f0e170 */
[----:B------:R-:W-:Y:S01]  /*0ea0*/  IADD3 R13, R13, 0x2, RZ ;  /* 0x000000020d0d7810 */ /* 0x000fe20007ffe0ff */
[----:B--2---:R-:W-:-:S04]  /*0eb0*/  FMUL.FTZ R22, R7, R22 ;  /* 0x0000001607167220 */ /* 0x004fc80000410000 */
[C---:B---3--:R-:W-:Y:S01]  /*0ec0*/  FADD.FTZ R23, R22.reuse, R25 ;  /* 0x0000001916177221 */ /* 0x048fe20000010000 */
[----:B------:R-:W-:Y:S01]  /*0ed0*/  FMNMX.FTZ R22, R22, R25, PT ;  /* 0x0000001916167209 */ /* 0x000fe20003810000 */
[----:B----4-:R-:W-:Y:S02]  /*0ee0*/  FMUL.FTZ R28, R7, R28 ;  /* 0x0000001c071c7220 */ /* 0x010fe40000410000 */
[-C--:B------:R-:W-:Y:S02]  /*0ef0*/  FFMA.FTZ R23, R23, R30.reuse, 9.9999999392252902908e-09 ;  /* 0x322bcc7717177423 */ /* 0x080fe4000001001e */
[C---:B-----5:R-:W-:Y:S01]  /*0f00*/  FADD.FTZ R24, R28.reuse, R29 ;  /* 0x0000001d1c187221 */ /* 0x060fe20000010000 */
[----:B------:R-:W-:Y:S01]  /*0f10*/  FMNMX.FTZ R28, R28, R29, PT ;  /* 0x0000001d1c1c7209 */ /* 0x000fe20003810000 */
[----:B------:R-:W-:Y:S02]  /*0f20*/  FADD.FTZ R22, R25, R22 ;  /* 0x0000001619167221 */ /* 0x000fe40000010000 */
[----:B------:R-:W-:Y:S01]  /*0f30*/  FFMA.FTZ R24, R24, R30, 9.9999999392252902908e-09 ;  /* 0x322bcc7718187423 */ /* 0x000fe2000001001e */
[----:B------:R-:W1:Y:S01]  /*0f40*/  MUFU.RCP R23, R23 ;  /* 0x0000001700177308 */ /* 0x000e620000001000 */
[----:B0-----:R-:W-:-:S02]  /*0f50*/  FMUL.FTZ R15, R22, c[0x0][0x19c] ;  /* 0x00006700160f7a20 */ /* 0x001fc40000410000 */
[----:B------:R-:W-:Y:S02]  /*0f60*/  FFMA.FTZ R14, R17, -R4, R14 ;  /* 0x80000004110e7223 */ /* 0x000fe4000001000e */
[----:B------:R0:W2:Y:S01]  /*0f70*/  MUFU.RCP R30, R24 ;  /* 0x00000018001e7308 */ /* 0x0000a20000001000 */
[----:B------:R-:W-:Y:S02]  /*0f80*/  FADD.FTZ R28, R29, R28 ;  /* 0x0000001c1d1c7221 */ /* 0x000fe40000010000 */
[----:B------:R-:W-:Y:S02]  /*0f90*/  FFMA.FTZ R15, R14, R14, -R15 ;  /* 0x0000000e0e0f7223 */ /* 0x000fe4000001080f */
[----:B------:R-:W-:Y:S02]  /*0fa0*/  FMUL.FTZ R17, R28, c[0x0][0x19c] ;  /* 0x000067001c117a20 */ /* 0x000fe40000410000 */
[----:B------:R-:W-:Y:S02]  /*0fb0*/  FFMA.FTZ R26, R27, -R4, R26 ;  /* 0x800000041b1a7223 */ /* 0x000fe4000001001a */
[----:B0-----:R-:W-:-:S02]  /*0fc0*/  IMAD.WIDE R24, R12, c[0x0][0x194], R10 ;  /* 0x000065000c187a25 */ /* 0x001fc400078e020a */
[----:B-1----:R-:W-:Y:S02]  /*0fd0*/  FFMA.FTZ R0, R15, R23, R0 ;  /* 0x000000170f007223 */ /* 0x002fe40000010000 */
[----:B------:R-:W-:Y:S02]  /*0fe0*/  FFMA.FTZ R27, R26, R26, -R17 ;  /* 0x0000001a1a1b7223 */ /* 0x000fe40000010811 */
[C---:B------:R-:W-:Y:S02]  /*0ff0*/  IMAD.WIDE R16, R12.reuse, c[0x0][0x194], R20 ;  /* 0x000065000c107a25 */ /* 0x040fe400078e0214 */
[C---:B------:R-:W-:Y:S02]  /*1000*/  IMAD.WIDE R14, R12.reuse, c[0x0][0x194], R18 ;  /* 0x000065000c0e7a25 */ /* 0x040fe400078e0212 */
[----:B------:R-:W-:Y:S02]  /*1010*/  IMAD.WIDE R22, R12, c[0x0][0x194], R8 ;  /* 0x000065000c167a25 */ /* 0x000fe400078e0208 */
[----:B--2---:R-:W-:-:S08]  /*1020*/  FFMA.FTZ R0, R27, R30, R0 ;  /* 0x0000001e1b007223 */ /* 0x004fd00000010000 */
.L_x_280:
[----:B------:R-:W-:-:S12]  /*1030*/  ISETP.LT.OR P0, PT, R13, R6, P0 ;  /* 0x000000060d00720c */ /* 0x000fd80000701670 */
[----:B------:R-:W2:Y:S04]  /*1040*/  @P0 LDG.E.CONSTANT.SYS R22, [R22] ;  /* 0x0000000016160381 */ /* 0x000ea800001e6900 */
[----:B------:R-:W3:Y:S04]  /*1050*/  @P0 LDG.E.CONSTANT.SYS R24, [R24] ;  /* 0x0000000018180381 */ /* 0x000ee800001e6900 */
[----:B------:R-:W4:Y:S04]  /*1060*/  @P0 LDG.E.CONSTANT.SYS R17, [R16] ;  /* 0x0000000010110381 */ /* 0x000f2800001e6900 */
[----:B------:R-:W4:Y:S01]  /*1070*/  @P0 LDG.E.CONSTANT.SYS R14, [R14] ;  /* 0x000000000e0e0381 */ /* 0x000f2200001e6900 */
[----:B------:R-:W0:Y:S01]  /*1080*/  @P1 I2F R6, R6 ;  /* 0x0000000600061306 */ /* 0x000e220000201400 */
[----:B------:R-:W-:Y:S01]  /*1090*/  @P0 MOV R9, c[0x0][0x1a0] ;  /* 0x0000680000090a02 */ /* 0x000fe20000000f00 */
[----:B--2---:R-:W-:-:S04]  /*10a0*/  @P0 FMUL.FTZ R7, R7, R22 ;  /* 0x0000001607070220 */ /* 0x004fc80000410000 */
[C---:B---3--:R-:W-:Y:S01]  /*10b0*/  @P0 FADD.FTZ R8, R7.reuse, R24 ;  /* 0x0000001807080221 */ /* 0x048fe20000010000 */
[----:B------:R-:W-:-:S03]  /*10c0*/  @P0 FMNMX.FTZ R7, R7, R24, PT ;  /* 0x0000001807070209 */ /* 0x000fc60003810000 */
[----:B------:R-:W-:Y:S02]  /*10d0*/  @P0 FFMA.FTZ R8, R8, R9, 9.9999999392252902908e-09 ;  /* 0x322bcc7708080423 */ /* 0x000fe40000010009 */
[----:B------:R-:W-:Y:S01]  /*10e0*/  @P0 FADD.FTZ R7, R24, R7 ;  /* 0x0000000718070221 */ /* 0x000fe20000010000 */
[----:B0-----:R-:W-:Y:S01]  /*10f0*/  @P1 MUFU.RCP R9, R6 ;  /* 0x0000000600091308 */ /* 0x001fe20000001000 */
[----:B----4-:R-:W-:Y:S02]  /*1100*/  @P0 FFMA.FTZ R17, R17, -R4, R14 ;  /* 0x8000000411110223 */ /* 0x010fe4000001000e */
[----:B------:R-:W0:Y:S01]  /*1110*/  @P0 MUFU.RCP R8, R8 ;  /* 0x0000000800080308 */ /* 0x000e220000001000 */
[----:B------:R-:W-:-:S04]  /*1120*/  @P0 FMUL.FTZ R4, R7, c[0x0][0x19c] ;  /* 0x0000670007040a20 */ /* 0x000fc80000410000 */
[----:B------:R-:W-:Y:S01]  /*1130*/  @P0 FFMA.FTZ R17, R17, R17, -R4 ;  /* 0x0000001111110223 */ /* 0x000fe20000010804 */
[----:B------:R-:W-:-:S04]  /*1140*/  IADD3 R4, P2, R5, R2, RZ ;  /* 0x0000000205047210 */ /* 0x000fc80007f5e0ff */
[----:B------:R-:W-:Y:S01]  /*1150*/  LEA.HI.X.SX32 R3, R5, R3, 0x1, P2 ;  /* 0x0000000305037211 */ /* 0x000fe200010f0eff */
[----:B0-----:R-:W-:Y:S01]  /*1160*/  @P0 FFMA.FTZ R0, R17, R8, R0 ;  /* 0x0000000811000223 */ /* 0x001fe20000010000 */
[----:B------:R-:W-:-:S03]  /*1170*/  LEA R2, P0, R4, c[0x0][0x178], 0x2 ;  /* 0x00005e0004027a11 */ /* 0x000fc600078010ff */
[----:B------:R-:W-:Y:S01]  /*1180*/  @P1 FMUL.FTZ R0, R0, R9 ;  /* 0x0000000900001220 */ /* 0x000fe20000410000 */
[----:B------:R-:W-:-:S08]  /*1190*/  LEA.HI.X R3, R4, c[0x0][0x17c], R3, 0x2, P0 ;  /* 0x00005f0004037a11 */ /* 0x000fd000000f1403 */
[----:B------:R-:W-:Y:S01]  /*11a0*/  STG.E.SYS [R2], R0 ;  /* 0x0000000002007386 */ /* 0x000fe2000010e900 */
[----:B------:R-:W-:Y:S05]  /*11b0*/  EXIT ;  /* 0x000000000000794d */ /* 0x000fea0003800000 */
.L_x_281:
[----:B------:R-:W-:-:S00]  /*11c0*/  BRA `(.L_x_281) ;  /* 0xfffffff000007947 */ /* 0x000fc0000383ffff */
[----:B------:R-:W-:-:S00]  /*11d0*/  NOP ;  /* 0x0000000000007918 */ /* 0x000fc00000000000 */
[----:B------:R-:W-:-:S00]  /*11e0*/  NOP ;  /* 0x0000000000007918 */ /* 0x000fc00000000000 */
[----:B------:R-:W-:-:S00]  /*11f0*/  NOP ;  /* 0x0000000000007918 */ /* 0x000fc00000000000 */
.L_x_603:


//--------------------- .text.kernel_cuda_filter_construct_transform --------------------------
	.section	.text.kernel_cuda_filter_construct_transform,"ax",@progbits
	.sectioninfo	@"SHI_REGISTERS=50"
	.align	128
        .global         kernel_cuda_filter_construct_transform
        .type           kernel_cuda_filter_construct_transform,@function
        .size           kernel_cuda_filter_construct_transform,(.L_x_604 - kernel_cuda_filter_construct_transform)
        .other          kernel_cuda_filter_construct_transform,@"STO_CUDA_ENTRY STV_DEFAULT"
kernel_cuda_filter_construct_transform:
.text.kernel_cuda_filter_construct_transform:
[----:B------:R-:W-:-:S08]  /*0000*/  MOV R1, c[0x0][0x28] ;  /* 0x00000a0000017a02 */ /* 0x000fd00000000f00 */
[----:B------:R-:W0:Y:S01]  /*0010*/  S2R R2, SR_CTAID.Y ;  /* 0x0000000000027919 */ /* 0x000e220000002600 */
[----:B------:R-:W-:-:S03]  /*0020*/  IADD3 R1, R1, -0x240, RZ ;  /* 0xfffffdc001017810 */ /* 0x000fc60007ffe0ff */
        /* <DEDUP_REMOVED lines=8> */
[----:B------:R-:W0:Y:S01]  /*00b0*/  LDC.U8 R0, c[0x0][0x1b0] ;  /* 0x00006c00ff007b82 */ /* 0x000e220000000000 */
[----:B------:R-:W-:Y:S02]  /*00c0*/  ULDC UR4, c[0x0][0x168] ;  /* 0x00005a0000047ab9 */ /* 0x000fe40000000800 */
[----:B------:R-:W-:Y:S01]  /*00d0*/  UIADD3 UR4, UP0, UR4, 0xac, URZ ;  /* 0x000000ac04047890 */ /* 0x000fe2000ff1e03f */
[----:B------:R-:W-:Y:S01]  /*00e0*/  IMAD.MOV.U32 R29, RZ, RZ, 0xa ;  /* 0x0000000aff1d7424 */ /* 0x000fe200078e00ff */
[----:B------:R-:W-:Y:S02]  /*00f0*/  ULDC UR5, c[0x0][0x16c] ;  /* 0x00005b0000057ab9 */ /* 0x000fe40000000800 */
[----:B------:R-:W-:Y:S01]  /*0100*/  UIADD3.X UR5, URZ, UR5, URZ, UP0, !UPT ;  /* 0x000000053f057290 */ /* 0x000fe200087fe43f */
[----:B------:R-:W-:Y:S02]  /*0110*/  IADD3 R3, R23, c[0x0][0x180], RZ ;  /* 0x0000600017037a10 */ /* 0x000fe40007ffe0ff */
[----:B------:R-:W-:-:S06]  /*0120*/  IADD3 R4, R2, c[0x0][0x184], RZ ;  /* 0x0000610002047a10 */ /* 0x000fcc0007ffe0ff */
[----:B------:R-:W5:Y:S01]  /*0130*/  LDG.E.SYS R30, [UR4] ;  /* 0x00000004ff1e7981 */ /* 0x000f62000c1ee900 */
[----:B------:R-:W-:Y:S01]  /*0140*/  ULDC UR4, c[0x0][0x1a0] ;  /* 0x0000680000047ab9 */ /* 0x000fe20000000800 */
[----:B------:R-:W-:Y:S01]  /*0150*/  PLOP3.LUT P0, PT, PT, PT, PT, 0x80, 0x0 ;  /* 0x000000000000781c */ /* 0x000fe20003f0f070 */
[----:B------:R-:W-:Y:S01]  /*0160*/  UIADD3 UR4, UR4, 0x1, URZ ;  /* 0x0000000104047890 */ /* 0x000fe2000fffe03f */
[----:B------:R-:W-:Y:S01]  /*0170*/  IMAD.MOV.U32 R6, RZ, RZ, RZ ;  /* 0x000000ffff067224 */ /* 0x000fe200078e00ff */
[----:B------:R-:W-:Y:S02]  /*0180*/  ULDC UR6, c[0x0][0x188] ;  /* 0x0000620000067ab9 */ /* 0x000fe40000000800 */
[----:B------:R-:W-:Y:S01]  /*0190*/  ULDC UR5, c[0x0][0x18c] ;  /* 0x0000630000057ab9 */ /* 0x000fe20000000800 */
[----:B0-----:R-:W-:Y:S01]  /*01a0*/  PRMT R0, R0, 0x8880, RZ ;  /* 0x0000888000007816 */ /* 0x001fe200000000ff */
[----:B------:R-:W-:Y:S01]  /*01b0*/  UIMAD UR5, UR6, UR5, URZ ;  /* 0x00000005060572a4 */ /* 0x000fe2000f8e023f */
[----:B------:R-:W-:-:S02]  /*01c0*/  IADD3 R26, R3, UR4, RZ ;  /* 0x00000004031a7c10 */ /* 0x000fc4000fffe0ff */
[----:B------:R-:W-:Y:S02]  /*01d0*/  PRMT R0, R0, 0x7710, RZ ;  /* 0x0000771000007816 */ /* 0x000fe400000000ff */
[----:B------:R-:W-:Y:S02]  /*01e0*/  IADD3 R25, R4, UR4, RZ ;  /* 0x0000000404197c10 */ /* 0x000fe4000fffe0ff */
[----:B------:R-:W-:-:S04]  /*01f0*/  LOP3.LUT R0, R0, 0xff, RZ, 0xc0, !PT ;  /* 0x000000ff00007812 */ /* 0x000fc800078ec0ff */
[----:B------:R-:W-:Y:S02]  /*0200*/  ISETP.NE.AND P1, PT, R0, RZ, PT ;  /* 0x000000ff0000720c */ /* 0x000fe40003f25270 */
[----:B------:R-:W-:Y:S02]  /*0210*/  MOV R0, R1 ;  /* 0x0000000100007202 */ /* 0x000fe40000000f00 */
[----:B------:R-:W-:-:S04]  /*0220*/  SEL R29, R29, 0xb, !P1 ;  /* 0x0000000b1d1d7807 */ /* 0x000fc80004800000 */
[----:B------:R-:W-:-:S12]  /*0230*/  ISETP.GT.AND P2, PT, R29, 0x3, PT ;  /* 0x000000031d00780c */ /* 0x000fd80003f44270 */
[----:B------:R-:W-:Y:S05]  /*0240*/  @!P2 BRA `(.L_x_282) ;  /* 0x000000800000a947 */ /* 0x000fea0003800000 */
[----:B------:R-:W-:Y:S02]  /*0250*/  PLOP3.LUT P0, PT, PT, PT, PT, 0x8, 0x0 ;  /* 0x000000000000781c */ /* 0x000fe40003f0e170 */
[----:B------:R-:W-:-:S10]  /*0260*/  IADD3 R5, R29, -0x3, RZ ;  /* 0xfffffffd1d057810 */ /* 0x000fd40007ffe0ff */
.L_x_283:
[----:B------:R-:W-:Y:S01]  /*0270*/  IADD3 R6, R6, 0x4, RZ ;  /* 0x0000000406067810 */ /* 0x000fe20007ffe0ff */
[----:B------:R-:W-:Y:S03]  /*0280*/  STL.64 [R0], RZ ;  /* 0x000000ff00007387 */ /* 0x000fe60000100a00 */
[----:B------:R-:W-:Y:S01]  /*0290*/  ISETP.GE.AND P2, PT, R6, R5, PT ;  /* 0x000000050600720c */ /* 0x000fe20003f46270 */
[----:B------:R0:W-:Y:S02]  /*02a0*/  STL.64 [R0+0x8], RZ ;  /* 0x000008ff00007387 */ /* 0x0001e40000100a00 */
[----:B0-----:R-:W-:-:S09]  /*02b0*/  IADD3 R0, R0, 0x10, RZ ;  /* 0x0000001000007810 */ /* 0x001fd20007ffe0ff */
[----:B------:R-:W-:Y:S05]  /*02c0*/  @!P2 BRA `(.L_x_283) ;  /* 0xffffffa00000a947 */ /* 0x000fea000383ffff */
.L_x_282:
[----:B------:R-:W-:Y:S01]  /*02d0*/  IADD3 R5, R29, -R6, RZ ;  /* 0x800000061d057210 */ /* 0x000fe20007ffe0ff */
[----:B------:R-:W-:Y:S01]  /*02e0*/  IMAD R24, R7, c[0x0][0x0], R24 ;  /* 0x0000000007187a24 */ /* 0x000fe200078e0218 */
[----:B------:R-:W-:Y:S01]  /*02f0*/  IADD3 R27, R3, -c[0x0][0x1a0], RZ ;  /* 0x80006800031b7a10 */ /* 0x000fe20007ffe0ff */
[----:B------:R-:W-:Y:S01]  /*0300*/  IMAD.MOV.U32 R3, RZ, RZ, c[0x0][0x190] ;  /* 0x00006400ff037624 */ /* 0x000fe200078e00ff */
[----:B------:R-:W-:Y:S01]  /*0310*/  ISETP.GT.AND P2, PT, R5, 0x1, PT ;  /* 0x000000010500780c */ /* 0x000fe20003f44270 */
[----:B------:R-:W-:Y:S01]  /*0320*/  IMAD R23, R2, c[0x0][0x188], R23 ;  /* 0x0000620002177a24 */ /* 0x000fe200078e0217 */
[----:B------:R-:W-:Y:S01]  /*0330*/  IADD3 R28, R4, -c[0x0][0x1a0], RZ ;  /* 0x80006800041c7a10 */ /* 0x000fe20007ffe0ff */
[----:B------:R-:W-:Y:S01]  /*0340*/  IMAD R20, R24, 0x2c, RZ ;  /* 0x0000002c18147824 */ /* 0x000fe200078e02ff */
[----:B------:R-:W-:Y:S02]  /*0350*/  IMNMX R27, R27, c[0x0][0x190], !PT ;  /* 0x000064001b1b7a17 */ /* 0x000fe40007800200 */
[----:B------:R-:W-:-:S02]  /*0360*/  IMNMX R28, R28, c[0x0][0x194], !PT ;  /* 0x000065001c1c7a17 */ /* 0x000fc40007800200 */
[----:B------:R-:W-:Y:S02]  /*0370*/  IMNMX R25, R25, c[0x0][0x19c], PT ;  /* 0x0000670019197a17 */ /* 0x000fe40003800200 */
[----:B------:R-:W-:Y:S02]  /*0380*/  IMNMX R26, R26, c[0x0][0x198], PT ;  /* 0x000066001a1a7a17 */ /* 0x000fe40003800200 */
[----:B------:R-:W-:Y:S01]  /*0390*/  @P2 PLOP3.LUT P0, PT, PT, PT, PT, 0x8, 0x0 ;  /* 0x000000000000281c */ /* 0x000fe20003f0e170 */
[----:B------:R0:W-:Y:S01]  /*03a0*/  @P2 STL.64 [R0], RZ ;  /* 0x000000ff00002387 */ /* 0x0001e20000100a00 */
[----:B------:R-:W-:Y:S01]  /*03b0*/  @P2 IADD3 R6, R6, 0x2, RZ ;  /* 0x0000000206062810 */ /* 0x000fe20007ffe0ff */
[----:B------:R-:W-:Y:S01]  /*03c0*/  IMAD.IADD R5, R26, 0x1, -R27 ;  /* 0x000000011a057824 */ /* 0x000fe200078e0a1b */
[----:B------:R-:W-:Y:S02]  /*03d0*/  IADD3 R4, -R28, R25, RZ ;  /* 0x000000191c047210 */ /* 0x000fe40007ffe1ff */
[----:B------:R-:W-:-:S02]  /*03e0*/  IADD3 R3, -R3, 0x3, RZ ;  /* 0x0000000303037810 */ /* 0x000fc40007ffe1ff */
[----:B0-----:R-:W-:Y:S01]  /*03f0*/  @P2 IADD3 R0, R0, 0x8, RZ ;  /* 0x0000000800002810 */ /* 0x001fe20007ffe0ff */
[----:B------:R-:W-:Y:S01]  /*0400*/  IMAD R5, R4, R5, RZ ;  /* 0x0000000504057224 */ /* 0x000fe200078e02ff */
[----:B------:R-:W-:Y:S02]  /*0410*/  IADD3 R3, R3, c[0x0][0x198], RZ ;  /* 0x0000660003037a10 */ /* 0x000fe40007ffe0ff */
[----:B------:R-:W-:Y:S01]  /*0420*/  ISETP.LT.OR P0, PT, R6, R29, P0 ;  /* 0x0000001d0600720c */ /* 0x000fe20000701670 */
[----:B-----5:R-:W-:Y:S01]  /*0430*/  IMAD R14, R5, R30, RZ ;  /* 0x0000001e050e7224 */ /* 0x020fe200078e02ff */
[C---:B------:R-:W-:Y:S02]  /*0440*/  IADD3 R22, R1.reuse, 0x2c, RZ ;  /* 0x0000002c01167810 */ /* 0x040fe40007ffe0ff */
[----:B------:R-:W-:Y:S02]  /*0450*/  IADD3 R21, R1, 0x58, RZ ;  /* 0x0000005801157810 */ /* 0x000fe40007ffe0ff */
[----:B------:R-:W-:-:S06]  /*0460*/  LOP3.LUT R17, R3, 0xfffffffc, RZ, 0xc0, !PT ;  /* 0xfffffffc03117812 */ /* 0x000fcc00078ec0ff */
[----:B------:R0:W-:Y:S01]  /*0470*/  @P0 STL [R0], RZ ;  /* 0x000000ff00000387 */ /* 0x0001e20000100800 */
[----:B------:R-:W-:-:S12]  /*0480*/  ISETP.GE.AND P0, PT, R30, 0x1, PT ;  /* 0x000000011e00780c */ /* 0x000fd80003f06270 */
[----:B------:R-:W-:Y:S05]  /*0490*/  @!P0 BRA `(.L_x_284) ;  /* 0x0000053000008947 */ /* 0x000fea0003800000 */
[----:B0-----:R-:W-:Y:S01]  /*04a0*/  MOV R0, c[0x0][0x1a8] ;  /* 0x00006a0000007a02 */ /* 0x001fe20000000f00 */
[----:B------:R-:W-:Y:S01]  /*04b0*/  IMAD.MOV.U32 R19, RZ, RZ, RZ ;  /* 0x000000ffff137224 */ /* 0x000fe200078e00ff */
[----:B------:R-:W-:Y:S02]  /*04c0*/  IADD3 R15, -R26, R27, R17 ;  /* 0x0000001b1a0f7210 */ /* 0x000fe40007ffe111 */
[----:B------:R-:W-:Y:S02]  /*04d0*/  IADD3 R18, R28, -c[0x0][0x194], RZ ;  /* 0x800065001c127a10 */ /* 0x000fe40007ffe0ff */
[----:B------:R-:W-:Y:S02]  /*04e0*/  IADD3 R2, R27, -c[0x0][0x190], RZ ;  /* 0x800064001b027a10 */ /* 0x000fe40007ffe0ff */
[----:B------:R-:W-:Y:S02]  /*04f0*/  SHF.R.S32.HI R3, RZ, 0x1f, R0 ;  /* 0x0000001fff037819 */ /* 0x000fe40000011400 */
[----:B------:R-:W-:Y:S01]  /*0500*/  SHF.R.S32.HI R4, RZ, 0x1f, R15 ;  /* 0x0000001fff047819 */ /* 0x000fe2000001140f */
[----:B------:R-:W-:Y:S01]  /*0510*/  IMAD R18, R17, R18, R2 ;  /* 0x0000001211127224 */ /* 0x000fe200078e0202 */
[----:B------:R-:W-:-:S02]  /*0520*/  SHF.L.U64.HI R16, R0, 0x2, R3 ;  /* 0x0000000200107819 */ /* 0x000fc40000010203 */
[----:B------:R-:W-:-:S08]  /*0530*/  SHF.L.U64.HI R31, R15, 0x2, R4 ;  /* 0x000000020f1f7819 */ /* 0x000fd00000010204 */
.L_x_292:
[----:B------:R-:W-:Y:S01]  /*0540*/  ISETP.GT.AND P0, PT, R25, R28, PT ;  /* 0x0000001c1900720c */ /* 0x000fe20003f04270 */
[----:B------:R-:W-:Y:S11]  /*0550*/  BSSY B0, `(.L_x_285) ;  /* 0x0000044000007945 */ /* 0x000ff60003800000 */
[----:B01----:R-:W-:Y:S05]  /*0560*/  @!P0 BRA `(.L_x_286) ;  /* 0x0000042000008947 */ /* 0x003fea0003800000 */
[----:B------:R-:W-:-:S05]  /*0570*/  MOV R3, 0x4 ;  /* 0x0000000400037802 */ /* 0x000fca0000000f00 */
[----:B------:R-:W-:-:S10]  /*0580*/  IMAD.WIDE R4, R19, R3, c[0x0][0x168] ;  /* 0x00005a0013047625 */ /* 0x000fd400078e0203 */
[----:B------:R-:W2:Y:S01]  /*0590*/  LDG.E.SYS R4, [R4+0x6c] ;  /* 0x00006c0004047381 */ /* 0x000ea200001ee900 */
[----:B------:R-:W-:Y:S02]  /*05a0*/  IMAD R2, R19, c[0x0][0x1ac], R18 ;  /* 0x00006b0013027a24 */ /* 0x000fe400078e0212 */
[----:B------:R-:W-:Y:S02]  /*05b0*/  IMAD.MOV.U32 R36, RZ, RZ, R28 ;  /* 0x000000ffff247224 */ /* 0x000fe400078e001c */
[----:B------:R-:W-:-:S06]  /*05c0*/  IMAD.WIDE R2, R2, R3, c[0x0][0x160] ;  /* 0x0000580002027625 */ /* 0x000fcc00078e0203 */
[----:B------:R-:W-:Y:S01]  /*05d0*/  IMAD.MOV.U32 R38, RZ, RZ, R2 ;  /* 0x000000ffff267224 */ /* 0x000fe200078e0002 */
[----:B------:R-:W-:Y:S01]  /*05e0*/  MOV R35, R3 ;  /* 0x0000000300237202 */ /* 0x000fe20000000f00 */
[----:B--2---:R0:W1:Y:S07]  /*05f0*/  I2F R45, R4 ;  /* 0x00000004002d7306 */ /* 0x00406e0000201400 */
.L_x_291:
[----:B------:R-:W-:Y:S01]  /*0600*/  ISETP.GT.AND P0, PT, R26, R27, PT ;  /* 0x0000001b1a00720c */ /* 0x000fe20003f04270 */
[----:B------:R-:W-:Y:S11]  /*0610*/  BSSY B1, `(.L_x_287) ;  /* 0x0000032000017945 */ /* 0x000ff60003800000 */
[----:B01----:R-:W-:Y:S05]  /*0620*/  @!P0 BRA `(.L_x_288) ;  /* 0x0000030000008947 */ /* 0x003fea0003800000 */
[----:B------:R-:W-:-:S08]  /*0630*/  MOV R37, R27 ;  /* 0x0000001b00257202 */ /* 0x000fd00000000f00 */
.L_x_290:
[----:B------:R-:W-:Y:S01]  /*0640*/  LEA R32, P0, R0, R38, 0x2 ;  /* 0x0000002600207211 */ /* 0x000fe200078010ff */
[----:B------:R-:W-:Y:S01]  /*0650*/  IMAD.MOV.U32 R34, RZ, RZ, R38 ;  /* 0x000000ffff227224 */ /* 0x000fe200078e0026 */
[----:B------:R-:W-:-:S03]  /*0660*/  MOV R3, 0x4 ;  /* 0x0000000400037802 */ /* 0x000fc60000000f00 */
[----:B------:R-:W-:-:S04]  /*0670*/  IMAD.X R33, R35, 0x1, R16, P0 ;  /* 0x0000000123217824 */ /* 0x000fc800000e0610 */
[C---:B------:R-:W-:Y:S01]  /*0680*/  IMAD.WIDE R12, R3.reuse, c[0x0][0x1a8], R32 ;  /* 0x00006a00030c7a25 */ /* 0x040fe200078e0220 */
[----:B------:R-:W2:Y:S04]  /*0690*/  LDG.E.CONSTANT.SYS R34, [R34] ;  /* 0x0000000022227381 */ /* 0x000ea800001e6900 */
[----:B------:R2:W3:Y:S03]  /*06a0*/  LDG.E.CONSTANT.SYS R43, [R32] ;  /* 0x00000000202b7381 */ /* 0x0004e600001e6900 */
[C---:B------:R-:W-:Y:S02]  /*06b0*/  IMAD.WIDE R10, R3.reuse, c[0x0][0x1a8], R12 ;  /* 0x00006a00030a7a25 */ /* 0x040fe400078e020c */
[----:B------:R-:W4:Y:S06]  /*06c0*/  LDG.E.CONSTANT.SYS R13, [R12] ;  /* 0x000000000c0d7381 */ /* 0x000f2c00001e6900 */
[----:B------:R-:W-:-:S02]  /*06d0*/  IMAD.WIDE R8, R3, c[0x0][0x1a8], R10 ;  /* 0x00006a0003087a25 */ /* 0x000fc400078e020a */
[----:B------:R-:W5:Y:S06]  /*06e0*/  LDG.E.CONSTANT.SYS R11, [R10] ;  /* 0x000000000a0b7381 */ /* 0x000f6c00001e6900 */
[C---:B------:R-:W-:Y:S02]  /*06f0*/  IMAD.WIDE R6, R3.reuse, c[0x0][0x1a8], R8 ;  /* 0x00006a0003067a25 */ /* 0x040fe400078e0208 */
[----:B------:R-:W5:Y:S06]  /*0700*/  LDG.E.CONSTANT.SYS R9, [R8] ;  /* 0x0000000008097381 */ /* 0x000f6c00001e6900 */
[----:B0-----:R-:W-:-:S02]  /*0710*/  IMAD.WIDE R4, R3, c[0x0][0x1a8], R6 ;  /* 0x00006a0003047a25 */ /* 0x001fc400078e0206 */
[----:B------:R-:W5:Y:S06]  /*0720*/  LDG.E.CONSTANT.SYS R7, [R6] ;  /* 0x0000000006077381 */ /* 0x000f6c00001e6900 */
[----:B------:R-:W-:Y:S02]  /*0730*/  IMAD.WIDE R2, R3, c[0x0][0x1a8], R4 ;  /* 0x00006a0003027a25 */ /* 0x000fe400078e0204 */
[----:B------:R-:W5:Y:S08]  /*0740*/  LDG.E.CONSTANT.SYS R5, [R4] ;  /* 0x0000000004057381 */ /* 0x000f7000001e6900 */
[----:B------:R0:W5:Y:S01]  /*0750*/  LDG.E.CONSTANT.SYS R3, [R2] ;  /* 0x0000000002037381 */ /* 0x00016200001e6900 */
[----:B------:R-:W1:Y:S01]  /*0760*/  I2F R39, R36 ;  /* 0x0000002400277306 */ /* 0x000e620000201400 */
[----:B------:R-:W0:Y:S02]  /*0770*/  I2F R41, R37 ;  /* 0x0000002500297306 */ /* 0x000e240000201400 */
[----:B-1----:R1:W-:Y:S04]  /*0780*/  @P1 STS [R20+0x28], R45 ;  /* 0x0000282d14001388 */ /* 0x0023e80000000800 */
[----:B------:R1:W-:Y:S04]  /*0790*/  STS [R20+0x4], R39 ;  /* 0x0000042714007388 */ /* 0x0003e80000000800 */
[----:B0-----:R1:W-:Y:S01]  /*07a0*/  STS [R20], R41 ;  /* 0x0000002914007388 */ /* 0x0013e20000000800 */
[----:B------:R-:W-:-:S02]  /*07b0*/  IADD3 R37, R37, 0x1, RZ ;  /* 0x0000000125257810 */ /* 0x000fc40007ffe0ff */
[----:B------:R-:W-:Y:S02]  /*07c0*/  MOV R2, RZ ;  /* 0x000000ff00027202 */ /* 0x000fe40000000f00 */
[----:B------:R-:W-:Y:S01]  /*07d0*/  ISETP.GE.AND P2, PT, R37, R26, PT ;  /* 0x0000001a2500720c */ /* 0x000fe20003f46270 */
[----:B--2---:R-:W-:Y:S01]  /*07e0*/  FADD.FTZ R33, |R34|, -RZ ;  /* 0x800000ff22217221 */ /* 0x004fe20000010200 */
[----:B---3--:R1:W-:Y:S07]  /*07f0*/  STS [R20+0xc], R43 ;  /* 0x00000c2b14007388 */ /* 0x0083ee0000000800 */
[----:B------:R1:W-:Y:S04]  /*0800*/  STS [R20+0x8], R33 ;  /* 0x0000082114007388 */ /* 0x0003e80000000800 */
[----:B----4-:R1:W-:Y:S04]  /*0810*/  STS [R20+0x10], R13 ;  /* 0x0000100d14007388 */ /* 0x0103e80000000800 */
[----:B-----5:R1:W-:Y:S04]  /*0820*/  STS [R20+0x14], R11 ;  /* 0x0000140b14007388 */ /* 0x0203e80000000800 */
[----:B------:R1:W-:Y:S04]  /*0830*/  STS [R20+0x18], R9 ;  /* 0x0000180914007388 */ /* 0x0003e80000000800 */
[----:B------:R1:W-:Y:S04]  /*0840*/  STS [R20+0x1c], R7 ;  /* 0x00001c0714007388 */ /* 0x0003e80000000800 */
[----:B------:R1:W-:Y:S04]  /*0850*/  STS [R20+0x20], R5 ;  /* 0x0000200514007388 */ /* 0x0003e80000000800 */
[----:B------:R1:W-:Y:S02]  /*0860*/  STS [R20+0x24], R3 ;  /* 0x0000240314007388 */ /* 0x0003e40000000800 */
.L_x_289:
[----:B0-----:R-:W-:-:S08]  /*0870*/  IMAD R4, R2, 0x4, R1 ;  /* 0x0000000402047824 */ /* 0x001fd000078e0201 */
[----:B-1----:R-:W2:Y:S01]  /*0880*/  LDL R5, [R4] ;  /* 0x0000000004057983 */ /* 0x002ea20000100800 */
[----:B------:R-:W-:Y:S01]  /*0890*/  IMAD R3, R24, 0xb, R2 ;  /* 0x0000000b18037824 */ /* 0x000fe200078e0202 */
[----:B------:R-:W-:-:S04]  /*08a0*/  IADD3 R2, R2, 0x1, RZ ;  /* 0x0000000102027810 */ /* 0x000fc80007ffe0ff */
[----:B------:R-:W-:-:S03]  /*08b0*/  ISETP.GE.AND P0, PT, R2, R29, PT ;  /* 0x0000001d0200720c */ /* 0x000fc60003f06270 */
[----:B------:R-:W2:Y:S02]  /*08c0*/  LDS.U R6, [R3.X4] ;  /* 0x0000000003067984 */ /* 0x000ea40000005800 */
[----:B--2---:R-:W-:-:S08]  /*08d0*/  FADD.FTZ R5, R5, R6 ;  /* 0x0000000605057221 */ /* 0x004fd00000010000 */
[----:B------:R0:W-:Y:S01]  /*08e0*/  STL [R4], R5 ;  /* 0x0000000504007387 */ /* 0x0001e20000100800 */
[----:B------:R-:W-:Y:S05]  /*08f0*/  @!P0 BRA `(.L_x_289) ;  /* 0xffffff7000008947 */ /* 0x000fea000383ffff */
[----:B------:R-:W-:-:S04]  /*0900*/  IADD3 R38, P0, R38, 0x4, RZ ;  /* 0x0000000426267810 */ /* 0x000fc80007f1e0ff */
[----:B------:R-:W-:Y:S01]  /*0910*/  IADD3.X R35, RZ, R35, RZ, P0, !PT ;  /* 0x00000023ff237210 */ /* 0x000fe200007fe4ff */
[----:B------:R-:W-:Y:S07]  /*0920*/  @!P2 BRA `(.L_x_290) ;  /* 0xfffffd100000a947 */ /* 0x000fee000383ffff */
.L_x_288:
[----:B------:R-:W-:Y:S05]  /*0930*/  BSYNC B1 ;  /* 0x0000000000017941 */ /* 0x000fea0003800000 */
.L_x_287:
[----:B------:R-:W-:Y:S02]  /*0940*/  IADD3 R36, R36, 0x1, RZ ;  /* 0x0000000124247810 */ /* 0x000fe40007ffe0ff */
[----:B------:R-:W-:Y:S02]  /*0950*/  LEA R38, P2, R15, R38, 0x2 ;  /* 0x000000260f267211 */ /* 0x000fe400078410ff */
[----:B------:R-:W-:-:S03]  /*0960*/  ISETP.GE.AND P0, PT, R36, R25, PT ;  /* 0x000000192400720c */ /* 0x000fc60003f06270 */
[----:B------:R-:W-:-:S09]  /*0970*/  IMAD.X R35, R31, 0x1, R35, P2 ;  /* 0x000000011f237824 */ /* 0x000fd200010e0623 */
[----:B------:R-:W-:Y:S05]  /*0980*/  @!P0 BRA `(.L_x_291) ;  /* 0xfffffc7000008947 */ /* 0x000fea000383ffff */
.L_x_286:
[----:B------:R-:W-:Y:S05]  /*0990*/  BSYNC B0 ;  /* 0x0000000000007941 */ /* 0x000fea0003800000 */
.L_x_285:
[----:B------:R-:W-:-:S04]  /*09a0*/  IADD3 R19, R19, 0x1, RZ ;  /* 0x0000000113137810 */ /* 0x000fc80007ffe0ff */
[----:B------:R-:W-:-:S12]  /*09b0*/  ISETP.GE.AND P0, PT, R19, R30, PT ;  /* 0x0000001e1300720c */ /* 0x000fd80003f06270 */
[----:B------:R-:W-:Y:S05]  /*09c0*/  @!P0 BRA `(.L_x_292) ;  /* 0xfffffb7000008947 */ /* 0x000fea000383ffff */
.L_x_284:
[----:B0-----:R-:W0:Y:S01]  /*09d0*/  I2F R14, R14 ;  /* 0x0000000e000e7306 */ /* 0x001e220000201400 */
[----:B------:R-:W-:Y:S01]  /*09e0*/  ISETP.GT.AND P3, PT, R29, 0x3, PT ;  /* 0x000000031d00780c */ /* 0x000fe20003f64270 */
[----:B------:R-:W-:Y:S01]  /*09f0*/  IMAD.MOV.U32 R4, RZ, RZ, RZ ;  /* 0x000000ffff047224 */ /* 0x000fe200078e00ff */
[----:B------:R-:W-:Y:S02]  /*0a00*/  PLOP3.LUT P0, PT, PT, PT, PT, 0x80, 0x0 ;  /* 0x000000000000781c */ /* 0x000fe40003f0f070 */
[----:B------:R-:W-:Y:S01]  /*0a10*/  MOV R0, R1 ;  /* 0x0000000100007202 */ /* 0x000fe20000000f00 */
[----:B0-----:R0:W2:Y:S07]  /*0a20*/  MUFU.RCP R2, R14 ;  /* 0x0000000e00027308 */ /* 0x0010ae0000001000 */
[----:B------:R-:W-:Y:S05]  /*0a30*/  @!P3 BRA `(.L_x_293) ;  /* 0x000001200000b947 */ /* 0x000fea0003800000 */
[----:B------:R-:W-:Y:S02]  /*0a40*/  PLOP3.LUT P0, PT, PT, PT, PT, 0x8, 0x0 ;  /* 0x000000000000781c */ /* 0x000fe40003f0e170 */
[----:B------:R-:W-:-:S10]  /*0a50*/  IADD3 R11, R29, -0x3, RZ ;  /* 0xfffffffd1d0b7810 */ /* 0x000fd40007ffe0ff */
.L_x_294:
[----:B------:R-:W3:Y:S04]  /*0a60*/  LDL R3, [R0] ;  /* 0x0000000000037983 */ /* 0x000ee80000100800 */
[----:B------:R-:W4:Y:S04]  /*0a70*/  LDL R5, [R0+0x4] ;  /* 0x0000040000057983 */ /* 0x000f280000100800 */
[----:B------:R-:W5:Y:S04]  /*0a80*/  LDL R7, [R0+0x8] ;  /* 0x0000080000077983 */ /* 0x000f680000100800 */
[----:B--2---:R-:W2:Y:S01]  /*0a90*/  LDL R9, [R0+0xc] ;  /* 0x00000c0000097983 */ /* 0x004ea20000100800 */
[----:B------:R-:W-:-:S04]  /*0aa0*/  IADD3 R4, R4, 0x4, RZ ;  /* 0x0000000404047810 */ /* 0x000fc80007ffe0ff */
[----:B------:R-:W-:Y:S01]  /*0ab0*/  ISETP.GE.AND P2, PT, R4, R11, PT ;  /* 0x0000000b0400720c */ /* 0x000fe20003f46270 */
[C---:B---3--:R-:W-:Y:S02]  /*0ac0*/  FMUL.FTZ R3, R2.reuse, R3 ;  /* 0x0000000302037220 */ /* 0x048fe40000410000 */
[C---:B----4-:R-:W-:Y:S02]  /*0ad0*/  FMUL.FTZ R5, R2.reuse, R5 ;  /* 0x0000000502057220 */ /* 0x050fe40000410000 */
[----:B-----5:R-:W-:-:S04]  /*0ae0*/  FMUL.FTZ R7, R2, R7 ;  /* 0x0000000702077220 */ /* 0x020fc80000410000 */
[----:B------:R-:W-:Y:S01]  /*0af0*/  STL [R0], R3 ;  /* 0x0000000300007387 */ /* 0x000fe20000100800 */
[----:B--2---:R-:W-:-:S03]  /*0b00*/  FMUL.FTZ R9, R2, R9 ;  /* 0x0000000902097220 */ /* 0x004fc60000410000 */
[----:B------:R-:W-:Y:S04]  /*0b10*/  STL [R0+0x4], R5 ;  /* 0x0000040500007387 */ /* 0x000fe80000100800 */
[----:B------:R-:W-:Y:S04]  /*0b20*/  STL [R0+0x8], R7 ;  /* 0x0000080700007387 */ /* 0x000fe80000100800 */
[----:B------:R2:W-:Y:S02]  /*0b30*/  STL [R0+0xc], R9 ;  /* 0x00000c0900007387 */ /* 0x0005e40000100800 */
[----:B--2---:R-:W-:Y:S01]  /*0b40*/  IADD3 R0, R0, 0x10, RZ ;  /* 0x0000001000007810 */ /* 0x004fe20007ffe0ff */
[----:B------:R-:W-:Y:S07]  /*0b50*/  @!P2 BRA `(.L_x_294) ;  /* 0xffffff000000a947 */ /* 0x000fee000383ffff */
.L_x_293:
[----:B------:R-:W-:-:S04]  /*0b60*/  IADD3 R3, R29, -R4, RZ ;  /* 0x800000041d037210 */ /* 0x000fc80007ffe0ff */
[----:B------:R-:W-:-:S12]  /*0b70*/  ISETP.GT.AND P2, PT, R3, 0x1, PT ;  /* 0x000000010300780c */ /* 0x000fd80003f44270 */
[----:B------:R-:W-:Y:S05]  /*0b80*/  @!P2 BRA `(.L_x_295) ;  /* 0x000000900000a947 */ /* 0x000fea0003800000 */
[----:B------:R-:W3:Y:S04]  /*0b90*/  LDL R3, [R0] ;  /* 0x0000000000037983 */ /* 0x000ee80000100800 */
[----:B------:R-:W4:Y:S01]  /*0ba0*/  LDL R5, [R0+0x4] ;  /* 0x0000040000057983 */ /* 0x000f220000100800 */
[----:B------:R-:W-:Y:S02]  /*0bb0*/  PLOP3.LUT P0, PT, PT, PT, PT, 0x8, 0x0 ;  /* 0x000000000000781c */ /* 0x000fe40003f0e170 */
[----:B------:R-:W-:Y:S01]  /*0bc0*/  IADD3 R4, R4, 0x2, RZ ;  /* 0x0000000204047810 */ /* 0x000fe20007ffe0ff */
[C---:B--23--:R-:W-:Y:S02]  /*0bd0*/  FMUL.FTZ R3, R2.reuse, R3 ;  /* 0x0000000302037220 */ /* 0x04cfe40000410000 */
[----:B----4-:R-:W-:-:S06]  /*0be0*/  FMUL.FTZ R5, R2, R5 ;  /* 0x0000000502057220 */ /* 0x010fcc0000410000 */
[----:B------:R-:W-:Y:S04]  /*0bf0*/  STL [R0], R3 ;  /* 0x0000000300007387 */ /* 0x000fe80000100800 */
[----:B------:R2:W-:Y:S02]  /*0c00*/  STL [R0+0x4], R5 ;  /* 0x0000040500007387 */ /* 0x0005e40000100800 */
[----:B--2---:R-:W-:-:S08]  /*0c10*/  IADD3 R0, R0, 0x8, RZ ;  /* 0x0000000800007810 */ /* 0x004fd00007ffe0ff */
.L_x_295:
[----:B------:R-:W-:Y:S01]  /*0c20*/  ISETP.LT.OR P2, PT, R4, R29, P0 ;  /* 0x0000001d0400720c */ /* 0x000fe20000741670 */
[----:B------:R-:W-:Y:S01]  /*0c30*/  IMAD.MOV.U32 R4, RZ, RZ, R22 ;  /* 0x000000ffff047224 */ /* 0x000fe200078e0016 */
[----:B------:R-:W-:-:S10]  /*0c40*/  PLOP3.LUT P0, PT, PT, PT, PT, 0x80, 0x0 ;  /* 0x000000000000781c */ /* 0x000fd40003f0f070 */
[----:B------:R-:W-:Y:S05]  /*0c50*/  @!P2 BRA `(.L_x_296) ;  /* 0x000000300000a947 */ /* 0x000fea0003800000 */
[----:B------:R-:W3:Y:S02]  /*0c60*/  LDL R3, [R0] ;  /* 0x0000000000037983 */ /* 0x000ee40000100800 */
[----:B--23--:R-:W-:-:S08]  /*0c70*/  FMUL.FTZ R3, R2, R3 ;  /* 0x0000000302037220 */ /* 0x00cfd00000410000 */
[----:B------:R2:W-:Y:S02]  /*0c80*/  STL [R0], R3 ;  /* 0x0000000300007387 */ /* 0x0005e40000100800 */
.L_x_296:
[----:B--2---:R-:W-:Y:S01]  /*0c90*/  MOV R0, RZ ;  /* 0x000000ff00007202 */ /* 0x004fe20000000f00 */
[----:B------:R-:W-:Y:S07]  /*0ca0*/  @!P3 BRA `(.L_x_297) ;  /* 0x000000a00000b947 */ /* 0x000fee0003800000 */
[----:B------:R-:W-:Y:S02]  /*0cb0*/  PLOP3.LUT P0, PT, PT, PT, PT, 0x8, 0x0 ;  /* 0x000000000000781c */ /* 0x000fe40003f0e170 */
[----:B------:R-:W-:-:S10]  /*0cc0*/  IADD3 R3, R29, -0x3, RZ ;  /* 0xfffffffd1d037810 */ /* 0x000fd40007ffe0ff */
.L_x_298:
[----:B------:R-:W-:Y:S01]  /*0cd0*/  IADD3 R0, R0, 0x4, RZ ;  /* 0x0000000400007810 */ /* 0x000fe20007ffe0ff */
[----:B------:R-:W-:Y:S03]  /*0ce0*/  STL [R4], RZ ;  /* 0x000000ff04007387 */ /* 0x000fe60000100800 */
[----:B------:R-:W-:Y:S01]  /*0cf0*/  ISETP.GE.AND P2, PT, R0, R3, PT ;  /* 0x000000030000720c */ /* 0x000fe20003f46270 */
[----:B------:R-:W-:Y:S04]  /*0d00*/  STL [R4+0x4], RZ ;  /* 0x000004ff04007387 */ /* 0x000fe80000100800 */
[----:B------:R-:W-:Y:S04]  /*0d10*/  STL [R4+0x8], RZ ;  /* 0x000008ff04007387 */ /* 0x000fe80000100800 */
[----:B------:R2:W-:Y:S02]  /*0d20*/  STL [R4+0xc], RZ ;  /* 0x00000cff04007387 */ /* 0x0005e40000100800 */
[----:B--2---:R-:W-:Y:S01]  /*0d30*/  IADD3 R4, R4, 0x10, RZ ;  /* 0x0000001004047810 */ /* 0x004fe20007ffe0ff */
[----:B------:R-:W-:Y:S07]  /*0d40*/  @!P2 BRA `(.L_x_298) ;  /* 0xffffff800000a947 */ /* 0x000fee000383ffff */
.L_x_297:
[----:B------:R-:W-:-:S05]  /*0d50*/  IMAD.IADD R2, R29, 0x1, -R0 ;  /* 0x000000011d027824 */ /* 0x000fca00078e0a00 */
[----:B------:R-:W-:-:S12]  /*0d60*/  ISETP.GT.AND P2, PT, R2, 0x1, PT ;  /* 0x000000010200780c */ /* 0x000fd80003f44270 */
[----:B------:R-:W-:Y:S01]  /*0d70*/  @P2 PLOP3.LUT P0, PT, PT, PT, PT, 0x8, 0x0 ;  /* 0x000000000000281c */ /* 0x000fe20003f0e170 */
[----:B------:R-:W-:Y:S01]  /*0d80*/  @P2 STL [R4], RZ ;  /* 0x000000ff04002387 */ /* 0x000fe20000100800 */
[----:B------:R-:W-:-:S03]  /*0d90*/  @P2 IADD3 R0, R0, 0x2, RZ ;  /* 0x0000000200002810 */ /* 0x000fc60007ffe0ff */
[----:B------:R2:W-:Y:S07]  /*0da0*/  @P2 STL [R4+0x4], RZ ;  /* 0x000004ff04002387 */ /* 0x0005ee0000100800 */
[----:B------:R-:W-:Y:S02]  /*0db0*/  ISETP.LT.OR P0, PT, R0, R29, P0 ;  /* 0x0000001d0000720c */ /* 0x000fe40000701670 */
[----:B--2---:R-:W-:-:S10]  /*0dc0*/  @P2 IADD3 R4, R4, 0x8, RZ ;  /* 0x0000000804042810 */ /* 0x004fd40007ffe0ff */
[----:B------:R2:W-:Y:S01]  /*0dd0*/  @P0 STL [R4], RZ ;  /* 0x000000ff04000387 */ /* 0x0005e20000100800 */
[----:B------:R-:W-:-:S12]  /*0de0*/  ISETP.GE.AND P0, PT, R30, 0x1, PT ;  /* 0x000000011e00780c */ /* 0x000fd80003f06270 */
[----:B------:R-:W-:Y:S05]  /*0df0*/  @!P0 BRA `(.L_x_299) ;  /* 0x0000060000008947 */ /* 0x000fea0003800000 */
[----:B--2---:R-:W-:-:S08]  /*0e00*/  MOV R31, RZ ;  /* 0x000000ff001f7202 */ /* 0x004fd00000000f00 */
.L_x_307:
[----:B------:R-:W-:Y:S01]  /*0e10*/  ISETP.GT.AND P0, PT, R25, R28, PT ;  /* 0x0000001c1900720c */ /* 0x000fe20003f04270 */
[----:B------:R-:W-:Y:S01]  /*0e20*/  BSSY B0, `(.L_x_300) ;  /* 0x000005a000007945 */ /* 0x000fe20003800000 */
[----:B------:R-:W-:Y:S02]  /*0e30*/  IADD3 R0, R28, -c[0x0][0x194], RZ ;  /* 0x800065001c007a10 */ /* 0x000fe40007ffe0ff */
[----:B--2---:R-:W-:-:S05]  /*0e40*/  IADD3 R2, R27, -c[0x0][0x190], RZ ;  /* 0x800064001b027a10 */ /* 0x004fca0007ffe0ff */
[----:B------:R-:W-:-:S03]  /*0e50*/  IMAD R0, R17, R0, R2 ;  /* 0x0000000011007224 */ /* 0x000fc600078e0202 */
[----:B01-3--:R-:W-:Y:S05]  /*0e60*/  @!P0 BRA `(.L_x_301) ;  /* 0x0000055000008947 */ /* 0x00bfea0003800000 */
[----:B------:R-:W-:-:S04]  /*0e70*/  IMAD.MOV.U32 R19, RZ, RZ, 0x4 ;  /* 0x00000004ff137424 */ /* 0x000fc800078e00ff */
[----:B------:R-:W-:-:S10]  /*0e80*/  IMAD.WIDE R2, R31, R19, c[0x0][0x168] ;  /* 0x00005a001f027625 */ /* 0x000fd400078e0213 */
[----:B------:R-:W2:Y:S01]  /*0e90*/  LDG.E.SYS R2, [R2+0x6c] ;  /* 0x00006c0002027381 */ /* 0x000ea200001ee900 */
[----:B------:R-:W-:Y:S01]  /*0ea0*/  IMAD R18, R31, c[0x0][0x1ac], R0 ;  /* 0x00006b001f127a24 */ /* 0x000fe200078e0200 */
[----:B------:R-:W-:-:S03]  /*0eb0*/  MOV R46, R28 ;  /* 0x0000001c002e7202 */ /* 0x000fc60000000f00 */
[----:B------:R-:W-:Y:S01]  /*0ec0*/  IMAD.WIDE R18, R18, R19, c[0x0][0x160] ;  /* 0x0000580012127625 */ /* 0x000fe200078e0213 */
[----:B--2---:R2:W3:Y:S07]  /*0ed0*/  I2F R44, R2 ;  /* 0x00000002002c7306 */ /* 0x0044ee0000201400 */
.L_x_306:
[----:B------:R-:W-:Y:S01]  /*0ee0*/  ISETP.GT.AND P0, PT, R26, R27, PT ;  /* 0x0000001b1a00720c */ /* 0x000fe20003f04270 */
[----:B------:R-:W-:Y:S11]  /*0ef0*/  BSSY B1, `(.L_x_302) ;  /* 0x0000047000017945 */ /* 0x000ff60003800000 */
[----:B0123--:R-:W-:Y:S05]  /*0f00*/  @!P0 BRA `(.L_x_303) ;  /* 0x0000045000008947 */ /* 0x00ffea0003800000 */
[----:B0-----:R-:W4:Y:S04]  /*0f10*/  LDL.64 R14, [R1] ;  /* 0x00000000010e7983 */ /* 0x001f280000100a00 */
[----:B--2---:R0:W5:Y:S04]  /*0f20*/  LDL.64 R2, [R1+0x8] ;  /* 0x0000080001027983 */ /* 0x0041680000100a00 */
[----:B------:R0:W5:Y:S04]  /*0f30*/  LDL.64 R4, [R1+0x10] ;  /* 0x0000100001047983 */ /* 0x0001680000100a00 */
[----:B------:R0:W5:Y:S04]  /*0f40*/  LDL.64 R6, [R1+0x18] ;  /* 0x0000180001067983 */ /* 0x0001680000100a00 */
[----:B------:R0:W5:Y:S01]  /*0f50*/  LDL.64 R8, [R1+0x20] ;  /* 0x0000200001087983 */ /* 0x0001620000100a00 */
[----:B------:R-:W4:Y:S02]  /*0f60*/  I2F R0, R46 ;  /* 0x0000002e00007306 */ /* 0x000f240000201400 */
[----:B----4-:R-:W-:-:S02]  /*0f70*/  FADD.FTZ R10, R0, -R15 ;  /* 0x8000000f000a7221 */ /* 0x010fc40000010000 */
[----:B------:R-:W-:Y:S02]  /*0f80*/  IMAD.MOV.U32 R0, RZ, RZ, R27 ;  /* 0x000000ffff007224 */ /* 0x000fe400078e001b */
[----:B0-----:R-:W-:-:S08]  /*0f90*/  FADD.FTZ R10, |R10|, -RZ ;  /* 0x800000ff0a0a7221 */ /* 0x001fd00000010200 */
.L_x_305:
[----:B------:R-:W-:Y:S01]  /*0fa0*/  MOV R43, 0x4 ;  /* 0x00000004002b7802 */ /* 0x000fe20000000f00 */
[----:B-1----:R-:W2:Y:S04]  /*0fb0*/  LDG.E.CONSTANT.SYS R45, [R18] ;  /* 0x00000000122d7381 */ /* 0x002ea800001e6900 */
[C---:B------:R-:W-:Y:S01]  /*0fc0*/  IMAD.WIDE R32, R43.reuse, c[0x0][0x1a8], R18 ;  /* 0x00006a002b207a25 */ /* 0x040fe200078e0212 */
[----:B------:R-:W4:Y:S07]  /*0fd0*/  @P1 LDL R47, [R1+0x28] ;  /* 0x00002800012f1983 */ /* 0x000f2e0000100800 */
[----:B------:R-:W-:-:S02]  /*0fe0*/  IMAD.WIDE R12, R43, c[0x0][0x1a8], R32 ;  /* 0x00006a002b0c7a25 */ /* 0x000fc400078e0220 */
[----:B0--3--:R0:W3:Y:S06]  /*0ff0*/  LDG.E.CONSTANT.SYS R32, [R32] ;  /* 0x0000000020207381 */ /* 0x0090ec00001e6900 */
[C---:B------:R-:W-:Y:S02]  /*1000*/  IMAD.WIDE R34, R43.reuse, c[0x0][0x1a8], R12 ;  /* 0x00006a002b227a25 */ /* 0x040fe400078e020c */
[----:B------:R3:W3:Y:S06]  /*1010*/  LDG.E.CONSTANT.SYS R13, [R12] ;  /* 0x000000000c0d7381 */ /* 0x0006ec00001e6900 */
[----:B------:R-:W-:-:S02]  /*1020*/  IMAD.WIDE R36, R43, c[0x0][0x1a8], R34 ;  /* 0x00006a002b247a25 */ /* 0x000fc400078e0222 */
[----:B------:R-:W3:Y:S06]  /*1030*/  LDG.E.CONSTANT.SYS R34, [R34] ;  /* 0x0000000022227381 */ /* 0x000eec00001e6900 */
[C---:B------:R-:W-:Y:S02]  /*1040*/  IMAD.WIDE R38, R43.reuse, c[0x0][0x1a8], R36 ;  /* 0x00006a002b267a25 */ /* 0x040fe400078e0224 */
[----:B------:R-:W3:Y:S06]  /*1050*/  LDG.E.CONSTANT.SYS R37, [R36] ;  /* 0x0000000024257381 */ /* 0x000eec00001e6900 */
[----:B------:R-:W-:-:S02]  /*1060*/  IMAD.WIDE R40, R43, c[0x0][0x1a8], R38 ;  /* 0x00006a002b287a25 */ /* 0x000fc400078e0226 */
[----:B------:R-:W3:Y:S06]  /*1070*/  LDG.E.CONSTANT.SYS R38, [R38] ;  /* 0x0000000026267381 */ /* 0x000eec00001e6900 */
[----:B------:R-:W-:Y:S02]  /*1080*/  IMAD.WIDE R42, R43, c[0x0][0x1a8], R40 ;  /* 0x00006a002b2a7a25 */ /* 0x000fe400078e0228 */
[----:B------:R-:W3:Y:S08]  /*1090*/  LDG.E.CONSTANT.SYS R15, [R40] ;  /* 0x00000000280f7381 */ /* 0x000ef000001e6900 */
[----:B------:R-:W3:Y:S01]  /*10a0*/  LDG.E.CONSTANT.SYS R42, [R42] ;  /* 0x000000002a2a7381 */ /* 0x000ee200001e6900 */
[----:B------:R-:W1:Y:S03]  /*10b0*/  I2F R11, R0 ;  /* 0x00000000000b7306 */ /* 0x000e660000201400 */
[----:B------:R0:W-:Y:S01]  /*10c0*/  STS [R20+0x4], R10 ;  /* 0x0000040a14007388 */ /* 0x0001e20000000800 */
[----:B-1----:R-:W-:-:S04]  /*10d0*/  FADD.FTZ R11, -R14, R11 ;  /* 0x0000000b0e0b7221 */ /* 0x002fc80000010100 */
[----:B------:R-:W-:-:S08]  /*10e0*/  FADD.FTZ R11, |R11|, -RZ ;  /* 0x800000ff0b0b7221 */ /* 0x000fd00000010200 */
[----:B------:R1:W-:Y:S01]  /*10f0*/  STS [R20], R11 ;  /* 0x0000000b14007388 */ /* 0x0003e20000000800 */
[----:B------:R-:W-:Y:S01]  /*1100*/  IADD3 R0, R0, 0x1, RZ ;  /* 0x0000000100007810 */ /* 0x000fe20007ffe0ff */
[----:B0-----:R-:W-:-:S03]  /*1110*/  IMAD.MOV.U32 R33, RZ, RZ, RZ ;  /* 0x000000ffff217224 */ /* 0x001fc600078e00ff */
[----:B------:R-:W-:Y:S01]  /*1120*/  ISETP.GE.AND P2, PT, R0, R26, PT ;  /* 0x0000001a0000720c */ /* 0x000fe20003f46270 */
[----:B--2--5:R-:W-:Y:S02]  /*1130*/  FADD.FTZ R45, -R2, |R45| ;  /* 0x4000002d022d7221 */ /* 0x024fe40000010100 */
[----:B----4-:R-:W-:Y:S02]  /*1140*/  @P1 FADD.FTZ R47, R44, -R47 ;  /* 0x8000002f2c2f1221 */ /* 0x010fe40000010000 */
[----:B---3--:R-:W-:Y:S02]  /*1150*/  FADD.FTZ R12, R32, -R3 ;  /* 0x80000003200c7221 */ /* 0x008fe40000010000 */
[----:B------:R-:W-:-:S04]  /*1160*/  FADD.FTZ R13, -R4, R13 ;  /* 0x0000000d040d7221 */ /* 0x000fc80000010100 */
[----:B------:R-:W-:-:S04]  /*1170*/  FMUL.FTZ R13, R13, R13 ;  /* 0x0000000d0d0d7220 */ /* 0x000fc80000410000 */
[----:B------:R-:W-:Y:S02]  /*1180*/  FFMA.FTZ R13, R12, R12, R13 ;  /* 0x0000000c0c0d7223 */ /* 0x000fe4000001000d */
[----:B------:R-:W-:Y:S02]  /*1190*/  FADD.FTZ R12, R34, -R5 ;  /* 0x80000005220c7221 */ /* 0x000fe40000010000 */
[----:B------:R-:W-:Y:S02]  /*11a0*/  FADD.FTZ R45, |R45|, -RZ ;  /* 0x800000ff2d2d7221 */ /* 0x000fe40000010200 */
[----:B------:R-:W-:Y:S02]  /*11b0*/  FADD.FTZ R37, -R6, R37 ;  /* 0x0000002506257221 */ /* 0x000fe40000010100 */
[----:B------:R-:W-:Y:S02]  /*11c0*/  FFMA.FTZ R13, R12, R12, R13 ;  /* 0x0000000c0c0d7223 */ /* 0x000fe4000001000d */
[----:B------:R-:W-:-:S02]  /*11d0*/  FADD.FTZ R37, |R37|, -RZ ;  /* 0x800000ff25257221 */ /* 0x000fc40000010200 */
[----:B------:R-:W-:Y:S02]  /*11e0*/  FADD.FTZ R16, -R8, R15 ;  /* 0x0000000f08107221 */ /* 0x000fe40000010100 */
[----:B------:R-:W-:Y:S02]  /*11f0*/  FADD.FTZ R15, R38, -R7 ;  /* 0x80000007260f7221 */ /* 0x000fe40000010000 */
[----:B------:R-:W-:-:S04]  /*1200*/  FMUL.FTZ R16, R16, R16 ;  /* 0x0000001010107220 */ /* 0x000fc80000410000 */
[----:B------:R-:W-:Y:S02]  /*1210*/  FFMA.FTZ R15, R15, R15, R16 ;  /* 0x0000000f0f0f7223 */ /* 0x000fe40000010010 */
[----:B------:R-:W-:Y:S02]  /*1220*/  FADD.FTZ R42, R42, -R9 ;  /* 0x800000092a2a7221 */ /* 0x000fe40000010000 */
[----:B------:R-:W-:Y:S02]  /*1230*/  @P1 FADD.FTZ R47, |R47|, -RZ ;  /* 0x800000ff2f2f1221 */ /* 0x000fe40000010200 */
[----:B------:R-:W-:Y:S01]  /*1240*/  FFMA.FTZ R15, R42, R42, R15 ;  /* 0x0000002a2a0f7223 */ /* 0x000fe2000001000f */
[----:B------:R1:W-:Y:S04]  /*1250*/  STS [R20+0xc], R13 ;  /* 0x00000c0d14007388 */ /* 0x0003e80000000800 */
[----:B------:R1:W-:Y:S04]  /*1260*/  STS [R20+0x10], R37 ;  /* 0x0000102514007388 */ /* 0x0003e80000000800 */
[----:B------:R1:W-:Y:S04]  /*1270*/  STS [R20+0x14], R15 ;  /* 0x0000140f14007388 */ /* 0x0003e80000000800 */
[----:B------:R1:W-:Y:S04]  /*1280*/  STS [R20+0x8], R45 ;  /* 0x0000082d14007388 */ /* 0x0003e80000000800 */
[----:B------:R1:W-:Y:S02]  /*1290*/  @P1 STS [R20+0x18], R47 ;  /* 0x0000182f14001388 */ /* 0x0003e40000000800 */
.L_x_304:
[----:B01----:R-:W-:-:S08]  /*12a0*/  LEA R11, R33, R22, 0x2 ;  /* 0x00000016210b7211 */ /* 0x003fd000078e10ff */
[----:B------:R-:W2:Y:S01]  /*12b0*/  LDL R13, [R11] ;  /* 0x000000000b0d7983 */ /* 0x000ea20000100800 */
[----:B------:R-:W-:Y:S01]  /*12c0*/  IMAD R12, R24, 0xb, R33 ;  /* 0x0000000b180c7824 */ /* 0x000fe200078e0221 */
[----:B------:R-:W-:-:S04]  /*12d0*/  IADD3 R33, R33, 0x1, RZ ;  /* 0x0000000121217810 */ /* 0x000fc80007ffe0ff */
[----:B------:R-:W-:-:S03]  /*12e0*/  ISETP.GE.AND P0, PT, R33, R29, PT ;  /* 0x0000001d2100720c */ /* 0x000fc60003f06270 */
[----:B------:R-:W2:Y:S02]  /*12f0*/  LDS.U R12, [R12.X4] ;  /* 0x000000000c0c7984 */ /* 0x000ea40000005800 */
[----:B--2---:R-:W-:-:S08]  /*1300*/  FMNMX.FTZ R16, R12, R13, !PT ;  /* 0x0000000d0c107209 */ /* 0x004fd00007810000 */
[----:B------:R0:W-:Y:S01]  /*1310*/  STL [R11], R16 ;  /* 0x000000100b007387 */ /* 0x0001e20000100800 */
[----:B------:R-:W-:Y:S05]  /*1320*/  @!P0 BRA `(.L_x_304) ;  /* 0xffffff7000008947 */ /* 0x000fea000383ffff */
[----:B------:R-:W-:-:S05]  /*1330*/  IADD3 R18, P0, R18, 0x4, RZ ;  /* 0x0000000412127810 */ /* 0x000fca0007f1e0ff */
[----:B------:R-:W-:Y:S01]  /*1340*/  IMAD.X R19, RZ, RZ, R19, P0 ;  /* 0x000000ffff137224 */ /* 0x000fe200000e0613 */
[----:B------:R-:W-:Y:S07]  /*1350*/  @!P2 BRA `(.L_x_305) ;  /* 0xfffffc400000a947 */ /* 0x000fee000383ffff */
.L_x_303:
[----:B------:R-:W-:Y:S05]  /*1360*/  BSYNC B1 ;  /* 0x0000000000017941 */ /* 0x000fea0003800000 */
.L_x_302:
[----:B------:R-:W-:Y:S02]  /*1370*/  IADD3 R46, R46, 0x1, RZ ;  /* 0x000000012e2e7810 */ /* 0x000fe40007ffe0ff */
[----:B------:R-:W-:Y:S02]  /*1380*/  IADD3 R3, -R26, R27, R17 ;  /* 0x0000001b1a037210 */ /* 0x000fe40007ffe111 */
[----:B------:R-:W-:-:S03]  /*1390*/  ISETP.GE.AND P0, PT, R46, R25, PT ;  /* 0x000000192e00720c */ /* 0x000fc60003f06270 */
[----:B------:R-:W-:-:S09]  /*13a0*/  IMAD.WIDE R18, R3, 0x4, R18 ;  /* 0x0000000403127825 */ /* 0x000fd200078e0212 */
[----:B------:R-:W-:Y:S05]  /*13b0*/  @!P0 BRA `(.L_x_306) ;  /* 0xfffffb2000008947 */ /* 0x000fea000383ffff */
.L_x_301:
[----:B------:R-:W-:Y:S05]  /*13c0*/  BSYNC B0 ;  /* 0x0000000000007941 */ /* 0x000fea0003800000 */
.L_x_300:
[----:B------:R-:W-:-:S04]  /*13d0*/  IADD3 R31, R31, 0x1, RZ ;  /* 0x000000011f1f7810 */ /* 0x000fc80007ffe0ff */
[----:B------:R-:W-:-:S12]  /*13e0*/  ISETP.GE.AND P0, PT, R31, R30, PT ;  /* 0x0000001e1f00720c */ /* 0x000fd80003f06270 */
[----:B------:R-:W-:Y:S05]  /*13f0*/  @!P0 BRA `(.L_x_307) ;  /* 0xfffffa1000008947 */ /* 0x000fea000383ffff */
.L_x_299:
[----:B--2---:R-:W2:Y:S04]  /*1400*/  LDL R7, [R1+0x40] ;  /* 0x0000400001077983 */ /* 0x004ea80000100800 */
[----:B------:R-:W4:Y:S04]  /*1410*/  LDL.64 R8, [R1+0x38] ;  /* 0x0000380001087983 */ /* 0x000f280000100a00 */
[----:B------:R-:W5:Y:S04]  /*1420*/  @P1 LDL R5, [R1+0x44] ;  /* 0x0000440001051983 */ /* 0x000f680000100800 */
[----:B---3--:R-:W3:Y:S04]  /*1430*/  LDL.64 R2, [R1+0x30] ;  /* 0x0000300001027983 */ /* 0x008ee80000100a00 */
[----:B------:R-:W3:Y:S01]  /*1440*/  LDL R0, [R1+0x2c] ;  /* 0x00002c0001007983 */ /* 0x000ee20000100800 */
[----:B------:R-:W-:Y:S01]  /*1450*/  MOV R12, RZ ;  /* 0x000000ff000c7202 */ /* 0x000fe20000000f00 */
[----:B--2---:R-:W2:Y:S01]  /*1460*/  MUFU.SQRT R4, R7 ;  /* 0x0000000700047308 */ /* 0x004ea20000002000 */
[----:B----4-:R-:W4:Y:S01]  /*1470*/  MUFU.SQRT R8, R8 ;  /* 0x0000000800087308 */ /* 0x010f220000002000 */
[----:B0-----:R-:W-:-:S02]  /*1480*/  FMNMX.FTZ R11, R9, 0.0099999997764825820923, !PT ;  /* 0x3c23d70a090b7809 */ /* 0x001fc40007810000 */
[----:B-----5:R-:W-:Y:S02]  /*1490*/  @P1 FMNMX.FTZ R9, R5, 0.0099999997764825820923, !PT ;  /* 0x3c23d70a05091809 */ /* 0x020fe40007810000 */
[----:B---3--:R-:W-:Y:S02]  /*14a0*/  FMNMX.FTZ R2, R2, 0.0099999997764825820923, !PT ;  /* 0x3c23d70a02027809 */ /* 0x008fe40007810000 */
[----:B------:R-:W-:Y:S02]  /*14b0*/  FMNMX.FTZ R3, R3, 0.0099999997764825820923, !PT ;  /* 0x3c23d70a03037809 */ /* 0x000fe40007810000 */
[----:B------:R-:W0:Y:S01]  /*14c0*/  @P1 MUFU.RCP R10, R9 ;  /* 0x00000009000a1308 */ /* 0x000e220000001000 */
[----:B--2---:R-:W-:Y:S02]  /*14d0*/  FMNMX.FTZ R4, R4, 0.0099999997764825820923, !PT ;  /* 0x3c23d70a04047809 */ /* 0x004fe40007810000 */
[----:B------:R-:W-:Y:S01]  /*14e0*/  FMNMX.FTZ R0, R0, 0.0099999997764825820923, !PT ;  /* 0x3c23d70a00007809 */ /* 0x000fe20007810000 */
[----:B------:R-:W-:Y:S01]  /*14f0*/  MUFU.RCP R2, R2 ;  /* 0x0000000200027308 */ /* 0x000fe20000001000 */
[----:B----4-:R-:W-:Y:S01]  /*1500*/  FMNMX.FTZ R6, R8, 0.0099999997764825820923, !PT ;  /* 0x3c23d70a08067809 */ /* 0x010fe20007810000 */
[----:B------:R-:W2:Y:S01]  /*1510*/  MUFU.RCP R3, R3 ;  /* 0x0000000300037308 */ /* 0x000ea20000001000 */
[----:B------:R-:W3:Y:S01]  /*1520*/  MUFU.RCP R4, R4 ;  /* 0x0000000400047308 */ /* 0x000ee20000001000 */
[----:B------:R-:W-:Y:S01]  /*1530*/  MUFU.RCP R8, R11 ;  /* 0x0000000b00087308 */ /* 0x000fe20000001000 */
[----:B------:R-:W-:Y:S02]  /*1540*/  MUFU.RCP R0, R0 ;  /* 0x0000000000007308 */ /* 0x000fe40000001000 */
[----:B------:R-:W4:Y:S01]  /*1550*/  MUFU.RCP R6, R6 ;  /* 0x0000000600067308 */ /* 0x000f220000001000 */
[----:B0-----:R0:W-:Y:S04]  /*1560*/  @P1 STL [R1+0x54], R10 ;  /* 0x0000540a01001387 */ /* 0x0011e80000100800 */
[----:B--2---:R0:W-:Y:S01]  /*1570*/  STL.64 [R1+0x30], R2 ;  /* 0x0000300201007387 */ /* 0x0041e20000100a00 */
[----:B---3--:R-:W-:-:S03]  /*1580*/  MOV R5, R4 ;  /* 0x0000000400057202 */ /* 0x008fc60000000f00 */
[----:B------:R0:W-:Y:S01]  /*1590*/  STL [R1+0x50], R4 ;  /* 0x0000500401007387 */ /* 0x0001e20000100800 */
[----:B----4-:R-:W-:-:S03]  /*15a0*/  IMAD.MOV.U32 R7, RZ, RZ, R6 ;  /* 0x000000ffff077224 */ /* 0x010fc600078e0006 */
[----:B------:R0:W-:Y:S04]  /*15b0*/  STL [R1+0x44], R8 ;  /* 0x0000440801007387 */ /* 0x0001e80000100800 */
[----:B------:R0:W-:Y:S04]  /*15c0*/  STL.64 [R1+0x48], R4 ;  /* 0x0000480401007387 */ /* 0x0001e80000100a00 */
[----:B------:R0:W-:Y:S04]  /*15d0*/  STL [R1+0x40], R6 ;  /* 0x0000400601007387 */ /* 0x0001e80000100800 */
[----:B------:R0:W-:Y:S04]  /*15e0*/  STL.64 [R1+0x38], R6 ;  /* 0x0000380601007387 */ /* 0x0001e80000100a00 */
[----:B------:R0:W-:Y:S02]  /*15f0*/  STL [R1+0x2c], R0 ;  /* 0x00002c0001007387 */ /* 0x0001e40000100800 */
.L_x_311:
[----:B------:R-:W-:-:S12]  /*1600*/  ISETP.GE.AND P0, PT, R12, RZ, PT ;  /* 0x000000ff0c00720c */ /* 0x000fd80003f06270 */
[----:B0-----:R-:W-:Y:S05]  /*1610*/  @!P0 BRA `(.L_x_308) ;  /* 0x000001a000008947 */ /* 0x001fea0003800000 */
[----:B0-----:R-:W-:Y:S01]  /*1620*/  IADD3 R0, R12, 0x1, RZ ;  /* 0x000000010c007810 */ /* 0x001fe20007ffe0ff */
[----:B------:R-:W-:Y:S01]  /*1630*/  IMAD.MOV.U32 R3, RZ, RZ, -0x1 ;  /* 0xffffffffff037424 */ /* 0x000fe200078e00ff */
[----:B------:R-:W-:Y:S02]  /*1640*/  PLOP3.LUT P0, PT, PT, PT, PT, 0x80, 0x0 ;  /* 0x000000000000781c */ /* 0x000fe40003f0f070 */
[----:B------:R-:W-:Y:S01]  /*1650*/  ISETP.GT.AND P2, PT, R0, 0x3, PT ;  /* 0x000000030000780c */ /* 0x000fe20003f44270 */
[----:B------:R-:W-:-:S04]  /*1660*/  IMAD R0, R29, R12, RZ ;  /* 0x0000000c1d007224 */ /* 0x000fc800078e02ff */
[----:B------:R-:W-:-:S07]  /*1670*/  IMAD R0, R0, 0x4, R21 ;  /* 0x0000000400007824 */ /* 0x000fce00078e0215 */
[----:B------:R-:W-:Y:S05]  /*1680*/  @!P2 BRA `(.L_x_309) ;  /* 0x000000a00000a947 */ /* 0x000fea0003800000 */
[----:B------:R-:W-:Y:S02]  /*1690*/  PLOP3.LUT P0, PT, PT, PT, PT, 0x8, 0x0 ;  /* 0x000000000000781c */ /* 0x000fe40003f0e170 */
[----:B------:R-:W-:-:S10]  /*16a0*/  IADD3 R2, R12, -0x3, RZ ;  /* 0xfffffffd0c027810 */ /* 0x000fd40007ffe0ff */
.L_x_310:
[----:B------:R-:W-:Y:S01]  /*16b0*/  IADD3 R3, R3, 0x4, RZ ;  /* 0x0000000403037810 */ /* 0x000fe20007ffe0ff */
[----:B------:R-:W-:Y:S03]  /*16c0*/  STL [R0], RZ ;  /* 0x000000ff00007387 */ /* 0x000fe60000100800 */
[----:B------:R-:W-:Y:S01]  /*16d0*/  ISETP.GE.AND P2, PT, R3, R2, PT ;  /* 0x000000020300720c */ /* 0x000fe20003f46270 */
[----:B------:R-:W-:Y:S04]  /*16e0*/  STL [R0+0x4], RZ ;  /* 0x000004ff00007387 */ /* 0x000fe80000100800 */
[----:B------:R-:W-:Y:S04]  /*16f0*/  STL [R0+0x8], RZ ;  /* 0x000008ff00007387 */ /* 0x000fe80000100800 */
[----:B------:R0:W-:Y:S02]  /*1700*/  STL [R0+0xc], RZ ;  /* 0x00000cff00007387 */ /* 0x0001e40000100800 */
[----:B0-----:R-:W-:Y:S01]  /*1710*/  IADD3 R0, R0, 0x10, RZ ;  /* 0x0000001000007810 */ /* 0x001fe20007ffe0ff */
[----:B------:R-:W-:Y:S07]  /*1720*/  @!P2 BRA `(.L_x_310) ;  /* 0xffffff800000a947 */ /* 0x000fee000383ffff */
.L_x_309:
[----:B------:R-:W-:-:S04]  /*1730*/  IADD3 R2, -R3, R12, RZ ;  /* 0x0000000c03027210 */ /* 0x000fc80007ffe1ff */
[----:B------:R-:W-:-:S12]  /*1740*/  ISETP.GT.AND P2, PT, R2, 0x1, PT ;  /* 0x000000010200780c */ /* 0x000fd80003f44270 */
[----:B------:R-:W-:Y:S01]  /*1750*/  @P2 PLOP3.LUT P0, PT, PT, PT, PT, 0x8, 0x0 ;  /* 0x000000000000281c */ /* 0x000fe20003f0e170 */
[----:B------:R-:W-:Y:S01]  /*1760*/  @P2 STL [R0], RZ ;  /* 0x000000ff00002387 */ /* 0x000fe20000100800 */
[----:B------:R-:W-:-:S03]  /*1770*/  @P2 IADD3 R3, R3, 0x2, RZ ;  /* 0x0000000203032810 */ /* 0x000fc60007ffe0ff */
[----:B------:R0:W-:Y:S07]  /*1780*/  @P2 STL [R0+0x4], RZ ;  /* 0x000004ff00002387 */ /* 0x0001ee0000100800 */
[----:B------:R-:W-:Y:S02]  /*1790*/  ISETP.LT.OR P0, PT, R3, R12, P0 ;  /* 0x0000000c0300720c */ /* 0x000fe40000701670 */
[----:B0-----:R-:W-:-:S10]  /*17a0*/  @P2 IADD3 R0, R0, 0x8, RZ ;  /* 0x0000000800002810 */ /* 0x001fd40007ffe0ff */
[----:B------:R0:W-:Y:S02]  /*17b0*/  @P0 STL [R0], RZ ;  /* 0x000000ff00000387 */ /* 0x0001e40000100800 */
.L_x_308:
[----:B------:R-:W-:-:S04]  /*17c0*/  IADD3 R12, R12, 0x1, RZ ;  /* 0x000000010c0c7810 */ /* 0x000fc80007ffe0ff */
[----:B------:R-:W-:-:S12]  /*17d0*/  ISETP.GE.AND P0, PT, R12, R29, PT ;  /* 0x0000001d0c00720c */ /* 0x000fd80003f06270 */
[----:B------:R-:W-:Y:S05]  /*17e0*/  @!P0 BRA `(.L_x_311) ;  /* 0xfffffe1000008947 */ /* 0x000fea000383ffff */
[----:B------:R-:W-:-:S12]  /*17f0*/  ISETP.GE.AND P0, PT, R30, 0x1, PT ;  /* 0x000000011e00780c */ /* 0x000fd80003f06270 */
[----:B------:R-:W-:Y:S05]  /*1800*/  @!P0 BRA `(.L_x_312) ;  /* 0x00000a1000008947 */ /* 0x000fea0003800000 */
[----:B0-----:R-:W-:Y:S01]  /*1810*/  IMAD.MOV.U32 R0, RZ, RZ, c[0x0][0x1a8] ;  /* 0x00006a00ff007624 */ /* 0x001fe200078e00ff */
[----:B------:R-:W-:Y:S02]  /*1820*/  IADD3 R18, -R26, R27, R17 ;  /* 0x0000001b1a127210 */ /* 0x000fe40007ffe111 */
[----:B------:R-:W-:Y:S02]  /*1830*/  IADD3 R2, R28, -c[0x0][0x194], RZ ;  /* 0x800065001c027a10 */ /* 0x000fe40007ffe0ff */
[----:B------:R-:W-:Y:S02]  /*1840*/  IADD3 R19, R27, -c[0x0][0x190], RZ ;  /* 0x800064001b137a10 */ /* 0x000fe40007ffe0ff */
[----:B------:R-:W-:Y:S02]  /*1850*/  SHF.R.S32.HI R3, RZ, 0x1f, R0 ;  /* 0x0000001fff037819 */ /* 0x000fe40000011400 */
[----:B------:R-:W-:Y:S01]  /*1860*/  SHF.R.S32.HI R33, RZ, 0x1f, R18 ;  /* 0x0000001fff217819 */ /* 0x000fe20000011412 */
[----:B------:R-:W-:Y:S01]  /*1870*/  IMAD R19, R17, R2, R19 ;  /* 0x0000000211137224 */ /* 0x000fe200078e0213 */
[----:B------:R-:W-:-:S02]  /*1880*/  MOV R31, RZ ;  /* 0x000000ff001f7202 */ /* 0x000fc40000000f00 */
[----:B------:R-:W-:Y:S02]  /*1890*/  SHF.L.U64.HI R32, R0, 0x2, R3 ;  /* 0x0000000200207819 */ /* 0x000fe40000010203 */
[----:B------:R-:W-:-:S08]  /*18a0*/  SHF.L.U64.HI R33, R18, 0x2, R33 ;  /* 0x0000000212217819 */ /* 0x000fd00000010221 */
.L_x_326:
[----:B------:R-:W-:Y:S01]  /*18b0*/  ISETP.GT.AND P0, PT, R25, R28, PT ;  /* 0x0000001c1900720c */ /* 0x000fe20003f04270 */
[----:B------:R-:W-:Y:S11]  /*18c0*/  BSSY B0, `(.L_x_313) ;  /* 0x0000092000007945 */ /* 0x000ff60003800000 */
[----:B012---:R-:W-:Y:S05]  /*18d0*/  @!P0 BRA `(.L_x_314) ;  /* 0x0000090000008947 */ /* 0x007fea0003800000 */
[----:B------:R-:W-:-:S04]  /*18e0*/  IMAD.MOV.U32 R17, RZ, RZ, 0x4 ;  /* 0x00000004ff117424 */ /* 0x000fc800078e00ff */
[----:B------:R-:W-:-:S10]  /*18f0*/  IMAD.WIDE R2, R31, R17, c[0x0][0x168] ;  /* 0x00005a001f027625 */ /* 0x000fd400078e0211 */
[----:B------:R-:W2:Y:S01]  /*1900*/  LDG.E.SYS R2, [R2+0x6c] ;  /* 0x00006c0002027381 */ /* 0x000ea200001ee900 */
[----:B------:R-:W-:Y:S01]  /*1910*/  IMAD R16, R31, c[0x0][0x1ac], R19 ;  /* 0x00006b001f107a24 */ /* 0x000fe200078e0213 */
[----:B------:R-:W-:-:S03]  /*1920*/  MOV R36, R28 ;  /* 0x0000001c00247202 */ /* 0x000fc60000000f00 */
[----:B------:R-:W-:Y:S01]  /*1930*/  IMAD.WIDE R16, R16, R17, c[0x0][0x160] ;  /* 0x0000580010107625 */ /* 0x000fe200078e0211 */
[----:B--2---:R0:W2:Y:S07]  /*1940*/  I2F R35, R2 ;  /* 0x0000000200237306 */ /* 0x0040ae0000201400 */
.L_x_325:
[----:B------:R-:W-:Y:S01]  /*1950*/  ISETP.GT.AND P0, PT, R26, R27, PT ;  /* 0x0000001b1a00720c */ /* 0x000fe20003f04270 */
[----:B------:R-:W-:Y:S11]  /*1960*/  BSSY B1, `(.L_x_315) ;  /* 0x0000082000017945 */ /* 0x000ff60003800000 */
[----:B012---:R-:W-:Y:S05]  /*1970*/  @!P0 BRA `(.L_x_316) ;  /* 0x0000080000008947 */ /* 0x007fea0003800000 */
[----:B------:R-:W-:-:S08]  /*1980*/  IMAD.MOV.U32 R37, RZ, RZ, R27 ;  /* 0x000000ffff257224 */ /* 0x000fd000078e001b */
.L_x_324:
[----:B0-----:R-:W-:Y:S01]  /*1990*/  LEA R2, P0, R0, R16, 0x2 ;  /* 0x0000001000027211 */ /* 0x001fe200078010ff */
[----:B------:R-:W-:Y:S01]  /*19a0*/  IMAD.MOV.U32 R15, RZ, RZ, 0x4 ;  /* 0x00000004ff0f7424 */ /* 0x000fe200078e00ff */
[----:B------:R-:W3:Y:S02]  /*19b0*/  LDG.E.CONSTANT.SYS R38, [R16] ;  /* 0x0000000010267381 */ /* 0x000ee400001e6900 */
[----:B------:R-:W-:-:S05]  /*19c0*/  IADD3.X R3, R17, R32, RZ, P0, !PT ;  /* 0x0000002011037210 */ /* 0x000fca00007fe4ff */
[----:B------:R-:W-:-:S03]  /*19d0*/  IMAD.WIDE R4, R15, c[0x0][0x1a8], R2 ;  /* 0x00006a000f047a25 */ /* 0x000fc600078e0202 */
[----:B------:R0:W4:Y:S05]  /*19e0*/  LDG.E.CONSTANT.SYS R43, [R2] ;  /* 0x00000000022b7381 */ /* 0x00012a00001e6900 */
[C---:B------:R-:W-:Y:S02]  /*19f0*/  IMAD.WIDE R6, R15.reuse, c[0x0][0x1a8], R4 ;  /* 0x00006a000f067a25 */ /* 0x040fe400078e0204 */
[----:B------:R-:W5:Y:S06]  /*1a00*/  LDG.E.CONSTANT.SYS R5, [R4] ;  /* 0x0000000004057381 */ /* 0x000f6c00001e6900 */
[----:B------:R-:W-:-:S02]  /*1a10*/  IMAD.WIDE R8, R15, c[0x0][0x1a8], R6 ;  /* 0x00006a000f087a25 */ /* 0x000fc400078e0206 */
[----:B--2---:R-:W2:Y:S06]  /*1a20*/  LDG.E.CONSTANT.SYS R7, [R6] ;  /* 0x0000000006077381 */ /* 0x004eac00001e6900 */
[C---:B------:R-:W-:Y:S02]  /*1a30*/  IMAD.WIDE R10, R15.reuse, c[0x0][0x1a8], R8 ;  /* 0x00006a000f0a7a25 */ /* 0x040fe400078e0208 */
[----:B------:R-:W2:Y:S06]  /*1a40*/  LDG.E.CONSTANT.SYS R9, [R8] ;  /* 0x0000000008097381 */ /* 0x000eac00001e6900 */
[----:B------:R-:W-:-:S02]  /*1a50*/  IMAD.WIDE R12, R15, c[0x0][0x1a8], R10 ;  /* 0x00006a000f0c7a25 */ /* 0x000fc400078e020a */
[----:B------:R-:W2:Y:S06]  /*1a60*/  LDG.E.CONSTANT.SYS R11, [R10] ;  /* 0x000000000a0b7381 */ /* 0x000eac00001e6900 */
[----:B------:R-:W-:Y:S02]  /*1a70*/  IMAD.WIDE R14, R15, c[0x0][0x1a8], R12 ;  /* 0x00006a000f0e7a25 */ /* 0x000fe400078e020c */
[----:B------:R-:W2:Y:S08]  /*1a80*/  LDG.E.CONSTANT.SYS R13, [R12] ;  /* 0x000000000c0d7381 */ /* 0x000eb000001e6900 */
[----:B------:R-:W2:Y:S01]  /*1a90*/  LDG.E.CONSTANT.SYS R15, [R14] ;  /* 0x000000000e0f7381 */ /* 0x000ea200001e6900 */
[----:B------:R-:W1:Y:S01]  /*1aa0*/  I2F R39, R36 ;  /* 0x0000002400277306 */ /* 0x000e620000201400 */
[----:B------:R-:W0:Y:S02]  /*1ab0*/  I2F R41, R37 ;  /* 0x0000002500297306 */ /* 0x000e240000201400 */
[----:B------:R0:W-:Y:S04]  /*1ac0*/  @P1 STS [R20+0x28], R35 ;  /* 0x0000282314001388 */ /* 0x0001e80000000800 */
[----:B-1----:R1:W-:Y:S04]  /*1ad0*/  STS [R20+0x4], R39 ;  /* 0x0000042714007388 */ /* 0x0023e80000000800 */
[----:B0-----:R1:W-:Y:S01]  /*1ae0*/  STS [R20], R41 ;  /* 0x0000002914007388 */ /* 0x0013e20000000800 */
[----:B------:R-:W-:-:S02]  /*1af0*/  IADD3 R37, R37, 0x1, RZ ;  /* 0x0000000125257810 */ /* 0x000fc40007ffe0ff */
[----:B------:R-:W-:Y:S02]  /*1b00*/  MOV R2, RZ ;  /* 0x000000ff00027202 */ /* 0x000fe40000000f00 */
[----:B------:R-:W-:Y:S01]  /*1b10*/  ISETP.GE.AND P2, PT, R37, R26, PT ;  /* 0x0000001a2500720c */ /* 0x000fe20003f46270 */
[----:B---3--:R-:W-:-:S08]  /*1b20*/  FADD.FTZ R3, |R38|, -RZ ;  /* 0x800000ff26037221 */ /* 0x008fd00000010200 */
[----:B------:R1:W-:Y:S04]  /*1b30*/  STS [R20+0x8], R3 ;  /* 0x0000080314007388 */ /* 0x0003e80000000800 */
[----:B----4-:R1:W-:Y:S04]  /*1b40*/  STS [R20+0xc], R43 ;  /* 0x00000c2b14007388 */ /* 0x0103e80000000800 */
[----:B-----5:R1:W-:Y:S04]  /*1b50*/  STS [R20+0x10], R5 ;  /* 0x0000100514007388 */ /* 0x0203e80000000800 */
[----:B--2---:R1:W-:Y:S04]  /*1b60*/  STS [R20+0x14], R7 ;  /* 0x0000140714007388 */ /* 0x0043e80000000800 */
[----:B------:R1:W-:Y:S04]  /*1b70*/  STS [R20+0x18], R9 ;  /* 0x0000180914007388 */ /* 0x0003e80000000800 */
[----:B------:R1:W-:Y:S04]  /*1b80*/  STS [R20+0x1c], R11 ;  /* 0x00001c0b14007388 */ /* 0x0003e80000000800 */
[----:B------:R1:W-:Y:S04]  /*1b90*/  STS [R20+0x20], R13 ;  /* 0x0000200d14007388 */ /* 0x0003e80000000800 */
[----:B------:R1:W-:Y:S02]  /*1ba0*/  STS [R20+0x24], R15 ;  /* 0x0000240f14007388 */ /* 0x0003e40000000800 */
.L_x_317:
[----:B-1----:R-:W-:-:S08]  /*1bb0*/  IMAD R3, R2, 0x4, R1 ;  /* 0x0000000402037824 */ /* 0x002fd000078e0201 */
[----:B------:R-:W2:Y:S01]  /*1bc0*/  LDL R6, [R3] ;  /* 0x0000000003067983 */ /* 0x000ea20000100800 */
[----:B0-----:R-:W-:Y:S01]  /*1bd0*/  IMAD R4, R24, 0xb, R2 ;  /* 0x0000000b18047824 */ /* 0x001fe200078e0202 */
[----:B------:R-:W-:-:S04]  /*1be0*/  IADD3 R2, R2, 0x1, RZ ;  /* 0x0000000102027810 */ /* 0x000fc80007ffe0ff */
[----:B------:R-:W-:-:S03]  /*1bf0*/  ISETP.GE.AND P0, PT, R2, R29, PT ;  /* 0x0000001d0200720c */ /* 0x000fc60003f06270 */
[----:B------:R-:W2:Y:S02]  /*1c00*/  LDS.U R5, [R4.X4] ;  /* 0x0000000004057984 */ /* 0x000ea40000005800 */
[----:B--2---:R-:W-:-:S08]  /*1c10*/  FADD.FTZ R5, R5, -R6 ;  /* 0x8000000605057221 */ /* 0x004fd00000010000 */
[----:B------:R0:W-:Y:S01]  /*1c20*/  STS [R4.X4], R5 ;  /* 0x0000000504007388 */ /* 0x0001e20000004800 */
[----:B------:R-:W-:Y:S05]  /*1c30*/  @!P0 BRA `(.L_x_317) ;  /* 0xffffff7000008947 */ /* 0x000fea000383ffff */
[----:B------:R-:W-:Y:S02]  /*1c40*/  MOV R3, RZ ;  /* 0x000000ff00037202 */ /* 0x000fe40000000f00 */
[----:B------:R-:W-:-:S03]  /*1c50*/  PLOP3.LUT P0, PT, PT, PT, PT, 0x80, 0x0 ;  /* 0x000000000000781c */ /* 0x000fc60003f0f070 */
[----:B------:R-:W-:-:S05]  /*1c60*/  IMAD.IADD R2, R29, 0x1, -R3 ;  /* 0x000000011d027824 */ /* 0x000fca00078e0a03 */
[----:B------:R-:W-:-:S12]  /*1c70*/  ISETP.GT.AND P3, PT, R2, 0x3, PT ;  /* 0x000000030200780c */ /* 0x000fd80003f64270 */
[----:B------:R-:W-:Y:S05]  /*1c80*/  @!P3 BRA `(.L_x_318) ;  /* 0x000001e00000b947 */ /* 0x000fea0003800000 */
[----:B------:R-:W-:Y:S02]  /*1c90*/  PLOP3.LUT P0, PT, PT, PT, PT, 0x8, 0x0 ;  /* 0x000000000000781c */ /* 0x000fe40003f0e170 */
[----:B------:R-:W-:-:S10]  /*1ca0*/  IADD3 R12, R29, -0x3, RZ ;  /* 0xfffffffd1d0c7810 */ /* 0x000fd40007ffe0ff */
.L_x_319:
[C---:B0-----:R-:W-:Y:S02]  /*1cb0*/  IADD3 R5, R3.reuse, 0x1, RZ ;  /* 0x0000000103057810 */ /* 0x041fe40007ffe0ff */
[C---:B------:R-:W-:Y:S02]  /*1cc0*/  IADD3 R9, R3.reuse, 0x3, RZ ;  /* 0x0000000303097810 */ /* 0x040fe40007ffe0ff */
[----:B------:R-:W-:Y:S01]  /*1cd0*/  IADD3 R7, R3, 0x2, RZ ;  /* 0x0000000203077810 */ /* 0x000fe20007ffe0ff */
[--C-:B------:R-:W-:Y:S01]  /*1ce0*/  IMAD R6, R5, 0x4, R22.reuse ;  /* 0x0000000405067824 */ /* 0x100fe200078e0216 */
[-C--:B------:R-:W-:Y:S01]  /*1cf0*/  LEA R2, R3, R22.reuse, 0x2 ;  /* 0x0000001603027211 */ /* 0x080fe200078e10ff */
[----:B------:R-:W-:Y:S01]  /*1d00*/  IMAD R10, R9, 0x4, R22 ;  /* 0x00000004090a7824 */ /* 0x000fe200078e0216 */
[----:B------:R-:W-:-:S05]  /*1d10*/  LEA R8, R7, R22, 0x2 ;  /* 0x0000001607087211 */ /* 0x000fca00078e10ff */
[----:B------:R-:W2:Y:S04]  /*1d20*/  LDL R6, [R6] ;  /* 0x0000000006067983 */ /* 0x000ea80000100800 */
[----:B------:R-:W3:Y:S04]  /*1d30*/  LDL R2, [R2] ;  /* 0x0000000002027983 */ /* 0x000ee80000100800 */
[----:B------:R-:W4:Y:S04]  /*1d40*/  LDL R8, [R8] ;  /* 0x0000000008087983 */ /* 0x000f280000100800 */
[----:B------:R-:W5:Y:S01]  /*1d50*/  LDL R10, [R10] ;  /* 0x000000000a0a7983 */ /* 0x000f620000100800 */
[----:B------:R-:W-:-:S08]  /*1d60*/  IMAD R4, R24, 0xb, R3 ;  /* 0x0000000b18047824 */ /* 0x000fd000078e0203 */
[----:B------:R-:W-:Y:S04]  /*1d70*/  LDS.U R5, [R4.X4] ;  /* 0x0000000004057984 */ /* 0x000fe80000005800 */
[----:B------:R-:W2:Y:S04]  /*1d80*/  LDS.U R7, [R4.X4+0x4] ;  /* 0x0000040004077984 */ /* 0x000ea80000005800 */
[----:B------:R-:W4:Y:S04]  /*1d90*/  LDS.U R9, [R4.X4+0x8] ;  /* 0x0000080004097984 */ /* 0x000f280000005800 */
[----:B------:R-:W5:Y:S01]  /*1da0*/  LDS.U R11, [R4.X4+0xc] ;  /* 0x00000c00040b7984 */ /* 0x000f620000005800 */
[----:B------:R-:W-:-:S04]  /*1db0*/  IADD3 R3, R3, 0x4, RZ ;  /* 0x0000000403037810 */ /* 0x000fc80007ffe0ff */
[----:B------:R-:W-:Y:S01]  /*1dc0*/  ISETP.GE.AND P3, PT, R3, R12, PT ;  /* 0x0000000c0300720c */ /* 0x000fe20003f66270 */
[----:B--2---:R-:W-:Y:S02]  /*1dd0*/  FMUL.FTZ R7, R7, R6 ;  /* 0x0000000607077220 */ /* 0x004fe40000410000 */
[----:B---3--:R-:W-:Y:S02]  /*1de0*/  FMUL.FTZ R5, R5, R2 ;  /* 0x0000000205057220 */ /* 0x008fe40000410000 */
[----:B----4-:R-:W-:Y:S02]  /*1df0*/  FMUL.FTZ R9, R9, R8 ;  /* 0x0000000809097220 */ /* 0x010fe40000410000 */
[----:B-----5:R-:W-:-:S04]  /*1e00*/  FMUL.FTZ R11, R11, R10 ;  /* 0x0000000a0b0b7220 */ /* 0x020fc80000410000 */
[----:B------:R0:W-:Y:S04]  /*1e10*/  STS [R4.X4], R5 ;  /* 0x0000000504007388 */ /* 0x0001e80000004800 */
[----:B------:R0:W-:Y:S04]  /*1e20*/  STS [R4.X4+0x4], R7 ;  /* 0x0000040704007388 */ /* 0x0001e80000004800 */
[----:B------:R0:W-:Y:S04]  /*1e30*/  STS [R4.X4+0x8], R9 ;  /* 0x0000080904007388 */ /* 0x0001e80000004800 */
[----:B------:R0:W-:Y:S01]  /*1e40*/  STS [R4.X4+0xc], R11 ;  /* 0x00000c0b04007388 */ /* 0x0001e20000004800 */
[----:B------:R-:W-:Y:S05]  /*1e50*/  @!P3 BRA `(.L_x_319) ;  /* 0xfffffe500000b947 */ /* 0x000fea000383ffff */
[----:B------:R-:W-:-:S08]  /*1e60*/  MOV R34, RZ ;  /* 0x000000ff00227202 */ /* 0x000fd00000000f00 */
.L_x_318:
[----:B------:R-:W-:-:S05]  /*1e70*/  IMAD.IADD R2, R29, 0x1, -R3 ;  /* 0x000000011d027824 */ /* 0x000fca00078e0a03 */
[----:B------:R-:W-:-:S12]  /*1e80*/  ISETP.GT.AND P3, PT, R2, 0x1, PT ;  /* 0x000000010200780c */ /* 0x000fd80003f64270 */
[----:B------:R-:W-:Y:S05]  /*1e90*/  @!P3 BRA `(.L_x_320) ;  /* 0x000000f00000b947 */ /* 0x000fea0003800000 */
[C---:B0-----:R-:W-:Y:S02]  /*1ea0*/  IADD3 R5, R3.reuse, 0x1, RZ ;  /* 0x0000000103057810 */ /* 0x041fe40007ffe0ff */
[----:B------:R-:W-:-:S03]  /*1eb0*/  LEA R2, R3, R22, 0x2 ;  /* 0x0000001603027211 */ /* 0x000fc600078e10ff */
[----:B------:R-:W-:-:S05]  /*1ec0*/  IMAD R6, R5, 0x4, R22 ;  /* 0x0000000405067824 */ /* 0x000fca00078e0216 */
[----:B------:R-:W2:Y:S04]  /*1ed0*/  LDL R2, [R2] ;  /* 0x0000000002027983 */ /* 0x000ea80000100800 */
[----:B------:R-:W3:Y:S01]  /*1ee0*/  LDL R6, [R6] ;  /* 0x0000000006067983 */ /* 0x000ee20000100800 */
[----:B------:R-:W-:Y:S01]  /*1ef0*/  IMAD R4, R24, 0xb, R3 ;  /* 0x0000000b18047824 */ /* 0x000fe200078e0203 */
[----:B------:R-:W-:Y:S02]  /*1f00*/  PLOP3.LUT P0, PT, PT, PT, PT, 0x8, 0x0 ;  /* 0x000000000000781c */ /* 0x000fe40003f0e170 */
[----:B------:R-:W-:Y:S02]  /*1f10*/  MOV R34, RZ ;  /* 0x000000ff00227202 */ /* 0x000fe40000000f00 */
[----:B------:R-:W-:-:S03]  /*1f20*/  IADD3 R3, R3, 0x2, RZ ;  /* 0x0000000203037810 */ /* 0x000fc60007ffe0ff */
[----:B------:R-:W2:Y:S04]  /*1f30*/  LDS.U R5, [R4.X4] ;  /* 0x0000000004057984 */ /* 0x000ea80000005800 */
[----:B------:R-:W3:Y:S01]  /*1f40*/  LDS.U R7, [R4.X4+0x4] ;  /* 0x0000040004077984 */ /* 0x000ee20000005800 */
[----:B--2---:R-:W-:Y:S02]  /*1f50*/  FMUL.FTZ R5, R5, R2 ;  /* 0x0000000205057220 */ /* 0x004fe40000410000 */
[----:B---3--:R-:W-:-:S06]  /*1f60*/  FMUL.FTZ R7, R7, R6 ;  /* 0x0000000607077220 */ /* 0x008fcc0000410000 */
[----:B------:R0:W-:Y:S04]  /*1f70*/  STS [R4.X4], R5 ;  /* 0x0000000504007388 */ /* 0x0001e80000004800 */
[----:B------:R0:W-:Y:S02]  /*1f80*/  STS [R4.X4+0x4], R7 ;  /* 0x0000040704007388 */ /* 0x0001e40000004800 */
.L_x_320:
[----:B------:R-:W-:-:S12]  /*1f90*/  ISETP.LT.OR P0, PT, R3, R29, P0 ;  /* 0x0000001d0300720c */ /* 0x000fd80000701670 */
[----:B------:R-:W-:Y:S05]  /*1fa0*/  @!P0 BRA `(.L_x_321) ;  /* 0x0000007000008947 */ /* 0x000fea0003800000 */
[----:B------:R-:W-:-:S08]  /*1fb0*/  IMAD R2, R3, 0x4, R22 ;  /* 0x0000000403027824 */ /* 0x000fd000078e0216 */
[----:B0-----:R-:W2:Y:S01]  /*1fc0*/  LDL R5, [R2] ;  /* 0x0000000002057983 */ /* 0x001ea20000100800 */
[----:B------:R-:W-:Y:S01]  /*1fd0*/  IMAD R3, R24, 0xb, R3 ;  /* 0x0000000b18037824 */ /* 0x000fe200078e0203 */
[----:B------:R-:W-:-:S07]  /*1fe0*/  MOV R34, RZ ;  /* 0x000000ff00227202 */ /* 0x000fce0000000f00 */
[----:B------:R-:W2:Y:S02]  /*1ff0*/  LDS.U R4, [R3.X4] ;  /* 0x0000000003047984 */ /* 0x000ea40000005800 */
[----:B--2---:R-:W-:-:S08]  /*2000*/  FMUL.FTZ R4, R4, R5 ;  /* 0x0000000504047220 */ /* 0x004fd00000410000 */
[----:B------:R0:W-:Y:S02]  /*2010*/  STS [R3.X4], R4 ;  /* 0x0000000403007388 */ /* 0x0001e40000004800 */
.L_x_321:
[----:B------:R-:W-:-:S12]  /*2020*/  ISETP.GE.AND P0, PT, R34, RZ, PT ;  /* 0x000000ff2200720c */ /* 0x000fd80003f06270 */
[----:B------:R-:W-:Y:S05]  /*2030*/  @!P0 BRA `(.L_x_322) ;  /* 0x000000e000008947 */ /* 0x000fea0003800000 */
[----:B------:R-:W-:Y:S02]  /*2040*/  IMAD R2, R24, 0xb, R34 ;  /* 0x0000000b18027824 */ /* 0x000fe400078e0222 */
[----:B------:R-:W-:Y:S02]  /*2050*/  IMAD R8, R29, R34, RZ ;  /* 0x000000221d087224 */ /* 0x000fe400078e02ff */
[----:B0-----:R-:W-:-:S04]  /*2060*/  IMAD.MOV.U32 R3, RZ, RZ, RZ ;  /* 0x000000ffff037224 */ /* 0x001fc800078e00ff */
[----:B------:R0:W1:Y:S04]  /*2070*/  LDS.U R6, [R2.X4] ;  /* 0x0000000002067984 */ /* 0x0000680000005800 */
.L_x_323:
[----:B0-----:R-:W-:-:S05]  /*2080*/  IADD3 R2, R8, R3, RZ ;  /* 0x0000000308027210 */ /* 0x001fca0007ffe0ff */
[----:B------:R-:W-:-:S08]  /*2090*/  IMAD R4, R2, 0x4, R21 ;  /* 0x0000000402047824 */ /* 0x000fd000078e0215 */
[----:B------:R-:W2:Y:S01]  /*20a0*/  LDL R5, [R4] ;  /* 0x0000000004057983 */ /* 0x000ea20000100800 */
[----:B------:R-:W-:Y:S01]  /*20b0*/  IMAD R2, R24, 0xb, R3 ;  /* 0x0000000b18027824 */ /* 0x000fe200078e0203 */
[C---:B------:R-:W-:Y:S02]  /*20c0*/  ISETP.GE.AND P0, PT, R3.reuse, R34, PT ;  /* 0x000000220300720c */ /* 0x040fe40003f06270 */
[----:B------:R-:W-:-:S05]  /*20d0*/  IADD3 R3, R3, 0x1, RZ ;  /* 0x0000000103037810 */ /* 0x000fca0007ffe0ff */
[----:B------:R-:W2:Y:S02]  /*20e0*/  LDS.U R2, [R2.X4] ;  /* 0x0000000002027984 */ /* 0x000ea40000005800 */
[----:B-12---:R-:W-:-:S08]  /*20f0*/  FFMA.FTZ R5, R6, R2, R5 ;  /* 0x0000000206057223 */ /* 0x006fd00000010005 */
[----:B------:R0:W-:Y:S01]  /*2100*/  STL [R4], R5 ;  /* 0x0000000504007387 */ /* 0x0001e20000100800 */
[----:B------:R-:W-:Y:S05]  /*2110*/  @!P0 BRA `(.L_x_323) ;  /* 0xffffff6000008947 */ /* 0x000fea000383ffff */
.L_x_322:
[----:B------:R-:W-:-:S04]  /*2120*/  IADD3 R34, R34, 0x1, RZ ;  /* 0x0000000122227810 */ /* 0x000fc80007ffe0ff */
[----:B------:R-:W-:-:S12]  /*2130*/  ISETP.GE.AND P0, PT, R34, R29, PT ;  /* 0x0000001d2200720c */ /* 0x000fd80003f06270 */
[----:B0-----:R-:W-:Y:S05]  /*2140*/  @!P0 BRA `(.L_x_321) ;  /* 0xfffffed000008947 */ /* 0x001fea000383ffff */
[----:B------:R-:W-:-:S04]  /*2150*/  IADD3 R16, P0, R16, 0x4, RZ ;  /* 0x0000000410107810 */ /* 0x000fc80007f1e0ff */
[----:B------:R-:W-:Y:S01]  /*2160*/  IADD3.X R17, RZ, R17, RZ, P0, !PT ;  /* 0x00000011ff117210 */ /* 0x000fe200007fe4ff */
[----:B------:R-:W-:Y:S07]  /*2170*/  @!P2 BRA `(.L_x_324) ;  /* 0xfffff8100000a947 */ /* 0x000fee000383ffff */
.L_x_316:
[----:B------:R-:W-:Y:S05]  /*2180*/  BSYNC B1 ;  /* 0x0000000000017941 */ /* 0x000fea0003800000 */
.L_x_315:
[----:B------:R-:W-:Y:S02]  /*2190*/  IADD3 R36, R36, 0x1, RZ ;  /* 0x0000000124247810 */ /* 0x000fe40007ffe0ff */
[----:B------:R-:W-:Y:S02]  /*21a0*/  LEA R16, P2, R18, R16, 0x2 ;  /* 0x0000001012107211 */ /* 0x000fe400078410ff */
[----:B------:R-:W-:-:S03]  /*21b0*/  ISETP.GE.AND P0, PT, R36, R25, PT ;  /* 0x000000192400720c */ /* 0x000fc60003f06270 */
[----:B------:R-:W-:-:S09]  /*21c0*/  IMAD.X R17, R33, 0x1, R17, P2 ;  /* 0x0000000121117824 */ /* 0x000fd200010e0611 */
[----:B------:R-:W-:Y:S05]  /*21d0*/  @!P0 BRA `(.L_x_325) ;  /* 0xfffff77000008947 */ /* 0x000fea000383ffff */
.L_x_314:
[----:B------:R-:W-:Y:S05]  /*21e0*/  BSYNC B0 ;  /* 0x0000000000007941 */ /* 0x000fea0003800000 */
.L_x_313:
[----:B------:R-:W-:-:S04]  /*21f0*/  IADD3 R31, R31, 0x1, RZ ;  /* 0x000000011f1f7810 */ /* 0x000fc80007ffe0ff */
[----:B------:R-:W-:-:S12]  /*2200*/  ISETP.GE.AND P0, PT, R31, R30, PT ;  /* 0x0000001e1f00720c */ /* 0x000fd80003f06270 */
[----:B------:R-:W-:Y:S05]  /*2210*/  @!P0 BRA `(.L_x_326) ;  /* 0xfffff69000008947 */ /* 0x000fea000383ffff */
.L_x_312:
[----:B0-----:R-:W-:Y:S01]  /*2220*/  IMAD R2, R29, UR5, RZ ;  /* 0x000000051d027c24 */ /* 0x001fe2000f8e02ff */
[----:B------:R-:W-:-:S08]  /*2230*/  MOV R0, RZ ;  /* 0x000000ff00007202 */ /* 0x000fd00000000f00 */
.L_x_330:
[----:B------:R-:W-:Y:S01]  /*2240*/  ISETP.GT.AND P1, PT, R29, 0x3, PT ;  /* 0x000000031d00780c */ /* 0x000fe20003f24270 */
[----:B------:R-:W-:Y:S01]  /*2250*/  IMAD R12, R2, R0, RZ ;  /* 0x00000000020c7224 */ /* 0x000fe200078e02ff */
[----:B------:R-:W-:Y:S01]  /*2260*/  PLOP3.LUT P0, PT, PT, PT, PT, 0x80, 0x0 ;  /* 0x000000000000781c */ /* 0x000fe20003f0f070 */
[----:B0-----:R-:W-:Y:S01]  /*2270*/  IMAD.MOV R3, RZ, RZ, -R0 ;  /* 0x000000ffff037224 */ /* 0x001fe200078e0a00 */
[----:B------:R-:W-:Y:S02]  /*2280*/  IADD3 R0, R0, 0x1, RZ ;  /* 0x0000000100007810 */ /* 0x000fe40007ffe0ff */
[----:B------:R-:W-:-:S06]  /*2290*/  MOV R14, RZ ;  /* 0x000000ff000e7202 */ /* 0x000fcc0000000f00 */
[----:B------:R-:W-:Y:S05]  /*22a0*/  @!P1 BRA `(.L_x_327) ;  /* 0x0000022000009947 */ /* 0x000fea0003800000 */
[----:B------:R-:W-:Y:S02]  /*22b0*/  PLOP3.LUT P0, PT, PT, PT, PT, 0x8, 0x0 ;  /* 0x000000000000781c */ /* 0x000fe40003f0e170 */
[----:B------:R-:W-:-:S10]  /*22c0*/  IADD3 R31, R29, -0x3, RZ ;  /* 0xfffffffd1d1f7810 */ /* 0x000fd40007ffe0ff */
.L_x_328:
[----:B0-----:R-:W-:Y:S02]  /*22d0*/  IADD3 R6, R12, UR5, RZ ;  /* 0x000000050c067c10 */ /* 0x001fe4000fffe0ff */
[----:B------:R-:W-:Y:S02]  /*22e0*/  IADD3 R4, R3, 0x1, RZ ;  /* 0x0000000103047810 */ /* 0x000fe40007ffe0ff */
[----:B------:R-:W-:Y:S01]  /*22f0*/  IADD3 R8, R6, UR5, RZ ;  /* 0x0000000506087c10 */ /* 0x000fe2000fffe0ff */
[C---:B------:R-:W-:Y:S01]  /*2300*/  IMAD.IADD R6, R23.reuse, 0x1, R6 ;  /* 0x0000000117067824 */ /* 0x040fe200078e0206 */
[----:B------:R-:W-:Y:S01]  /*2310*/  ISETP.EQ.AND P2, PT, R4, RZ, PT ;  /* 0x000000ff0400720c */ /* 0x000fe20003f42270 */
[----:B------:R-:W-:Y:S01]  /*2320*/  IMAD.IADD R4, R23, 0x1, R12 ;  /* 0x0000000117047824 */ /* 0x000fe200078e020c */
[----:B------:R-:W-:-:S02]  /*2330*/  IADD3 R12, R8, UR5, RZ ;  /* 0x00000005080c7c10 */ /* 0x000fc4000fffe0ff */
[----:B------:R-:W-:Y:S02]  /*2340*/  IADD3 R5, R3, 0x2, RZ ;  /* 0x0000000203057810 */ /* 0x000fe40007ffe0ff */
[----:B------:R-:W-:Y:S01]  /*2350*/  MOV R11, 0x4 ;  /* 0x00000004000b7802 */ /* 0x000fe20000000f00 */
[----:B------:R-:W-:Y:S01]  /*2360*/  IMAD.IADD R10, R23, 0x1, R12 ;  /* 0x00000001170a7824 */ /* 0x000fe200078e020c */
[----:B------:R-:W-:Y:S02]  /*2370*/  IADD3 R7, R3, 0x3, RZ ;  /* 0x0000000303077810 */ /* 0x000fe40007ffe0ff */
[----:B------:R-:W-:Y:S02]  /*2380*/  IADD3 R8, R23, R8, RZ ;  /* 0x0000000817087210 */ /* 0x000fe40007ffe0ff */
[----:B------:R-:W-:Y:S02]  /*2390*/  ISETP.EQ.AND P1, PT, R3, RZ, PT ;  /* 0x000000ff0300720c */ /* 0x000fe40003f22270 */
[----:B------:R-:W-:Y:S01]  /*23a0*/  ISETP.EQ.AND P3, PT, R5, RZ, PT ;  /* 0x000000ff0500720c */ /* 0x000fe20003f62270 */
[-C--:B------:R-:W-:Y:S01]  /*23b0*/  IMAD.WIDE R4, R4, R11.reuse, c[0x0][0x170] ;  /* 0x00005c0004047625 */ /* 0x080fe200078e020b */
[----:B------:R-:W-:Y:S01]  /*23c0*/  ISETP.EQ.AND P4, PT, R7, RZ, PT ;  /* 0x000000ff0700720c */ /* 0x000fe20003f82270 */
[-C--:B------:R-:W-:Y:S01]  /*23d0*/  IMAD.WIDE R6, R6, R11.reuse, c[0x0][0x170] ;  /* 0x00005c0006067625 */ /* 0x080fe200078e020b */
[----:B------:R-:W-:Y:S01]  /*23e0*/  SEL R13, RZ, 0x3f800000, !P1 ;  /* 0x3f800000ff0d7807 */ /* 0x000fe20004800000 */
[-C--:B------:R-:W-:Y:S01]  /*23f0*/  IMAD.WIDE R8, R8, R11.reuse, c[0x0][0x170] ;  /* 0x00005c0008087625 */ /* 0x080fe200078e020b */
[----:B------:R-:W-:Y:S01]  /*2400*/  SEL R15, RZ, 0x3f800000, !P2 ;  /* 0x3f800000ff0f7807 */ /* 0x000fe20005000000 */
[----:B------:R-:W-:Y:S01]  /*2410*/  IMAD.WIDE R10, R10, R11, c[0x0][0x170] ;  /* 0x00005c000a0a7625 */ /* 0x000fe200078e020b */
[----:B------:R-:W-:-:S02]  /*2420*/  SEL R17, RZ, 0x3f800000, !P3 ;  /* 0x3f800000ff117807 */ /* 0x000fc40005800000 */
[----:B------:R-:W-:Y:S02]  /*2430*/  SEL R19, RZ, 0x3f800000, !P4 ;  /* 0x3f800000ff137807 */ /* 0x000fe40006000000 */
[----:B------:R0:W-:Y:S01]  /*2440*/  STG.E.SYS [R4], R13 ;  /* 0x0000000d04007386 */ /* 0x0001e2000010e900 */
[----:B------:R-:W-:Y:S02]  /*2450*/  IADD3 R14, R14, 0x4, RZ ;  /* 0x000000040e0e7810 */ /* 0x000fe40007ffe0ff */
[----:B------:R-:W-:Y:S01]  /*2460*/  IADD3 R12, R12, UR5, RZ ;  /* 0x000000050c0c7c10 */ /* 0x000fe2000fffe0ff */
[----:B------:R0:W-:Y:S01]  /*2470*/  STG.E.SYS [R6], R15 ;  /* 0x0000000f06007386 */ /* 0x0001e2000010e900 */
[----:B------:R-:W-:Y:S02]  /*2480*/  ISETP.GE.AND P1, PT, R14, R31, PT ;  /* 0x0000001f0e00720c */ /* 0x000fe40003f26270 */
[----:B------:R-:W-:Y:S01]  /*2490*/  IADD3 R3, R3, 0x4, RZ ;  /* 0x0000000403037810 */ /* 0x000fe20007ffe0ff */
[----:B------:R0:W-:Y:S04]  /*24a0*/  STG.E.SYS [R8], R17 ;  /* 0x0000001108007386 */ /* 0x0001e8000010e900 */
[----:B------:R0:W-:Y:S05]  /*24b0*/  STG.E.SYS [R10], R19 ;  /* 0x000000130a007386 */ /* 0x0001ea000010e900 */
[----:B------:R-:W-:Y:S05]  /*24c0*/  @!P1 BRA `(.L_x_328) ;  /* 0xfffffe0000009947 */ /* 0x000fea000383ffff */
.L_x_327:
[----:B0-----:R-:W-:Y:S02]  /*24d0*/  IADD3 R4, R29, -R14, RZ ;  /* 0x8000000e1d047210 */ /* 0x001fe40007ffe0ff */
[----:B------:R-:W-:-:S02]  /*24e0*/  ISETP.GE.AND P1, PT, R0, R29, PT ;  /* 0x0000001d0000720c */ /* 0x000fc40003f26270 */
[----:B------:R-:W-:-:S12]  /*24f0*/  ISETP.GT.AND P2, PT, R4, 0x1, PT ;  /* 0x000000010400780c */ /* 0x000fd80003f44270 */
[----:B------:R-:W-:Y:S05]  /*2500*/  @!P2 BRA `(.L_x_329) ;  /* 0x000001100000a947 */ /* 0x000fea0003800000 */
[----:B------:R-:W-:Y:S01]  /*2510*/  IADD3 R8, R12, UR5, RZ ;  /* 0x000000050c087c10 */ /* 0x000fe2000fffe0ff */
[----:B------:R-:W-:Y:S01]  /*2520*/  IMAD.IADD R4, R23, 0x1, R12 ;  /* 0x0000000117047824 */ /* 0x000fe200078e020c */
[----:B------:R-:W-:Y:S02]  /*2530*/  MOV R7, 0x4 ;  /* 0x0000000400077802 */ /* 0x000fe40000000f00 */
[----:B------:R-:W-:Y:S01]  /*2540*/  IADD3 R5, R3, 0x1, RZ ;  /* 0x0000000103057810 */ /* 0x000fe20007ffe0ff */
[----:B------:R-:W-:Y:S01]  /*2550*/  IMAD.IADD R6, R23, 0x1, R8 ;  /* 0x0000000117067824 */ /* 0x000fe200078e0208 */
[----:B------:R-:W-:Y:S02]  /*2560*/  ISETP.EQ.AND P0, PT, R3, RZ, PT ;  /* 0x000000ff0300720c */ /* 0x000fe40003f02270 */
[----:B------:R-:W-:Y:S01]  /*2570*/  ISETP.EQ.AND P2, PT, R5, RZ, PT ;  /* 0x000000ff0500720c */ /* 0x000fe20003f42270 */
[-C--:B------:R-:W-:Y:S01]  /*2580*/  IMAD.WIDE R4, R4, R7.reuse, c[0x0][0x170] ;  /* 0x00005c0004047625 */ /* 0x080fe200078e0207 */
[----:B------:R-:W-:Y:S01]  /*2590*/  SEL R9, RZ, 0x3f800000, !P0 ;  /* 0x3f800000ff097807 */ /* 0x000fe20004000000 */
[----:B------:R-:W-:Y:S01]  /*25a0*/  IMAD.WIDE R6, R6, R7, c[0x0][0x170] ;  /* 0x00005c0006067625 */ /* 0x000fe200078e0207 */
[----:B------:R-:W-:-:S02]  /*25b0*/  SEL R11, RZ, 0x3f800000, !P2 ;  /* 0x3f800000ff0b7807 */ /* 0x000fc40005000000 */
[----:B------:R-:W-:Y:S02]  /*25c0*/  PLOP3.LUT P0, PT, PT, PT, PT, 0x8, 0x0 ;  /* 0x000000000000781c */ /* 0x000fe40003f0e170 */
[----:B------:R-:W-:Y:S02]  /*25d0*/  IADD3 R14, R14, 0x2, RZ ;  /* 0x000000020e0e7810 */ /* 0x000fe40007ffe0ff */
[----:B------:R-:W-:Y:S01]  /*25e0*/  IADD3 R3, R3, 0x2, RZ ;  /* 0x0000000203037810 */ /* 0x000fe20007ffe0ff */
[----:B------:R0:W-:Y:S01]  /*25f0*/  STG.E.SYS [R4], R9 ;  /* 0x0000000904007386 */ /* 0x0001e2000010e900 */
[----:B------:R-:W-:-:S03]  /*2600*/  IADD3 R12, R8, UR5, RZ ;  /* 0x00000005080c7c10 */ /* 0x000fc6000fffe0ff */
[----:B------:R0:W-:Y:S05]  /*2610*/  STG.E.SYS [R6], R11 ;  /* 0x0000000b06007386 */ /* 0x0001ea000010e900 */
.L_x_329:
[----:B------:R-:W-:-:S12]  /*2620*/  ISETP.LT.OR P0, PT, R14, R29, P0 ;  /* 0x0000001d0e00720c */ /* 0x000fd80000701670 */
[----:B0-----:R-:W-:Y:S01]  /*2630*/  @P0 IADD3 R4, R23, R12, RZ ;  /* 0x0000000c17040210 */ /* 0x001fe20007ffe0ff */
[----:B------:R-:W-:Y:S01]  /*2640*/  @P0 IMAD.MOV.U32 R5, RZ, RZ, 0x4 ;  /* 0x00000004ff050424 */ /* 0x000fe200078e00ff */
[----:B------:R-:W-:-:S03]  /*2650*/  @P0 ISETP.EQ.AND P2, PT, R3, RZ, PT ;  /* 0x000000ff0300020c */ /* 0x000fc60003f42270 */
[----:B------:R-:W-:Y:S01]  /*2660*/  @P0 IMAD.WIDE R4, R4, R5, c[0x0][0x170] ;  /* 0x00005c0004040625 */ /* 0x000fe200078e0205 */
[----:B------:R-:W-:-:S09]  /*2670*/  @P0 SEL R3, RZ, 0x3f800000, !P2 ;  /* 0x3f800000ff030807 */ /* 0x000fd20005000000 */
[----:B------:R0:W-:Y:S01]  /*2680*/  @P0 STG.E.SYS [R4], R3 ;  /* 0x0000000304000386 */ /* 0x0001e2000010e900 */
[----:B------:R-:W-:Y:S05]  /*2690*/  @!P1 BRA `(.L_x_330) ;  /* 0xfffffba000009947 */ /* 0x000fea000383ffff */
[----:B0-----:R-:W-:Y:S01]  /*26a0*/  IMAD R3, R29, R29, RZ ;  /* 0x0000001d1d037224 */ /* 0x001fe200078e02ff */
[----:B------:R-:W-:Y:S01]  /*26b0*/  MOV R0, 0x1 ;  /* 0x0000000100007802 */ /* 0x000fe20000000f00 */
[----:B------:R-:W-:-:S04]  /*26c0*/  IMAD.MOV.U32 R4, RZ, RZ, RZ ;  /* 0x000000ffff047224 */ /* 0x000fc800078e00ff */
[----:B------:R-:W0:Y:S04]  /*26d0*/  I2F R3, R3 ;  /* 0x0000000300037306 */ /* 0x000e280000201400 */
.L_x_335:
[----:B------:R-:W-:-:S12]  /*26e0*/  ISETP.GE.AND P0, PT, R0, 0x1, PT ;  /* 0x000000010000780c */ /* 0x000fd80003f06270 */
[----:B--2---:R-:W-:Y:S05]  /*26f0*/  @!P0 BRA `(.L_x_331) ;  /* 0x0000022000008947 */ /* 0x004fea0003800000 */
[----:B------:R-:W-:Y:S01]  /*2700*/  ISETP.GT.AND P1, PT, R0, 0x3, PT ;  /* 0x000000030000780c */ /* 0x000fe20003f24270 */
[----:B------:R-:W-:Y:S01]  /*2710*/  IMAD R6, R29, R0, RZ ;  /* 0x000000001d067224 */ /* 0x000fe200078e02ff */
[----:B------:R-:W-:Y:S02]  /*2720*/  PLOP3.LUT P0, PT, PT, PT, PT, 0x80, 0x0 ;  /* 0x000000000000781c */ /* 0x000fe40003f0f070 */
[----:B------:R-:W-:Y:S01]  /*2730*/  MOV R5, RZ ;  /* 0x000000ff00057202 */ /* 0x000fe20000000f00 */
[----:B------:R-:W-:-:S07]  /*2740*/  IMAD R8, R6, 0x4, R21 ;  /* 0x0000000406087824 */ /* 0x000fce00078e0215 */
[----:B------:R-:W-:Y:S05]  /*2750*/  @!P1 BRA `(.L_x_332) ;  /* 0x000000e000009947 */ /* 0x000fea0003800000 */
[----:B------:R-:W-:Y:S02]  /*2760*/  PLOP3.LUT P0, PT, PT, PT, PT, 0x8, 0x0 ;  /* 0x000000000000781c */ /* 0x000fe40003f0e170 */
[----:B------:R-:W-:-:S10]  /*2770*/  IADD3 R10, R0, -0x3, RZ ;  /* 0xfffffffd000a7810 */ /* 0x000fd40007ffe0ff */
.L_x_333:
[----:B------:R3:W4:Y:S04]  /*2780*/  LDL R7, [R8] ;  /* 0x0000000008077983 */ /* 0x0007280000100800 */
[----:B------:R3:W5:Y:S04]  /*2790*/  LDL R6, [R8+0x4] ;  /* 0x0000040008067983 */ /* 0x0007680000100800 */
[----:B--2---:R3:W2:Y:S04]  /*27a0*/  LDL R9, [R8+0x8] ;  /* 0x0000080008097983 */ /* 0x0046a80000100800 */
[----:B------:R3:W2:Y:S01]  /*27b0*/  LDL R11, [R8+0xc] ;  /* 0x00000c00080b7983 */ /* 0x0006a20000100800 */
[----:B------:R-:W-:-:S04]  /*27c0*/  IADD3 R5, R5, 0x4, RZ ;  /* 0x0000000405057810 */ /* 0x000fc80007ffe0ff */
[----:B------:R-:W-:Y:S02]  /*27d0*/  ISETP.GE.AND P1, PT, R5, R10, PT ;  /* 0x0000000a0500720c */ /* 0x000fe40003f26270 */
[----:B---3--:R-:W-:Y:S01]  /*27e0*/  IADD3 R8, R8, 0x10, RZ ;  /* 0x0000001008087810 */ /* 0x008fe20007ffe0ff */
[----:B----4-:R-:W-:-:S04]  /*27f0*/  FADD.FTZ R7, |R7|, R4 ;  /* 0x0000000407077221 */ /* 0x010fc80000010200 */
[----:B-----5:R-:W-:-:S04]  /*2800*/  FADD.FTZ R6, R7, |R6| ;  /* 0x4000000607067221 */ /* 0x020fc80000010000 */
[----:B--2---:R-:W-:-:S04]  /*2810*/  FADD.FTZ R6, R6, |R9| ;  /* 0x4000000906067221 */ /* 0x004fc80000010000 */
[----:B------:R-:W-:Y:S01]  /*2820*/  FADD.FTZ R4, R6, |R11| ;  /* 0x4000000b06047221 */ /* 0x000fe20000010000 */
[----:B------:R-:W-:Y:S07]  /*2830*/  @!P1 BRA `(.L_x_333) ;  /* 0xffffff4000009947 */ /* 0x000fee000383ffff */
.L_x_332:
[----:B------:R-:W-:-:S05]  /*2840*/  IMAD.IADD R6, R0, 0x1, -R5 ;  /* 0x0000000100067824 */ /* 0x000fca00078e0a05 */
[----:B------:R-:W-:-:S12]  /*2850*/  ISETP.GT.AND P1, PT, R6, 0x1, PT ;  /* 0x000000010600780c */ /* 0x000fd80003f24270 */
[----:B------:R-:W-:Y:S05]  /*2860*/  @!P1 BRA `(.L_x_334) ;  /* 0x0000007000009947 */ /* 0x000fea0003800000 */
[----:B------:R3:W4:Y:S04]  /*2870*/  LDL R7, [R8] ;  /* 0x0000000008077983 */ /* 0x0007280000100800 */
[----:B------:R3:W5:Y:S01]  /*2880*/  LDL R9, [R8+0x4] ;  /* 0x0000040008097983 */ /* 0x0007620000100800 */
[----:B------:R-:W-:Y:S02]  /*2890*/  PLOP3.LUT P0, PT, PT, PT, PT, 0x8, 0x0 ;  /* 0x000000000000781c */ /* 0x000fe40003f0e170 */
[----:B------:R-:W-:Y:S02]  /*28a0*/  IADD3 R5, R5, 0x2, RZ ;  /* 0x0000000205057810 */ /* 0x000fe40007ffe0ff */
[----:B---3--:R-:W-:Y:S01]  /*28b0*/  IADD3 R8, R8, 0x8, RZ ;  /* 0x0000000808087810 */ /* 0x008fe20007ffe0ff */
[----:B----4-:R-:W-:-:S04]  /*28c0*/  FADD.FTZ R4, R4, |R7| ;  /* 0x4000000704047221 */ /* 0x010fc80000010000 */
[----:B-----5:R-:W-:-:S08]  /*28d0*/  FADD.FTZ R4, R4, |R9| ;  /* 0x4000000904047221 */ /* 0x020fd00000010000 */
.L_x_334:
[----:B------:R-:W-:-:S12]  /*28e0*/  ISETP.LT.OR P0, PT, R5, R0, P0 ;  /* 0x000000000500720c */ /* 0x000fd80000701670 */
[----:B------:R-:W-:Y:S05]  /*28f0*/  @!P0 BRA `(.L_x_331) ;  /* 0x0000002000008947 */ /* 0x000fea0003800000 */
[----:B------:R-:W3:Y:S02]  /*2900*/  LDL R5, [R8] ;  /* 0x0000000008057983 */ /* 0x000ee40000100800 */
[----:B---3--:R-:W-:-:S08]  /*2910*/  FADD.FTZ R4, R4, |R5| ;  /* 0x4000000504047221 */ /* 0x008fd00000010000 */
.L_x_331:
[----:B------:R-:W-:-:S04]  /*2920*/  IADD3 R0, R0, 0x1, RZ ;  /* 0x0000000100007810 */ /* 0x000fc80007ffe0ff */
[----:B------:R-:W-:-:S12]  /*2930*/  ISETP.GE.AND P0, PT, R0, R29, PT ;  /* 0x0000001d0000720c */ /* 0x000fd80003f06270 */
[----:B------:R-:W-:Y:S05]  /*2940*/  @!P0 BRA `(.L_x_335) ;  /* 0xfffffd9000008947 */ /* 0x000fea000383ffff */
[----:B------:R-:W-:Y:S01]  /*2950*/  FSETP.GEU.FTZ.AND P0, PT, R4, 1.0000000116860974231e-07, PT ;  /* 0x33d6bf950400780b */ /* 0x000fe20003f1e000 */
[----:B------:R-:W-:Y:S11]  /*2960*/  BSSY B0, `(.L_x_336) ;  /* 0x0000827000007945 */ /* 0x000ff60003800000 */
[----:B------:R-:W-:Y:S05]  /*2970*/  @!P0 BRA `(.L_x_337) ;  /* 0x0000825000008947 */ /* 0x000fea0003800000 */
[----:B0-----:R-:W0:Y:S01]  /*2980*/  MUFU.RCP R6, R3 ;  /* 0x0000000300067308 */ /* 0x001e220000001000 */
[----:B------:R-:W-:Y:S01]  /*2990*/  FMUL.FTZ R11, R4, 0.20000000298023223877 ;  /* 0x3e4ccccd040b7820 */ /* 0x000fe20000410000 */
[----:B------:R-:W-:-:S02]  /*29a0*/  IADD3 R0, R1, 0x5c, RZ ;  /* 0x0000005c01007810 */ /* 0x000fc40007ffe0ff */
[----:B------:R-:W-:Y:S01]  /*29b0*/  MOV R4, 0x1 ;  /* 0x0000000100047802 */ /* 0x000fe20000000f00 */
[----:B0-----:R-:W-:-:S08]  /*29c0*/  FMUL.FTZ R11, R11, R6 ;  /* 0x000000060b0b7220 */ /* 0x001fd00000410000 */
.L_x_353:
[----:B------:R-:W-:-:S12]  /*29d0*/  ISETP.GE.AND P0, PT, R4, 0x1, PT ;  /* 0x000000010400780c */ /* 0x000fd80003f06270 */
[----:B0-2---:R-:W-:Y:S05]  /*29e0*/  @!P0 BRA `(.L_x_338) ;  /* 0x00000ce000008947 */ /* 0x005fea0003800000 */
[----:B------:R-:W-:Y:S01]  /*29f0*/  IADD3 R10, R4, 0x1, RZ ;  /* 0x00000001040a7810 */ /* 0x000fe20007ffe0ff */
[----:B------:R-:W-:Y:S01]  /*2a00*/  IMAD R9, R29, R4, RZ ;  /* 0x000000041d097224 */ /* 0x000fe200078e02ff */
[----:B------:R-:W-:-:S03]  /*2a10*/  MOV R8, RZ ;  /* 0x000000ff00087202 */ /* 0x000fc60000000f00 */
[----:B------:R-:W-:Y:S02]  /*2a20*/  IMAD R7, R29, R10, RZ ;  /* 0x0000000a1d077224 */ /* 0x000fe400078e02ff */
[C---:B------:R-:W-:Y:S02]  /*2a30*/  IMAD.IADD R12, R9.reuse, 0x1, R4 ;  /* 0x00000001090c7824 */ /* 0x040fe400078e0204 */
[--C-:B------:R-:W-:Y:S01]  /*2a40*/  IMAD R6, R9, 0x4, R21.reuse ;  /* 0x0000000409067824 */ /* 0x100fe200078e0215 */
[----:B------:R-:W-:Y:S01]  /*2a50*/  IADD3 R13, R7, R4, RZ ;  /* 0x00000004070d7210 */ /* 0x000fe20007ffe0ff */
[----:B------:R-:W-:Y:S02]  /*2a60*/  IMAD R5, R9, UR5, RZ ;  /* 0x0000000509057c24 */ /* 0x000fe4000f8e02ff */
[----:B------:R-:W-:-:S08]  /*2a70*/  IMAD R12, R12, 0x4, R21 ;  /* 0x000000040c0c7824 */ /* 0x000fd000078e0215 */
.L_x_352:
[----:B------:R-:W-:-:S05]  /*2a80*/  IMAD.IADD R14, R9, 0x1, R8 ;  /* 0x00000001090e7824 */ /* 0x000fca00078e0208 */
[----:B0-----:R-:W-:-:S08]  /*2a90*/  LEA R18, R14, R21, 0x2 ;  /* 0x000000150e127211 */ /* 0x001fd000078e10ff */
[----:B------:R-:W3:Y:S01]  /*2aa0*/  LDL R32, [R18] ;  /* 0x0000000012207983 */ /* 0x000ee20000100800 */
[----:B------:R-:W-:Y:S01]  /*2ab0*/  BSSY B1, `(.L_x_339) ;  /* 0x00000be000017945 */ /* 0x000fe20003800000 */
[C---:B---3--:R-:W-:Y:S02]  /*2ac0*/  FSETP.NEU.FTZ.AND P0, PT, R32.reuse, RZ, PT ;  /* 0x000000ff2000720b */ /* 0x048fe40003f1d000 */
[----:B------:R-:W-:-:S04]  /*2ad0*/  FSETP.GEU.FTZ.AND P1, PT, |R32|, R11, PT ;  /* 0x0000000b2000720b */ /* 0x000fc80003f3e200 */
[----:B------:R-:W-:-:S12]  /*2ae0*/  PLOP3.LUT P0, PT, P0, P1, PT, 0x2a, 0x0 ;  /* 0x000000000000781c */ /* 0x000fd80000702572 */
[----:B--2---:R-:W-:Y:S05]  /*2af0*/  @P0 BRA `(.L_x_340) ;  /* 0x00000b9000000947 */ /* 0x004fea0003800000 */
[----:B------:R-:W-:Y:S01]  /*2b00*/  IMAD R14, R29, R8, RZ ;  /* 0x000000081d0e7224 */ /* 0x000fe200078e02ff */
[----:B------:R-:W3:Y:S03]  /*2b10*/  LDL R31, [R12] ;  /* 0x000000000c1f7983 */ /* 0x000ee60000100800 */
[----:B------:R-:W-:-:S05]  /*2b20*/  IMAD.IADD R16, R14, 0x1, R8 ;  /* 0x000000010e107824 */ /* 0x000fca00078e0208 */
[----:B------:R-:W-:-:S08]  /*2b30*/  LEA R19, R16, R21, 0x2 ;  /* 0x0000001510137211 */ /* 0x000fd000078e10ff */
[----:B------:R-:W3:Y:S01]  /*2b40*/  LDL R15, [R19] ;  /* 0x00000000130f7983 */ /* 0x000ee20000100800 */
[----:B------:R-:W-:Y:S01]  /*2b50*/  BSSY B2, `(.L_x_341) ;  /* 0x0000010000027945 */ /* 0x000fe20003800000 */
[----:B---3--:R-:W-:-:S04]  /*2b60*/  FADD.FTZ R17, R31, -R15 ;  /* 0x8000000f1f117221 */ /* 0x008fc80000010000 */
[----:B------:R-:W-:-:S05]  /*2b70*/  FMUL.FTZ R15, |R17|, 9.9999997171806853657e-10 ;  /* 0x3089705f110f7820 */ /* 0x000fca0000410200 */
[----:B------:R-:W-:-:S12]  /*2b80*/  FSETP.GT.FTZ.AND P0, PT, |R32|, R15, PT ;  /* 0x0000000f2000720b */ /* 0x000fd80003f14200 */
[----:B------:R-:W0:Y:S02]  /*2b90*/  @!P0 MUFU.RCP R20, R17 ;  /* 0x0000001100148308 */ /* 0x000e240000001000 */
[----:B0-----:R-:W-:Y:S01]  /*2ba0*/  @!P0 FMUL.FTZ R20, R32, R20 ;  /* 0x0000001420148220 */ /* 0x001fe20000410000 */
[----:B------:R-:W-:Y:S07]  /*2bb0*/  @!P0 BRA `(.L_x_342) ;  /* 0x0000009000008947 */ /* 0x000fee0003800000 */
[----:B------:R-:W0:Y:S01]  /*2bc0*/  MUFU.RCP R16, R32 ;  /* 0x0000002000107308 */ /* 0x000e220000001000 */
[----:B------:R-:W-:-:S04]  /*2bd0*/  FMUL.FTZ R15, R17, 0.5 ;  /* 0x3f000000110f7820 */ /* 0x000fc80000410000 */
[----:B0-----:R-:W-:-:S04]  /*2be0*/  FMUL.FTZ R15, R15, R16 ;  /* 0x000000100f0f7220 */ /* 0x001fc80000410000 */
[C---:B------:R-:W-:Y:S01]  /*2bf0*/  FFMA.FTZ R16, R15.reuse, R15, 1 ;  /* 0x3f8000000f107423 */ /* 0x040fe2000001000f */
[----:B------:R-:W-:-:S05]  /*2c00*/  FSETP.GEU.FTZ.AND P0, PT, R15, RZ, PT ;  /* 0x000000ff0f00720b */ /* 0x000fca0003f1e000 */
[----:B------:R-:W0:Y:S02]  /*2c10*/  MUFU.SQRT R16, R16 ;  /* 0x0000001000107308 */ /* 0x000e240000002000 */
[----:B0-----:R-:W-:-:S06]  /*2c20*/  FADD.FTZ R17, |R15|, R16 ;  /* 0x000000100f117221 */ /* 0x001fcc0000010200 */
[----:B------:R-:W0:Y:S02]  /*2c30*/  MUFU.RCP R20, R17 ;  /* 0x0000001100147308 */ /* 0x000e240000001000 */
[----:B0-----:R-:W-:-:S08]  /*2c40*/  @!P0 FADD.FTZ R20, -R20, -RZ ;  /* 0x800000ff14148221 */ /* 0x001fd00000010100 */
.L_x_342:
[----:B------:R-:W-:Y:S05]  /*2c50*/  BSYNC B2 ;  /* 0x0000000000027941 */ /* 0x000fea0003800000 */
.L_x_341:
[----:B------:R-:W-:-:S08]  /*2c60*/  FFMA.FTZ R17, R32, R20, R31 ;  /* 0x0000001420117223 */ /* 0x000fd0000001001f */
[----:B------:R0:W-:Y:S04]  /*2c70*/  STL [R12], R17 ;  /* 0x000000110c007387 */ /* 0x0001e80000100800 */
[----:B------:R-:W3:Y:S01]  /*2c80*/  LDL R31, [R19] ;  /* 0x00000000131f7983 */ /* 0x000ee20000100800 */
[----:B------:R-:W-:Y:S01]  /*2c90*/  FFMA.FTZ R24, R20, R20, 1 ;  /* 0x3f80000014187423 */ /* 0x000fe20000010014 */
[----:B------:R-:W-:Y:S01]  /*2ca0*/  ISETP.GE.AND P0, PT, R8, 0x1, PT ;  /* 0x000000010800780c */ /* 0x000fe20003f06270 */
[----:B------:R-:W-:-:S04]  /*2cb0*/  IMAD.MOV.U32 R16, RZ, RZ, RZ ;  /* 0x000000ffff107224 */ /* 0x000fc800078e00ff */
[----:B------:R-:W4:Y:S01]  /*2cc0*/  MUFU.RSQ R15, R24 ;  /* 0x00000018000f7308 */ /* 0x000f220000001400 */
[-C--:B---3--:R-:W-:Y:S02]  /*2cd0*/  FFMA.FTZ R32, -R32, R20.reuse, R31 ;  /* 0x0000001420207223 */ /* 0x088fe4000001011f */
[C---:B----4-:R-:W-:Y:S02]  /*2ce0*/  FADD.FTZ R31, R15.reuse, 1 ;  /* 0x3f8000000f1f7421 */ /* 0x050fe40000010000 */
[----:B------:R-:W-:-:S04]  /*2cf0*/  FMUL.FTZ R15, R15, R20 ;  /* 0x000000140f0f7220 */ /* 0x000fc80000410000 */
[----:B------:R3:W-:Y:S01]  /*2d00*/  STL [R19], R32 ;  /* 0x0000002013007387 */ /* 0x0007e20000100800 */
[----:B------:R-:W0:Y:S03]  /*2d10*/  MUFU.RCP R34, R31 ;  /* 0x0000001f00227308 */ /* 0x000e260000001000 */
[----:B------:R3:W-:Y:S01]  /*2d20*/  STL [R18], RZ ;  /* 0x000000ff12007387 */ /* 0x0007e20000100800 */
[----:B0-----:R-:W-:Y:S01]  /*2d30*/  FMUL.FTZ R17, R15, R34 ;  /* 0x000000220f117220 */ /* 0x001fe20000410000 */
[----:B------:R-:W-:Y:S07]  /*2d40*/  @!P0 BRA `(.L_x_343) ;  /* 0x0000055000008947 */ /* 0x000fee0003800000 */
[----:B---3--:R-:W-:Y:S01]  /*2d50*/  ISETP.GT.AND P1, PT, R8, 0x3, PT ;  /* 0x000000030800780c */ /* 0x008fe20003f24270 */
[----:B------:R-:W-:Y:S01]  /*2d60*/  IMAD R19, R14, 0x4, R21 ;  /* 0x000000040e137824 */ /* 0x000fe200078e0215 */
[----:B------:R-:W-:Y:S01]  /*2d70*/  PLOP3.LUT P0, PT, PT, PT, PT, 0x80, 0x0 ;  /* 0x000000000000781c */ /* 0x000fe20003f0f070 */
[----:B------:R-:W-:Y:S01]  /*2d80*/  IMAD.MOV.U32 R18, RZ, RZ, R6 ;  /* 0x000000ffff127224 */ /* 0x000fe200078e0006 */
[----:B------:R-:W-:-:S08]  /*2d90*/  MOV R31, RZ ;  /* 0x000000ff001f7202 */ /* 0x000fd00000000f00 */
[----:B------:R-:W-:Y:S05]  /*2da0*/  @!P1 BRA `(.L_x_344) ;  /* 0x000002b000009947 */ /* 0x000fea0003800000 */
[----:B------:R-:W-:Y:S02]  /*2db0*/  PLOP3.LUT P0, PT, PT, PT, PT, 0x8, 0x0 ;  /* 0x000000000000781c */ /* 0x000fe40003f0e170 */
[----:B------:R-:W-:-:S10]  /*2dc0*/  IADD3 R36, R8, -0x3, RZ ;  /* 0xfffffffd08247810 */ /* 0x000fd40007ffe0ff */
.L_x_345:
[----:B------:R-:W3:Y:S04]  /*2dd0*/  LDL R20, [R19] ;  /* 0x0000000013147983 */ /* 0x000ee80000100800 */
[----:B------:R-:W3:Y:S02]  /*2de0*/  LDL R24, [R18] ;  /* 0x0000000012187983 */ /* 0x000ee40000100800 */
[----:B---3--:R-:W-:-:S04]  /*2df0*/  FFMA.FTZ R32, R17, R20, R24 ;  /* 0x0000001411207223 */ /* 0x008fc80000010018 */
[----:B------:R-:W-:-:S08]  /*2e00*/  FFMA.FTZ R32, -R15, R32, R20 ;  /* 0x000000200f207223 */ /* 0x000fd00000010114 */
[----:B------:R0:W-:Y:S04]  /*2e10*/  STL [R19], R32 ;  /* 0x0000002013007387 */ /* 0x0001e80000100800 */
[----:B------:R-:W3:Y:S01]  /*2e20*/  LDL R33, [R18] ;  /* 0x0000000012217983 */ /* 0x000ee20000100800 */
[----:B------:R-:W-:-:S03]  /*2e30*/  FFMA.FTZ R20, -R17, R24, R20 ;  /* 0x0000001811147223 */ /* 0x000fc60000010114 */
[----:B------:R-:W4:Y:S01]  /*2e40*/  LDL R24, [R18+0x4] ;  /* 0x0000040012187983 */ /* 0x000f220000100800 */
[----:B---3--:R-:W-:-:S08]  /*2e50*/  FFMA.FTZ R33, R15, R20, R33 ;  /* 0x000000140f217223 */ /* 0x008fd00000010021 */
[----:B------:R3:W-:Y:S04]  /*2e60*/  STL [R18], R33 ;  /* 0x0000002112007387 */ /* 0x0007e80000100800 */
[----:B------:R-:W4:Y:S02]  /*2e70*/  LDL R20, [R19+0x4] ;  /* 0x0000040013147983 */ /* 0x000f240000100800 */
[----:B----4-:R-:W-:-:S04]  /*2e80*/  FFMA.FTZ R34, R17, R20, R24 ;  /* 0x0000001411227223 */ /* 0x010fc80000010018 */
[----:B------:R-:W-:-:S08]  /*2e90*/  FFMA.FTZ R34, -R15, R34, R20 ;  /* 0x000000220f227223 */ /* 0x000fd00000010114 */
[----:B------:R4:W-:Y:S04]  /*2ea0*/  STL [R19+0x4], R34 ;  /* 0x0000042213007387 */ /* 0x0009e80000100800 */
[----:B--2---:R-:W2:Y:S01]  /*2eb0*/  LDL R35, [R18+0x4] ;  /* 0x0000040012237983 */ /* 0x004ea20000100800 */
[----:B------:R-:W-:-:S03]  /*2ec0*/  FFMA.FTZ R20, -R17, R24, R20 ;  /* 0x0000001811147223 */ /* 0x000fc60000010114 */
[----:B------:R-:W0:Y:S01]  /*2ed0*/  LDL R24, [R18+0x8] ;  /* 0x0000080012187983 */ /* 0x000e220000100800 */
[----:B--2---:R-:W-:-:S08]  /*2ee0*/  FFMA.FTZ R35, R15, R20, R35 ;  /* 0x000000140f237223 */ /* 0x004fd00000010023 */
[----:B------:R2:W-:Y:S04]  /*2ef0*/  STL [R18+0x4], R35 ;  /* 0x0000042312007387 */ /* 0x0005e80000100800 */
[----:B------:R-:W0:Y:S02]  /*2f00*/  LDL R20, [R19+0x8] ;  /* 0x0000080013147983 */ /* 0x000e240000100800 */
[----:B0-----:R-:W-:-:S04]  /*2f10*/  FFMA.FTZ R32, R17, R20, R24 ;  /* 0x0000001411207223 */ /* 0x001fc80000010018 */
[----:B------:R-:W-:-:S08]  /*2f20*/  FFMA.FTZ R32, -R15, R32, R20 ;  /* 0x000000200f207223 */ /* 0x000fd00000010114 */
[----:B------:R-:W-:Y:S04]  /*2f30*/  STL [R19+0x8], R32 ;  /* 0x0000082013007387 */ /* 0x000fe80000100800 */
[----:B---3--:R-:W3:Y:S01]  /*2f40*/  LDL R33, [R18+0x8] ;  /* 0x0000080012217983 */ /* 0x008ee20000100800 */
[----:B------:R-:W-:-:S03]  /*2f50*/  FFMA.FTZ R20, -R17, R24, R20 ;  /* 0x0000001811147223 */ /* 0x000fc60000010114 */
[----:B------:R-:W4:Y:S01]  /*2f60*/  LDL R24, [R18+0xc] ;  /* 0x00000c0012187983 */ /* 0x000f220000100800 */
[----:B---3--:R-:W-:-:S08]  /*2f70*/  FFMA.FTZ R33, R15, R20, R33 ;  /* 0x000000140f217223 */ /* 0x008fd00000010021 */
[----:B------:R-:W-:Y:S04]  /*2f80*/  STL [R18+0x8], R33 ;  /* 0x0000082112007387 */ /* 0x000fe80000100800 */
[----:B------:R-:W4:Y:S02]  /*2f90*/  LDL R20, [R19+0xc] ;  /* 0x00000c0013147983 */ /* 0x000f240000100800 */
[----:B----4-:R-:W-:-:S04]  /*2fa0*/  FFMA.FTZ R34, R17, R20, R24 ;  /* 0x0000001411227223 */ /* 0x010fc80000010018 */
[----:B------:R-:W-:-:S08]  /*2fb0*/  FFMA.FTZ R34, -R15, R34, R20 ;  /* 0x000000220f227223 */ /* 0x000fd00000010114 */
[----:B------:R0:W-:Y:S04]  /*2fc0*/  STL [R19+0xc], R34 ;  /* 0x00000c2213007387 */ /* 0x0001e80000100800 */
[----:B--2---:R-:W2:Y:S01]  /*2fd0*/  LDL R35, [R18+0xc] ;  /* 0x00000c0012237983 */ /* 0x004ea20000100800 */
[----:B------:R-:W-:Y:S01]  /*2fe0*/  IADD3 R31, R31, 0x4, RZ ;  /* 0x000000041f1f7810 */ /* 0x000fe20007ffe0ff */
[----:B------:R-:W-:-:S03]  /*2ff0*/  FFMA.FTZ R20, -R17, R24, R20 ;  /* 0x0000001811147223 */ /* 0x000fc60000010114 */
[----:B------:R-:W-:Y:S02]  /*3000*/  ISETP.GE.AND P1, PT, R31, R36, PT ;  /* 0x000000241f00720c */ /* 0x000fe40003f26270 */
[----:B0-----:R-:W-:Y:S01]  /*3010*/  IADD3 R19, R19, 0x10, RZ ;  /* 0x0000001013137810 */ /* 0x001fe20007ffe0ff */
[----:B--2---:R-:W-:-:S08]  /*3020*/  FFMA.FTZ R35, R15, R20, R35 ;  /* 0x000000140f237223 */ /* 0x004fd00000010023 */
[----:B------:R0:W-:Y:S02]  /*3030*/  STL [R18+0xc], R35 ;  /* 0x00000c2312007387 */ /* 0x0001e40000100800 */
[----:B0-----:R-:W-:Y:S01]  /*3040*/  IADD3 R18, R18, 0x10, RZ ;  /* 0x0000001012127810 */ /* 0x001fe20007ffe0ff */
[----:B------:R-:W-:Y:S07]  /*3050*/  @!P1 BRA `(.L_x_345) ;  /* 0xfffffd7000009947 */ /* 0x000fee000383ffff */
.L_x_344:
[----:B------:R-:W-:-:S04]  /*3060*/  IADD3 R20, -R31, R8, RZ ;  /* 0x000000081f147210 */ /* 0x000fc80007ffe1ff */
[----:B------:R-:W-:-:S12]  /*3070*/  ISETP.GT.AND P1, PT, R20, 0x1, PT ;  /* 0x000000011400780c */ /* 0x000fd80003f24270 */
[----:B------:R-:W-:Y:S05]  /*3080*/  @!P1 BRA `(.L_x_346) ;  /* 0x0000016000009947 */ /* 0x000fea0003800000 */
[----:B------:R-:W3:Y:S04]  /*3090*/  LDL R20, [R19] ;  /* 0x0000000013147983 */ /* 0x000ee80000100800 */
[----:B------:R-:W3:Y:S02]  /*30a0*/  LDL R24, [R18] ;  /* 0x0000000012187983 */ /* 0x000ee40000100800 */
[----:B---3--:R-:W-:-:S04]  /*30b0*/  FFMA.FTZ R32, R17, R20, R24 ;  /* 0x0000001411207223 */ /* 0x008fc80000010018 */
[----:B------:R-:W-:-:S08]  /*30c0*/  FFMA.FTZ R32, -R15, R32, R20 ;  /* 0x000000200f207223 */ /* 0x000fd00000010114 */
[----:B------:R-:W-:Y:S04]  /*30d0*/  STL [R19], R32 ;  /* 0x0000002013007387 */ /* 0x000fe80000100800 */
[----:B------:R-:W3:Y:S01]  /*30e0*/  LDL R33, [R18] ;  /* 0x0000000012217983 */ /* 0x000ee20000100800 */
[----:B------:R-:W-:-:S03]  /*30f0*/  FFMA.FTZ R20, -R17, R24, R20 ;  /* 0x0000001811147223 */ /* 0x000fc60000010114 */
[----:B------:R-:W4:Y:S01]  /*3100*/  LDL R24, [R18+0x4] ;  /* 0x0000040012187983 */ /* 0x000f220000100800 */
[----:B---3--:R-:W-:-:S08]  /*3110*/  FFMA.FTZ R33, R15, R20, R33 ;  /* 0x000000140f217223 */ /* 0x008fd00000010021 */
[----:B------:R-:W-:Y:S04]  /*3120*/  STL [R18], R33 ;  /* 0x0000002112007387 */ /* 0x000fe80000100800 */
[----:B------:R-:W4:Y:S02]  /*3130*/  LDL R20, [R19+0x4] ;  /* 0x0000040013147983 */ /* 0x000f240000100800 */
[----:B----4-:R-:W-:-:S04]  /*3140*/  FFMA.FTZ R34, R17, R20, R24 ;  /* 0x0000001411227223 */ /* 0x010fc80000010018 */
[----:B------:R-:W-:-:S08]  /*3150*/  FFMA.FTZ R34, -R15, R34, R20 ;  /* 0x000000220f227223 */ /* 0x000fd00000010114 */
[----:B------:R0:W-:Y:S04]  /*3160*/  STL [R19+0x4], R34 ;  /* 0x0000042213007387 */ /* 0x0001e80000100800 */
[----:B--2---:R-:W2:Y:S01]  /*3170*/  LDL R35, [R18+0x4] ;  /* 0x0000040012237983 */ /* 0x004ea20000100800 */
[----:B------:R-:W-:Y:S01]  /*3180*/  FFMA.FTZ R20, -R17, R24, R20 ;  /* 0x0000001811147223 */ /* 0x000fe20000010114 */
[----:B------:R-:W-:Y:S02]  /*3190*/  PLOP3.LUT P0, PT, PT, PT, PT, 0x8, 0x0 ;  /* 0x000000000000781c */ /* 0x000fe40003f0e170 */
[----:B------:R-:W-:Y:S02]  /*31a0*/  IADD3 R31, R31, 0x2, RZ ;  /* 0x000000021f1f7810 */ /* 0x000fe40007ffe0ff */
[----:B0-----:R-:W-:Y:S01]  /*31b0*/  IADD3 R19, R19, 0x8, RZ ;  /* 0x0000000813137810 */ /* 0x001fe20007ffe0ff */
[----:B--2---:R-:W-:-:S08]  /*31c0*/  FFMA.FTZ R35, R15, R20, R35 ;  /* 0x000000140f237223 */ /* 0x004fd00000010023 */
[----:B------:R0:W-:Y:S02]  /*31d0*/  STL [R18+0x4], R35 ;  /* 0x0000042312007387 */ /* 0x0001e40000100800 */
[----:B0-----:R-:W-:-:S08]  /*31e0*/  IADD3 R18, R18, 0x8, RZ ;  /* 0x0000000812127810 */ /* 0x001fd00007ffe0ff */
.L_x_346:
[----:B------:R-:W-:-:S12]  /*31f0*/  ISETP.LT.OR P0, PT, R31, R8, P0 ;  /* 0x000000081f00720c */ /* 0x000fd80000701670 */
[----:B------:R-:W-:Y:S05]  /*3200*/  @!P0 BRA `(.L_x_343) ;  /* 0x0000009000008947 */ /* 0x000fea0003800000 */
[----:B------:R-:W3:Y:S04]  /*3210*/  LDL R20, [R19] ;  /* 0x0000000013147983 */ /* 0x000ee80000100800 */
[----:B------:R-:W3:Y:S02]  /*3220*/  LDL R24, [R18] ;  /* 0x0000000012187983 */ /* 0x000ee40000100800 */
[----:B---3--:R-:W-:-:S04]  /*3230*/  FFMA.FTZ R31, R17, R20, R24 ;  /* 0x00000014111f7223 */ /* 0x008fc80000010018 */
[----:B------:R-:W-:-:S08]  /*3240*/  FFMA.FTZ R32, -R15, R31, R20 ;  /* 0x0000001f0f207223 */ /* 0x000fd00000010114 */
[----:B------:R0:W-:Y:S04]  /*3250*/  STL [R19], R32 ;  /* 0x0000002013007387 */ /* 0x0001e80000100800 */
[----:B------:R-:W3:Y:S01]  /*3260*/  LDL R31, [R18] ;  /* 0x00000000121f7983 */ /* 0x000ee20000100800 */
[----:B------:R-:W-:-:S04]  /*3270*/  FFMA.FTZ R20, -R17, R24, R20 ;  /* 0x0000001811147223 */ /* 0x000fc80000010114 */
[----:B---3--:R-:W-:-:S08]  /*3280*/  FFMA.FTZ R31, R15, R20, R31 ;  /* 0x000000140f1f7223 */ /* 0x008fd0000001001f */
[----:B------:R0:W-:Y:S02]  /*3290*/  STL [R18], R31 ;  /* 0x0000001f12007387 */ /* 0x0001e40000100800 */
.L_x_343:
[----:B0--3--:R-:W-:Y:S02]  /*32a0*/  IADD3 R19, R8, 0x1, RZ ;  /* 0x0000000108137810 */ /* 0x009fe40007ffe0ff */
[----:B------:R-:W-:Y:S02]  /*32b0*/  ISETP.GE.AND P1, PT, R10, R29, PT ;  /* 0x0000001d0a00720c */ /* 0x000fe40003f26270 */
[----:B------:R-:W-:-:S12]  /*32c0*/  ISETP.GE.AND P0, PT, R19, R4, PT ;  /* 0x000000041300720c */ /* 0x000fd80003f06270 */
[----:B------:R-:W-:Y:S05]  /*32d0*/  @P0 BRA `(.L_x_347) ;  /* 0x0000012000000947 */ /* 0x000fea0003800000 */
[--C-:B--2---:R-:W-:Y:S02]  /*32e0*/  IMAD.IADD R35, R9, 0x1, R8.reuse ;  /* 0x0000000109237824 */ /* 0x104fe400078e0208 */
[----:B------:R-:W-:Y:S02]  /*32f0*/  IMAD R18, R29, R19, R8 ;  /* 0x000000131d127224 */ /* 0x000fe400078e0208 */
[----:B------:R-:W-:-:S08]  /*3300*/  IMAD R35, R35, 0x4, R0 ;  /* 0x0000000423237824 */ /* 0x000fd000078e0200 */
.L_x_348:
[----:B------:R-:W-:Y:S01]  /*3310*/  LEA R20, R18, R21, 0x2 ;  /* 0x0000001512147211 */ /* 0x000fe200078e10ff */
[----:B------:R-:W2:Y:S07]  /*3320*/  LDL R31, [R35] ;  /* 0x00000000231f7983 */ /* 0x000eae0000100800 */
[----:B------:R-:W2:Y:S02]  /*3330*/  LDL R24, [R20] ;  /* 0x0000000014187983 */ /* 0x000ea40000100800 */
[----:B--2---:R-:W-:-:S04]  /*3340*/  FFMA.FTZ R32, R17, R24, R31 ;  /* 0x0000001811207223 */ /* 0x004fc8000001001f */
[----:B------:R-:W-:-:S08]  /*3350*/  FFMA.FTZ R33, -R15, R32, R24 ;  /* 0x000000200f217223 */ /* 0x000fd00000010118 */
[----:B------:R-:W-:Y:S04]  /*3360*/  STL [R20], R33 ;  /* 0x0000002114007387 */ /* 0x000fe80000100800 */
[----:B------:R-:W2:Y:S01]  /*3370*/  LDL R32, [R35] ;  /* 0x0000000023207983 */ /* 0x000ea20000100800 */
[----:B------:R-:W-:Y:S01]  /*3380*/  IADD3 R19, R19, 0x1, RZ ;  /* 0x0000000113137810 */ /* 0x000fe20007ffe0ff */
[----:B------:R-:W-:Y:S02]  /*3390*/  FFMA.FTZ R24, -R17, R31, R24 ;  /* 0x0000001f11187223 */ /* 0x000fe40000010118 */
[----:B------:R-:W-:Y:S01]  /*33a0*/  IMAD.IADD R18, R29, 0x1, R18 ;  /* 0x000000011d127824 */ /* 0x000fe200078e0212 */
[----:B------:R-:W-:Y:S01]  /*33b0*/  ISETP.GE.AND P0, PT, R19, R4, PT ;  /* 0x000000041300720c */ /* 0x000fe20003f06270 */
[----:B--2---:R-:W-:-:S08]  /*33c0*/  FFMA.FTZ R24, R15, R24, R32 ;  /* 0x000000180f187223 */ /* 0x004fd00000010020 */
[----:B------:R0:W-:Y:S02]  /*33d0*/  STL [R35], R24 ;  /* 0x0000001823007387 */ /* 0x0001e40000100800 */
[----:B0-----:R-:W-:Y:S01]  /*33e0*/  IADD3 R35, R35, 0x4, RZ ;  /* 0x0000000423237810 */ /* 0x001fe20007ffe0ff */
[----:B------:R-:W-:Y:S07]  /*33f0*/  @!P0 BRA `(.L_x_348) ;  /* 0xffffff1000008947 */ /* 0x000fee000383ffff */
.L_x_347:
[----:B------:R-:W-:Y:S05]  /*3400*/  @P1 BRA `(.L_x_349) ;  /* 0x0000013000001947 */ /* 0x000fea0003800000 */
[----:B------:R-:W-:Y:S01]  /*3410*/  IADD3 R18, R7, R8, RZ ;  /* 0x0000000807127210 */ /* 0x000fe20007ffe0ff */
[----:B------:R-:W-:Y:S01]  /*3420*/  IMAD.MOV.U32 R20, RZ, RZ, R13 ;  /* 0x000000ffff147224 */ /* 0x000fe200078e000d */
[----:B------:R-:W-:-:S08]  /*3430*/  MOV R24, R10 ;  /* 0x0000000a00187202 */ /* 0x000fd00000000f00 */
.L_x_350:
[----:B0-----:R-:W-:Y:S01]  /*3440*/  IMAD R19, R18, 0x4, R21 ;  /* 0x0000000412137824 */ /* 0x001fe200078e0215 */
[----:B------:R-:W-:-:S07]  /*3450*/  LEA R31, R20, R21, 0x2 ;  /* 0x00000015141f7211 */ /* 0x000fce00078e10ff */
[----:B------:R-:W3:Y:S04]  /*3460*/  LDL R32, [R19] ;  /* 0x0000000013207983 */ /* 0x000ee80000100800 */
[----:B------:R-:W3:Y:S02]  /*3470*/  LDL R33, [R31] ;  /* 0x000000001f217983 */ /* 0x000ee40000100800 */
[----:B---3--:R-:W-:-:S04]  /*3480*/  FFMA.FTZ R34, R17, R32, R33 ;  /* 0x0000002011227223 */ /* 0x008fc80000010021 */
[----:B------:R-:W-:-:S08]  /*3490*/  FFMA.FTZ R34, -R15, R34, R32 ;  /* 0x000000220f227223 */ /* 0x000fd00000010120 */
[----:B------:R0:W-:Y:S04]  /*34a0*/  STL [R19], R34 ;  /* 0x0000002213007387 */ /* 0x0001e80000100800 */
[----:B--2---:R-:W2:Y:S01]  /*34b0*/  LDL R35, [R31] ;  /* 0x000000001f237983 */ /* 0x004ea20000100800 */
[----:B------:R-:W-:Y:S01]  /*34c0*/  FFMA.FTZ R32, -R17, R33, R32 ;  /* 0x0000002111207223 */ /* 0x000fe20000010120 */
[----:B------:R-:W-:Y:S01]  /*34d0*/  IADD3 R24, R24, 0x1, RZ ;  /* 0x0000000118187810 */ /* 0x000fe20007ffe0ff */
[C---:B------:R-:W-:Y:S01]  /*34e0*/  IMAD.IADD R18, R29.reuse, 0x1, R18 ;  /* 0x000000011d127824 */ /* 0x040fe200078e0212 */
[----:B------:R-:W-:Y:S02]  /*34f0*/  IADD3 R20, R29, R20, RZ ;  /* 0x000000141d147210 */ /* 0x000fe40007ffe0ff */
[----:B------:R-:W-:Y:S01]  /*3500*/  ISETP.GE.AND P0, PT, R24, R29, PT ;  /* 0x0000001d1800720c */ /* 0x000fe20003f06270 */
[----:B--2---:R-:W-:-:S08]  /*3510*/  FFMA.FTZ R32, R15, R32, R35 ;  /* 0x000000200f207223 */ /* 0x004fd00000010023 */
[----:B------:R0:W-:Y:S03]  /*3520*/  STL [R31], R32 ;  /* 0x000000201f007387 */ /* 0x0001e60000100800 */
[----:B------:R-:W-:Y:S05]  /*3530*/  @!P0 BRA `(.L_x_350) ;  /* 0xffffff0000008947 */ /* 0x000fea000383ffff */
.L_x_349:
[----:B------:R-:W-:Y:S02]  /*3540*/  IMAD.MOV.U32 R20, RZ, RZ, R5 ;  /* 0x000000ffff147224 */ /* 0x000fe400078e0005 */
[----:B------:R-:W-:-:S08]  /*3550*/  IMAD R14, R14, UR5, RZ ;  /* 0x000000050e0e7c24 */ /* 0x000fd0000f8e02ff */
.L_x_351:
[C---:B0-----:R-:W-:Y:S01]  /*3560*/  IADD3 R18, R23.reuse, R14, RZ ;  /* 0x0000000e17127210 */ /* 0x041fe20007ffe0ff */
[----:B------:R-:W-:Y:S01]  /*3570*/  IMAD.MOV.U32 R33, RZ, RZ, 0x4 ;  /* 0x00000004ff217424 */ /* 0x000fe200078e00ff */
[----:B0-----:R-:W-:-:S03]  /*3580*/  IADD3 R32, R23, R20, RZ ;  /* 0x0000001417207210 */ /* 0x001fc60007ffe0ff */
[-C--:B------:R-:W-:Y:S02]  /*3590*/  IMAD.WIDE R18, R18, R33.reuse, c[0x0][0x170] ;  /* 0x00005c0012127625 */ /* 0x080fe400078e0221 */
[----:B------:R-:W-:-:S08]  /*35a0*/  IMAD.WIDE R32, R32, R33, c[0x0][0x170] ;  /* 0x00005c0020207625 */ /* 0x000fd000078e0221 */
[----:B------:R-:W3:Y:S04]  /*35b0*/  LDG.E.SYS R24, [R18] ;  /* 0x0000000012187381 */ /* 0x000ee800001ee900 */
[----:B------:R-:W3:Y:S02]  /*35c0*/  LDG.E.SYS R31, [R32] ;  /* 0x00000000201f7381 */ /* 0x000ee400001ee900 */
[----:B---3--:R-:W-:-:S04]  /*35d0*/  FFMA.FTZ R34, R17, R24, R31 ;  /* 0x0000001811227223 */ /* 0x008fc8000001001f */
[----:B--2---:R-:W-:-:S08]  /*35e0*/  FFMA.FTZ R35, -R15, R34, R24 ;  /* 0x000000220f237223 */ /* 0x004fd00000010118 */
[----:B------:R0:W-:Y:S04]  /*35f0*/  STG.E.SYS [R18], R35 ;  /* 0x0000002312007386 */ /* 0x0001e8000010e900 */
[----:B------:R-:W2:Y:S01]  /*3600*/  LDG.E.SYS R34, [R32] ;  /* 0x0000000020227381 */ /* 0x000ea200001ee900 */
[----:B------:R-:W-:Y:S01]  /*3610*/  FFMA.FTZ R24, -R17, R31, R24 ;  /* 0x0000001f11187223 */ /* 0x000fe20000010118 */
[----:B------:R-:W-:Y:S02]  /*3620*/  IADD3 R16, R16, 0x1, RZ ;  /* 0x0000000110107810 */ /* 0x000fe40007ffe0ff */
[----:B------:R-:W-:Y:S02]  /*3630*/  IADD3 R14, R14, UR5, RZ ;  /* 0x000000050e0e7c10 */ /* 0x000fe4000fffe0ff */
[----:B------:R-:W-:-:S02]  /*3640*/  ISETP.GE.AND P0, PT, R16, R29, PT ;  /* 0x0000001d1000720c */ /* 0x000fc40003f06270 */
[----:B------:R-:W-:Y:S01]  /*3650*/  IADD3 R20, R20, UR5, RZ ;  /* 0x0000000514147c10 */ /* 0x000fe2000fffe0ff */
[----:B--2---:R-:W-:-:S08]  /*3660*/  FFMA.FTZ R31, R15, R24, R34 ;  /* 0x000000180f1f7223 */ /* 0x004fd00000010022 */
[----:B------:R0:W-:Y:S01]  /*3670*/  STG.E.SYS [R32], R31 ;  /* 0x0000001f20007386 */ /* 0x0001e2000010e900 */
[----:B------:R-:W-:Y:S05]  /*3680*/  @!P0 BRA `(.L_x_351) ;  /* 0xfffffed000008947 */ /* 0x000fea000383ffff */
.L_x_340:
[----:B------:R-:W-:Y:S05]  /*3690*/  BSYNC B1 ;  /* 0x0000000000017941 */ /* 0x000fea0003800000 */
.L_x_339:
[----:B------:R-:W-:-:S04]  /*36a0*/  IADD3 R8, R8, 0x1, RZ ;  /* 0x0000000108087810 */ /* 0x000fc80007ffe0ff */
[----:B------:R-:W-:-:S12]  /*36b0*/  ISETP.GE.AND P0, PT, R8, R4, PT ;  /* 0x000000040800720c */ /* 0x000fd80003f06270 */
[----:B------:R-:W-:Y:S05]  /*36c0*/  @!P0 BRA `(.L_x_352) ;  /* 0xfffff3b000008947 */ /* 0x000fea000383ffff */
.L_x_338:
[----:B------:R-:W-:-:S04]  /*36d0*/  IADD3 R4, R4, 0x1, RZ ;  /* 0x0000000104047810 */ /* 0x000fc80007ffe0ff */
[----:B------:R-:W-:-:S12]  /*36e0*/  ISETP.GE.AND P0, PT, R4, R29, PT ;  /* 0x0000001d0400720c */ /* 0x000fd80003f06270 */
[----:B------:R-:W-:Y:S05]  /*36f0*/  @!P0 BRA `(.L_x_353) ;  /* 0xfffff2d000008947 */ /* 0x000fea000383ffff */
[----:B------:R-:W-:Y:S01]  /*3700*/  IMAD.MOV.U32 R4, RZ, RZ, 0x1 ;  /* 0x00000001ff047424 */ /* 0x000fe200078e00ff */
[----:B------:R-:W-:-:S08]  /*3710*/  MOV R5, RZ ;  /* 0x000000ff00057202 */ /* 0x000fd00000000f00 */
.L_x_358:
[----:B------:R-:W-:-:S12]  /*3720*/  ISETP.GE.AND P0, PT, R4, 0x1, PT ;  /* 0x000000010400780c */ /* 0x000fd80003f06270 */
[----:B--2---:R-:W-:Y:S05]  /*3730*/  @!P0 BRA `(.L_x_354) ;  /* 0x0000022000008947 */ /* 0x004fea0003800000 */
[----:B------:R-:W-:Y:S01]  /*3740*/  ISETP.GT.AND P1, PT, R4, 0x3, PT ;  /* 0x000000030400780c */ /* 0x000fe20003f24270 */
[----:B------:R-:W-:Y:S01]  /*3750*/  IMAD R6, R29, R4, RZ ;  /* 0x000000041d067224 */ /* 0x000fe200078e02ff */
[----:B------:R-:W-:Y:S01]  /*3760*/  PLOP3.LUT P0, PT, PT, PT, PT, 0x80, 0x0 ;  /* 0x000000000000781c */ /* 0x000fe20003f0f070 */
[----:B------:R-:W-:Y:S02]  /*3770*/  IMAD.MOV.U32 R7, RZ, RZ, RZ ;  /* 0x000000ffff077224 */ /* 0x000fe400078e00ff */
[----:B------:R-:W-:-:S07]  /*3780*/  IMAD R10, R6, 0x4, R21 ;  /* 0x00000004060a7824 */ /* 0x000fce00078e0215 */
[----:B------:R-:W-:Y:S05]  /*3790*/  @!P1 BRA `(.L_x_355) ;  /* 0x000000e000009947 */ /* 0x000fea0003800000 */
[----:B------:R-:W-:Y:S02]  /*37a0*/  PLOP3.LUT P0, PT, PT, PT, PT, 0x8, 0x0 ;  /* 0x000000000000781c */ /* 0x000fe40003f0e170 */
[----:B------:R-:W-:-:S10]  /*37b0*/  IADD3 R8, R4, -0x3, RZ ;  /* 0xfffffffd04087810 */ /* 0x000fd40007ffe0ff */
.L_x_356:
        /* <DEDUP_REMOVED lines=12> */
.L_x_355:
[----:B------:R-:W-:-:S04]  /*3880*/  IADD3 R6, -R7, R4, RZ ;  /* 0x0000000407067210 */ /* 0x000fc80007ffe1ff */
        /* <DEDUP_REMOVED lines=9> */
.L_x_357:
[----:B------:R-:W-:-:S12]  /*3920*/  ISETP.LT.OR P0, PT, R7, R4, P0 ;  /* 0x000000040700720c */ /* 0x000fd80000701670 */
[----:B------:R-:W-:Y:S05]  /*3930*/  @!P0 BRA `(.L_x_354) ;  /* 0x0000002000008947 */ /* 0x000fea0003800000 */
[----:B------:R-:W3:Y:S02]  /*3940*/  LDL R6, [R10] ;  /* 0x000000000a067983 */ /* 0x000ee40000100800 */
[----:B---3--:R-:W-:-:S08]  /*3950*/  FADD.FTZ R5, R5, |R6| ;  /* 0x4000000605057221 */ /* 0x008fd00000010000 */
.L_x_354:
[----:B------:R-:W-:-:S04]  /*3960*/  IADD3 R4, R4, 0x1, RZ ;  /* 0x0000000104047810 */ /* 0x000fc80007ffe0ff */
[----:B------:R-:W-:-:S12]  /*3970*/  ISETP.GE.AND P0, PT, R4, R29, PT ;  /* 0x0000001d0400720c */ /* 0x000fd80003f06270 */
[----:B------:R-:W-:Y:S05]  /*3980*/  @!P0 BRA `(.L_x_358) ;  /* 0xfffffd9000008947 */ /* 0x000fea000383ffff */
[----:B------:R-:W-:-:S12]  /*3990*/  FSETP.GEU.FTZ.AND P0, PT, R5, 1.0000000116860974231e-07, PT ;  /* 0x33d6bf950500780b */ /* 0x000fd80003f1e000 */
[----:B------:R-:W-:Y:S05]  /*39a0*/  @!P0 BRA `(.L_x_337) ;  /* 0x0000722000008947 */ /* 0x000fea0003800000 */
[----:B------:R-:W3:Y:S01]  /*39b0*/  MUFU.RCP R6, R3 ;  /* 0x0000000300067308 */ /* 0x000ee20000001000 */
[----:B------:R-:W-:Y:S02]  /*39c0*/  FMUL.FTZ R11, R5, 0.20000000298023223877 ;  /* 0x3e4ccccd050b7820 */ /* 0x000fe40000410000 */
[----:B------:R-:W-:Y:S02]  /*39d0*/  IMAD.MOV.U32 R4, RZ, RZ, 0x1 ;  /* 0x00000001ff047424 */ /* 0x000fe400078e00ff */
[----:B---3--:R-:W-:-:S08]  /*39e0*/  FMUL.FTZ R11, R11, R6 ;  /* 0x000000060b0b7220 */ /* 0x008fd00000410000 */
.L_x_374:
[----:B------:R-:W-:-:S12]  /*39f0*/  ISETP.GE.AND P0, PT, R4, 0x1, PT ;  /* 0x000000010400780c */ /* 0x000fd80003f06270 */
[----:B0-2---:R-:W-:Y:S05]  /*3a00*/  @!P0 BRA `(.L_x_359) ;  /* 0x00000ce000008947 */ /* 0x005fea0003800000 */
[-C--:B------:R-:W-:Y:S01]  /*3a10*/  IMAD R9, R29, R4.reuse, RZ ;  /* 0x000000041d097224 */ /* 0x080fe200078e02ff */
[----:B------:R-:W-:Y:S01]  /*3a20*/  IADD3 R10, R4, 0x1, RZ ;  /* 0x00000001040a7810 */ /* 0x000fe20007ffe0ff */
[----:B------:R-:W-:Y:S02]  /*3a30*/  IMAD.MOV.U32 R8, RZ, RZ, RZ ;  /* 0x000000ffff087224 */ /* 0x000fe400078e00ff */
[C---:B------:R-:W-:Y:S01]  /*3a40*/  IMAD R6, R9.reuse, 0x4, R21 ;  /* 0x0000000409067824 */ /* 0x040fe200078e0215 */
[----:B------:R-:W-:Y:S01]  /*3a50*/  IADD3 R12, R9, R4, RZ ;  /* 0x00000004090c7210 */ /* 0x000fe20007ffe0ff */
[----:B------:R-:W-:Y:S02]  /*3a60*/  IMAD R7, R29, R10, RZ ;  /* 0x0000000a1d077224 */ /* 0x000fe400078e02ff */
[----:B------:R-:W-:Y:S01]  /*3a70*/  IMAD R5, R9, UR5, RZ ;  /* 0x0000000509057c24 */ /* 0x000fe2000f8e02ff */
[----:B------:R-:W-:Y:S01]  /*3a80*/  LEA R12, R12, R21, 0x2 ;  /* 0x000000150c0c7211 */ /* 0x000fe200078e10ff */
[----:B------:R-:W-:-:S08]  /*3a90*/  IMAD.IADD R13, R7, 0x1, R4 ;  /* 0x00000001070d7824 */ /* 0x000fd000078e0204 */
.L_x_373:
[----:B------:R-:W-:-:S05]  /*3aa0*/  IADD3 R14, R9, R8, RZ ;  /* 0x00000008090e7210 */ /* 0x000fca0007ffe0ff */
[----:B0-----:R-:W-:-:S08]  /*3ab0*/  IMAD R18, R14, 0x4, R21 ;  /* 0x000000040e127824 */ /* 0x001fd000078e0215 */
[----:B------:R-:W3:Y:S01]  /*3ac0*/  LDL R32, [R18] ;  /* 0x0000000012207983 */ /* 0x000ee20000100800 */
[----:B------:R-:W-:Y:S01]  /*3ad0*/  BSSY B1, `(.L_x_360) ;  /* 0x00000be000017945 */ /* 0x000fe20003800000 */
[C---:B---3--:R-:W-:Y:S02]  /*3ae0*/  FSETP.NEU.FTZ.AND P0, PT, R32.reuse, RZ, PT ;  /* 0x000000ff2000720b */ /* 0x048fe40003f1d000 */
[----:B------:R-:W-:-:S04]  /*3af0*/  FSETP.GEU.FTZ.AND P1, PT, |R32|, R11, PT ;  /* 0x0000000b2000720b */ /* 0x000fc80003f3e200 */
[----:B------:R-:W-:-:S12]  /*3b00*/  PLOP3.LUT P0, PT, P0, P1, PT, 0x2a, 0x0 ;  /* 0x000000000000781c */ /* 0x000fd80000702572 */
[----:B--2---:R-:W-:Y:S05]  /*3b10*/  @P0 BRA `(.L_x_361) ;  /* 0x00000b9000000947 */ /* 0x004fea0003800000 */
[-C--:B------:R-:W-:Y:S01]  /*3b20*/  IMAD R14, R29, R8.reuse, RZ ;  /* 0x000000081d0e7224 */ /* 0x080fe200078e02ff */
[----:B------:R-:W3:Y:S04]  /*3b30*/  LDL R31, [R12] ;  /* 0x000000000c1f7983 */ /* 0x000ee80000100800 */
[----:B------:R-:W-:-:S05]  /*3b40*/  IADD3 R16, R14, R8, RZ ;  /* 0x000000080e107210 */ /* 0x000fca0007ffe0ff */
[----:B------:R-:W-:-:S08]  /*3b50*/  IMAD R19, R16, 0x4, R21 ;  /* 0x0000000410137824 */ /* 0x000fd000078e0215 */
        /* <DEDUP_REMOVED lines=17> */
.L_x_363:
[----:B------:R-:W-:Y:S05]  /*3c70*/  BSYNC B2 ;  /* 0x0000000000027941 */ /* 0x000fea0003800000 */
.L_x_362:
[----:B------:R-:W-:-:S08]  /*3c80*/  FFMA.FTZ R17, R32, R20, R31 ;  /* 0x0000001420117223 */ /* 0x000fd0000001001f */
[----:B------:R0:W-:Y:S04]  /*3c90*/  STL [R12], R17 ;  /* 0x000000110c007387 */ /* 0x0001e80000100800 */
[----:B------:R-:W3:Y:S01]  /*3ca0*/  LDL R31, [R19] ;  /* 0x00000000131f7983 */ /* 0x000ee20000100800 */
[----:B------:R-:W-:Y:S01]  /*3cb0*/  FFMA.FTZ R24, R20, R20, 1 ;  /* 0x3f80000014187423 */ /* 0x000fe20000010014 */
[----:B------:R-:W-:Y:S02]  /*3cc0*/  ISETP.GE.AND P0, PT, R8, 0x1, PT ;  /* 0x000000010800780c */ /* 0x000fe40003f06270 */
[----:B------:R-:W-:-:S03]  /*3cd0*/  MOV R16, RZ ;  /* 0x000000ff00107202 */ /* 0x000fc60000000f00 */
        /* <DEDUP_REMOVED lines=12> */
[----:B------:R-:W-:Y:S01]  /*3da0*/  IMAD.MOV.U32 R31, RZ, RZ, RZ ;  /* 0x000000ffff1f7224 */ /* 0x000fe200078e00ff */
[----:B------:R-:W-:-:S08]  /*3db0*/  MOV R18, R6 ;  /* 0x0000000600127202 */ /* 0x000fd00000000f00 */
[----:B------:R-:W-:Y:S05]  /*3dc0*/  @!P1 BRA `(.L_x_365) ;  /* 0x000002b000009947 */ /* 0x000fea0003800000 */
[----:B------:R-:W-:Y:S02]  /*3dd0*/  PLOP3.LUT P0, PT, PT, PT, PT, 0x8, 0x0 ;  /* 0x000000000000781c */ /* 0x000fe40003f0e170 */
[----:B------:R-:W-:-:S10]  /*3de0*/  IADD3 R36, R8, -0x3, RZ ;  /* 0xfffffffd08247810 */ /* 0x000fd40007ffe0ff */
.L_x_366:
        /* <DEDUP_REMOVED lines=41> */
.L_x_365:
[----:B------:R-:W-:-:S05]  /*4080*/  IMAD.IADD R20, R8, 0x1, -R31 ;  /* 0x0000000108147824 */ /* 0x000fca00078e0a1f */
        /* <DEDUP_REMOVED lines=24> */
.L_x_367:
        /* <DEDUP_REMOVED lines=11> */
.L_x_364:
[----:B0--3--:R-:W-:Y:S02]  /*42c0*/  IADD3 R19, R8, 0x1, RZ ;  /* 0x0000000108137810 */ /* 0x009fe40007ffe0ff */
[----:B------:R-:W-:Y:S02]  /*42d0*/  ISETP.GE.AND P1, PT, R10, R29, PT ;  /* 0x0000001d0a00720c */ /* 0x000fe40003f26270 */
[----:B------:R-:W-:-:S12]  /*42e0*/  ISETP.GE.AND P0, PT, R19, R4, PT ;  /* 0x000000041300720c */ /* 0x000fd80003f06270 */
[----:B------:R-:W-:Y:S05]  /*42f0*/  @P0 BRA `(.L_x_368) ;  /* 0x0000012000000947 */ /* 0x000fea0003800000 */
[----:B--2---:R-:W-:Y:S01]  /*4300*/  IADD3 R35, R9, R8, RZ ;  /* 0x0000000809237210 */ /* 0x004fe20007ffe0ff */
[----:B------:R-:W-:-:S04]  /*4310*/  IMAD R18, R29, R19, R8 ;  /* 0x000000131d127224 */ /* 0x000fc800078e0208 */
[----:B------:R-:W-:-:S08]  /*4320*/  IMAD R35, R35, 0x4, R0 ;  /* 0x0000000423237824 */ /* 0x000fd000078e0200 */
.L_x_369:
[----:B------:R-:W-:Y:S01]  /*4330*/  IMAD R20, R18, 0x4, R21 ;  /* 0x0000000412147824 */ /* 0x000fe200078e0215 */
[----:B------:R-:W2:Y:S07]  /*4340*/  LDL R31, [R35] ;  /* 0x00000000231f7983 */ /* 0x000eae0000100800 */
[----:B------:R-:W2:Y:S02]  /*4350*/  LDL R24, [R20] ;  /* 0x0000000014187983 */ /* 0x000ea40000100800 */
[----:B--2---:R-:W-:-:S04]  /*4360*/  FFMA.FTZ R32, R17, R24, R31 ;  /* 0x0000001811207223 */ /* 0x004fc8000001001f */
[----:B------:R-:W-:-:S08]  /*4370*/  FFMA.FTZ R33, -R15, R32, R24 ;  /* 0x000000200f217223 */ /* 0x000fd00000010118 */
[----:B------:R-:W-:Y:S04]  /*4380*/  STL [R20], R33 ;  /* 0x0000002114007387 */ /* 0x000fe80000100800 */
[----:B------:R-:W2:Y:S01]  /*4390*/  LDL R32, [R35] ;  /* 0x0000000023207983 */ /* 0x000ea20000100800 */
[----:B------:R-:W-:Y:S01]  /*43a0*/  IADD3 R19, R19, 0x1, RZ ;  /* 0x0000000113137810 */ /* 0x000fe20007ffe0ff */
[----:B------:R-:W-:Y:S01]  /*43b0*/  FFMA.FTZ R24, -R17, R31, R24 ;  /* 0x0000001f11187223 */ /* 0x000fe20000010118 */
[----:B------:R-:W-:Y:S02]  /*43c0*/  IADD3 R18, R29, R18, RZ ;  /* 0x000000121d127210 */ /* 0x000fe40007ffe0ff */
[----:B------:R-:W-:Y:S01]  /*43d0*/  ISETP.GE.AND P0, PT, R19, R4, PT ;  /* 0x000000041300720c */ /* 0x000fe20003f06270 */
[----:B--2---:R-:W-:-:S08]  /*43e0*/  FFMA.FTZ R24, R15, R24, R32 ;  /* 0x000000180f187223 */ /* 0x004fd00000010020 */
[----:B------:R0:W-:Y:S02]  /*43f0*/  STL [R35], R24 ;  /* 0x0000001823007387 */ /* 0x0001e40000100800 */
[----:B0-----:R-:W-:Y:S01]  /*4400*/  IADD3 R35, R35, 0x4, RZ ;  /* 0x0000000423237810 */ /* 0x001fe20007ffe0ff */
[----:B------:R-:W-:Y:S07]  /*4410*/  @!P0 BRA `(.L_x_369) ;  /* 0xffffff1000008947 */ /* 0x000fee000383ffff */
.L_x_368:
[----:B------:R-:W-:Y:S05]  /*4420*/  @P1 BRA `(.L_x_370) ;  /* 0x0000013000001947 */ /* 0x000fea0003800000 */
[----:B------:R-:W-:Y:S01]  /*4430*/  IMAD.IADD R18, R7, 0x1, R8 ;  /* 0x0000000107127824 */ /* 0x000fe200078e0208 */
[----:B------:R-:W-:Y:S01]  /*4440*/  MOV R20, R13 ;  /* 0x0000000d00147202 */ /* 0x000fe20000000f00 */
[----:B------:R-:W-:-:S08]  /*4450*/  IMAD.MOV.U32 R24, RZ, RZ, R10 ;  /* 0x000000ffff187224 */ /* 0x000fd000078e000a */
.L_x_371:
[----:B0-----:R-:W-:Y:S01]  /*4460*/  LEA R19, R18, R21, 0x2 ;  /* 0x0000001512137211 */ /* 0x001fe200078e10ff */
[----:B------:R-:W-:-:S07]  /*4470*/  IMAD R31, R20, 0x4, R21 ;  /* 0x00000004141f7824 */ /* 0x000fce00078e0215 */
        /* <DEDUP_REMOVED lines=14> */
.L_x_370:
[----:B------:R-:W-:Y:S01]  /*4560*/  MOV R20, R5 ;  /* 0x0000000500147202 */ /* 0x000fe20000000f00 */
[----:B------:R-:W-:-:S08]  /*4570*/  IMAD R14, R14, UR5, RZ ;  /* 0x000000050e0e7c24 */ /* 0x000fd0000f8e02ff */
.L_x_372:
[----:B0-----:R-:W-:Y:S01]  /*4580*/  MOV R33, 0x4 ;  /* 0x0000000400217802 */ /* 0x001fe20000000f00 */
[C---:B------:R-:W-:Y:S02]  /*4590*/  IMAD.IADD R18, R23.reuse, 0x1, R14 ;  /* 0x0000000117127824 */ /* 0x040fe400078e020e */
[----:B0-----:R-:W-:Y:S02]  /*45a0*/  IMAD.IADD R32, R23, 0x1, R20 ;  /* 0x0000000117207824 */ /* 0x001fe400078e0214 */
        /* <DEDUP_REMOVED lines=16> */
.L_x_361:
[----:B------:R-:W-:Y:S05]  /*46b0*/  BSYNC B1 ;  /* 0x0000000000017941 */ /* 0x000fea0003800000 */
.L_x_360:
[----:B------:R-:W-:-:S04]  /*46c0*/  IADD3 R8, R8, 0x1, RZ ;  /* 0x0000000108087810 */ /* 0x000fc80007ffe0ff */
[----:B------:R-:W-:-:S12]  /*46d0*/  ISETP.GE.AND P0, PT, R8, R4, PT ;  /* 0x000000040800720c */ /* 0x000fd80003f06270 */
[----:B------:R-:W-:Y:S05]  /*46e0*/  @!P0 BRA `(.L_x_373) ;  /* 0xfffff3b000008947 */ /* 0x000fea000383ffff */
.L_x_359:
[----:B------:R-:W-:-:S04]  /*46f0*/  IADD3 R4, R4, 0x1, RZ ;  /* 0x0000000104047810 */ /* 0x000fc80007ffe0ff */
[----:B------:R-:W-:-:S12]  /*4700*/  ISETP.GE.AND P0, PT, R4, R29, PT ;  /* 0x0000001d0400720c */ /* 0x000fd80003f06270 */
[----:B------:R-:W-:Y:S05]  /*4710*/  @!P0 BRA `(.L_x_374) ;  /* 0xfffff2d000008947 */ /* 0x000fea000383ffff */
[----:B------:R-:W-:Y:S01]  /*4720*/  MOV R4, 0x1 ;  /* 0x0000000100047802 */ /* 0x000fe20000000f00 */
[----:B------:R-:W-:-:S08]  /*4730*/  IMAD.MOV.U32 R5, RZ, RZ, RZ ;  /* 0x000000ffff057224 */ /* 0x000fd000078e00ff */
.L_x_379:
        /* <DEDUP_REMOVED lines=10> */
.L_x_377:
        /* <DEDUP_REMOVED lines=12> */
.L_x_376:
        /* <DEDUP_REMOVED lines=10> */
.L_x_378:
[----:B------:R-:W-:-:S12]  /*4940*/  ISETP.LT.OR P0, PT, R7, R4, P0 ;  /* 0x000000040700720c */ /* 0x000fd80000701670 */
[----:B------:R-:W-:Y:S05]  /*4950*/  @!P0 BRA `(.L_x_375) ;  /* 0x0000002000008947 */ /* 0x000fea0003800000 */
[----:B------:R-:W3:Y:S02]  /*4960*/  LDL R6, [R10] ;  /* 0x000000000a067983 */ /* 0x000ee40000100800 */
[----:B---3--:R-:W-:-:S08]  /*4970*/  FADD.FTZ R5, R5, |R6| ;  /* 0x4000000605057221 */ /* 0x008fd00000010000 */
.L_x_375:
[----:B------:R-:W-:-:S04]  /*4980*/  IADD3 R4, R4, 0x1, RZ ;  /* 0x0000000104047810 */ /* 0x000fc80007ffe0ff */
[----:B------:R-:W-:-:S12]  /*4990*/  ISETP.GE.AND P0, PT, R4, R29, PT ;  /* 0x0000001d0400720c */ /* 0x000fd80003f06270 */
[----:B------:R-:W-:Y:S05]  /*49a0*/  @!P0 BRA `(.L_x_379) ;  /* 0xfffffd9000008947 */ /* 0x000fea000383ffff */
[----:B------:R-:W-:-:S12]  /*49b0*/  FSETP.GEU.FTZ.AND P0, PT, R5, 1.0000000116860974231e-07, PT ;  /* 0x33d6bf950500780b */ /* 0x000fd80003f1e000 */
[----:B------:R-:W-:Y:S05]  /*49c0*/  @!P0 BRA `(.L_x_337) ;  /* 0x0000620000008947 */ /* 0x000fea0003800000 */
[----:B------:R-:W3:Y:S01]  /*49d0*/  MUFU.RCP R6, R3 ;  /* 0x0000000300067308 */ /* 0x000ee20000001000 */
[----:B------:R-:W-:Y:S01]  /*49e0*/  FMUL.FTZ R5, R5, 0.20000000298023223877 ;  /* 0x3e4ccccd05057820 */ /* 0x000fe20000410000 */
[----:B------:R-:W-:-:S03]  /*49f0*/  MOV R4, 0x1 ;  /* 0x0000000100047802 */ /* 0x000fc60000000f00 */
[----:B---3--:R-:W-:-:S08]  /*4a00*/  FMUL.FTZ R5, R5, R6 ;  /* 0x0000000605057220 */ /* 0x008fd00000410000 */
.L_x_395:
[----:B------:R-:W-:-:S12]  /*4a10*/  ISETP.GE.AND P0, PT, R4, 0x1, PT ;  /* 0x000000010400780c */ /* 0x000fd80003f06270 */
[----:B0-2---:R-:W-:Y:S05]  /*4a20*/  @!P0 BRA `(.L_x_380) ;  /* 0x00000ce000008947 */ /* 0x005fea0003800000 */
[----:B------:R-:W-:Y:S01]  /*4a30*/  IADD3 R6, R4, 0x1, RZ ;  /* 0x0000000104067810 */ /* 0x000fe20007ffe0ff */
[----:B------:R-:W-:Y:S01]  /*4a40*/  IMAD R3, R29, R4, RZ ;  /* 0x000000041d037224 */ /* 0x000fe200078e02ff */
[----:B------:R-:W-:-:S03]  /*4a50*/  MOV R8, RZ ;  /* 0x000000ff00087202 */ /* 0x000fc60000000f00 */
[----:B------:R-:W-:Y:S02]  /*4a60*/  IMAD.IADD R12, R3, 0x1, R4 ;  /* 0x00000001030c7824 */ /* 0x000fe400078e0204 */
[----:B------:R-:W-:Y:S02]  /*4a70*/  IMAD R7, R29, R6, RZ ;  /* 0x000000061d077224 */ /* 0x000fe400078e02ff */
[--C-:B------:R-:W-:Y:S02]  /*4a80*/  IMAD R11, R12, 0x4, R21.reuse ;  /* 0x000000040c0b7824 */ /* 0x100fe400078e0215 */
[----:B------:R-:W-:Y:S01]  /*4a90*/  IMAD R9, R3, 0x4, R21 ;  /* 0x0000000403097824 */ /* 0x000fe200078e0215 */
[----:B------:R-:W-:Y:S01]  /*4aa0*/  IADD3 R12, R7, R4, RZ ;  /* 0x00000004070c7210 */ /* 0x000fe20007ffe0ff */
[----:B------:R-:W-:-:S08]  /*4ab0*/  IMAD R10, R3, UR5, RZ ;  /* 0x00000005030a7c24 */ /* 0x000fd0000f8e02ff */
.L_x_394:
        /* <DEDUP_REMOVED lines=9> */
[----:B0-----:R-:W3:Y:S03]  /*4b50*/  LDL R31, [R11] ;  /* 0x000000000b1f7983 */ /* 0x001ee60000100800 */
        /* <DEDUP_REMOVED lines=19> */
.L_x_384:
[----:B------:R-:W-:Y:S05]  /*4c90*/  BSYNC B2 ;  /* 0x0000000000027941 */ /* 0x000fea0003800000 */
.L_x_383:
[----:B------:R-:W-:-:S08]  /*4ca0*/  FFMA.FTZ R16, R24, R19, R31 ;  /* 0x0000001318107223 */ /* 0x000fd0000001001f */
[----:B------:R0:W-:Y:S04]  /*4cb0*/  STL [R11], R16 ;  /* 0x000000100b007387 */ /* 0x0001e80000100800 */
[----:B------:R-:W3:Y:S01]  /*4cc0*/  LDL R14, [R18] ;  /* 0x00000000120e7983 */ /* 0x000ee20000100800 */
[----:B------:R-:W-:Y:S01]  /*4cd0*/  FFMA.FTZ R20, R19, R19, 1 ;  /* 0x3f80000013147423 */ /* 0x000fe20000010013 */
[----:B------:R-:W-:Y:S01]  /*4ce0*/  ISETP.GE.AND P0, PT, R8, 0x1, PT ;  /* 0x000000010800780c */ /* 0x000fe20003f06270 */
[----:B0-----:R-:W-:-:S04]  /*4cf0*/  IMAD.MOV.U32 R16, RZ, RZ, RZ ;  /* 0x000000ffff107224 */ /* 0x001fc800078e00ff */
[----:B------:R-:W0:Y:S01]  /*4d00*/  MUFU.RSQ R20, R20 ;  /* 0x0000001400147308 */ /* 0x000e220000001400 */
[-C--:B---3--:R-:W-:Y:S02]  /*4d10*/  FFMA.FTZ R31, -R24, R19.reuse, R14 ;  /* 0x00000013181f7223 */ /* 0x088fe4000001010e */
[C---:B0-----:R-:W-:Y:S02]  /*4d20*/  FADD.FTZ R24, R20.reuse, 1 ;  /* 0x3f80000014187421 */ /* 0x041fe40000010000 */
[----:B------:R-:W-:-:S04]  /*4d30*/  FMUL.FTZ R14, R20, R19 ;  /* 0x00000013140e7220 */ /* 0x000fc80000410000 */
[----:B------:R0:W-:Y:S01]  /*4d40*/  STL [R18], R31 ;  /* 0x0000001f12007387 */ /* 0x0001e20000100800 */
[----:B------:R-:W3:Y:S03]  /*4d50*/  MUFU.RCP R15, R24 ;  /* 0x00000018000f7308 */ /* 0x000ee60000001000 */
[----:B------:R0:W-:Y:S01]  /*4d60*/  STL [R17], RZ ;  /* 0x000000ff11007387 */ /* 0x0001e20000100800 */
[----:B---3--:R-:W-:Y:S01]  /*4d70*/  FMUL.FTZ R15, R14, R15 ;  /* 0x0000000f0e0f7220 */ /* 0x008fe20000410000 */
[----:B------:R-:W-:Y:S07]  /*4d80*/  @!P0 BRA `(.L_x_385) ;  /* 0x0000055000008947 */ /* 0x000fee0003800000 */
[----:B0-----:R-:W-:Y:S01]  /*4d90*/  ISETP.GT.AND P1, PT, R8, 0x3, PT ;  /* 0x000000030800780c */ /* 0x001fe20003f24270 */
[----:B------:R-:W-:Y:S01]  /*4da0*/  IMAD R18, R13, 0x4, R21 ;  /* 0x000000040d127824 */ /* 0x000fe200078e0215 */
[----:B------:R-:W-:Y:S01]  /*4db0*/  PLOP3.LUT P0, PT, PT, PT, PT, 0x80, 0x0 ;  /* 0x000000000000781c */ /* 0x000fe20003f0f070 */
[----:B------:R-:W-:Y:S01]  /*4dc0*/  IMAD.MOV.U32 R17, RZ, RZ, R9 ;  /* 0x000000ffff117224 */ /* 0x000fe200078e0009 */
[----:B------:R-:W-:-:S08]  /*4dd0*/  MOV R19, RZ ;  /* 0x000000ff00137202 */ /* 0x000fd00000000f00 */
[----:B------:R-:W-:Y:S05]  /*4de0*/  @!P1 BRA `(.L_x_386) ;  /* 0x000002b000009947 */ /* 0x000fea0003800000 */
[----:B------:R-:W-:Y:S02]  /*4df0*/  PLOP3.LUT P0, PT, PT, PT, PT, 0x8, 0x0 ;  /* 0x000000000000781c */ /* 0x000fe40003f0e170 */
[----:B------:R-:W-:-:S10]  /*4e00*/  IADD3 R36, R8, -0x3, RZ ;  /* 0xfffffffd08247810 */ /* 0x000fd40007ffe0ff */
.L_x_387:
        /* <DEDUP_REMOVED lines=14> */
[----:B------:R-:W5:Y:S01]  /*4ef0*/  LDL R34, [R17+0x4] ;  /* 0x0000040011227983 */ /* 0x000f620000100800 */
[----:B0-----:R-:W-:-:S03]  /*4f00*/  FFMA.FTZ R31, -R15, R24, R20 ;  /* 0x000000180f1f7223 */ /* 0x001fc60000010114 */
[----:B--2---:R-:W2:Y:S01]  /*4f10*/  LDL R24, [R17+0x8] ;  /* 0x0000080011187983 */ /* 0x004ea20000100800 */
[----:B-----5:R-:W-:-:S08]  /*4f20*/  FFMA.FTZ R34, R14, R31, R34 ;  /* 0x0000001f0e227223 */ /* 0x020fd00000010022 */
[----:B------:R0:W-:Y:S04]  /*4f30*/  STL [R17+0x4], R34 ;  /* 0x0000042211007387 */ /* 0x0001e80000100800 */
[----:B------:R-:W2:Y:S02]  /*4f40*/  LDL R20, [R18+0x8] ;  /* 0x0000080012147983 */ /* 0x000ea40000100800 */
[----:B--2---:R-:W-:-:S04]  /*4f50*/  FFMA.FTZ R31, R15, R20, R24 ;  /* 0x000000140f1f7223 */ /* 0x004fc80000010018 */
[----:B------:R-:W-:-:S08]  /*4f60*/  FFMA.FTZ R31, -R14, R31, R20 ;  /* 0x0000001f0e1f7223 */ /* 0x000fd00000010114 */
[----:B------:R2:W-:Y:S04]  /*4f70*/  STL [R18+0x8], R31 ;  /* 0x0000081f12007387 */ /* 0x0005e80000100800 */
[----:B---3--:R-:W3:Y:S01]  /*4f80*/  LDL R32, [R17+0x8] ;  /* 0x0000080011207983 */ /* 0x008ee20000100800 */
[----:B----4-:R-:W-:-:S03]  /*4f90*/  FFMA.FTZ R33, -R15, R24, R20 ;  /* 0x000000180f217223 */ /* 0x010fc60000010114 */
[----:B------:R-:W4:Y:S01]  /*4fa0*/  LDL R24, [R17+0xc] ;  /* 0x00000c0011187983 */ /* 0x000f220000100800 */
[----:B---3--:R-:W-:-:S08]  /*4fb0*/  FFMA.FTZ R32, R14, R33, R32 ;  /* 0x000000210e207223 */ /* 0x008fd00000010020 */
[----:B------:R-:W-:Y:S04]  /*4fc0*/  STL [R17+0x8], R32 ;  /* 0x0000082011007387 */ /* 0x000fe80000100800 */
[----:B------:R-:W4:Y:S02]  /*4fd0*/  LDL R20, [R18+0xc] ;  /* 0x00000c0012147983 */ /* 0x000f240000100800 */
[----:B----4-:R-:W-:-:S04]  /*4fe0*/  FFMA.FTZ R33, R15, R20, R24 ;  /* 0x000000140f217223 */ /* 0x010fc80000010018 */
[----:B------:R-:W-:-:S08]  /*4ff0*/  FFMA.FTZ R33, -R14, R33, R20 ;  /* 0x000000210e217223 */ /* 0x000fd00000010114 */
[----:B------:R3:W-:Y:S04]  /*5000*/  STL [R18+0xc], R33 ;  /* 0x00000c2112007387 */ /* 0x0007e80000100800 */
[----:B0-----:R-:W4:Y:S01]  /*5010*/  LDL R34, [R17+0xc] ;  /* 0x00000c0011227983 */ /* 0x001f220000100800 */
[----:B------:R-:W-:Y:S01]  /*5020*/  IADD3 R19, R19, 0x4, RZ ;  /* 0x0000000413137810 */ /* 0x000fe20007ffe0ff */
[----:B--2---:R-:W-:-:S03]  /*5030*/  FFMA.FTZ R31, -R15, R24, R20 ;  /* 0x000000180f1f7223 */ /* 0x004fc60000010114 */
[----:B------:R-:W-:Y:S02]  /*5040*/  ISETP.GE.AND P1, PT, R19, R36, PT ;  /* 0x000000241300720c */ /* 0x000fe40003f26270 */
[----:B---3--:R-:W-:Y:S01]  /*5050*/  IADD3 R18, R18, 0x10, RZ ;  /* 0x0000001012127810 */ /* 0x008fe20007ffe0ff */
[----:B----4-:R-:W-:-:S08]  /*5060*/  FFMA.FTZ R34, R14, R31, R34 ;  /* 0x0000001f0e227223 */ /* 0x010fd00000010022 */
[----:B------:R0:W-:Y:S02]  /*5070*/  STL [R17+0xc], R34 ;  /* 0x00000c2211007387 */ /* 0x0001e40000100800 */
[----:B0-----:R-:W-:Y:S01]  /*5080*/  IADD3 R17, R17, 0x10, RZ ;  /* 0x0000001011117810 */ /* 0x001fe20007ffe0ff */
[----:B------:R-:W-:Y:S07]  /*5090*/  @!P1 BRA `(.L_x_387) ;  /* 0xfffffd7000009947 */ /* 0x000fee000383ffff */
.L_x_386:
[----:B------:R-:W-:-:S04]  /*50a0*/  IADD3 R20, -R19, R8, RZ ;  /* 0x0000000813147210 */ /* 0x000fc80007ffe1ff */
[----:B------:R-:W-:-:S12]  /*50b0*/  ISETP.GT.AND P1, PT, R20, 0x1, PT ;  /* 0x000000011400780c */ /* 0x000fd80003f24270 */
[----:B------:R-:W-:Y:S05]  /*50c0*/  @!P1 BRA `(.L_x_388) ;  /* 0x0000016000009947 */ /* 0x000fea0003800000 */
        /* <DEDUP_REMOVED lines=14> */
[----:B------:R-:W4:Y:S01]  /*51b0*/  LDL R34, [R17+0x4] ;  /* 0x0000040011227983 */ /* 0x000f220000100800 */
[----:B0-----:R-:W-:Y:S01]  /*51c0*/  FFMA.FTZ R31, -R15, R24, R20 ;  /* 0x000000180f1f7223 */ /* 0x001fe20000010114 */
[----:B------:R-:W-:Y:S02]  /*51d0*/  PLOP3.LUT P0, PT, PT, PT, PT, 0x8, 0x0 ;  /* 0x000000000000781c */ /* 0x000fe40003f0e170 */
[----:B------:R-:W-:Y:S02]  /*51e0*/  IADD3 R19, R19, 0x2, RZ ;  /* 0x0000000213137810 */ /* 0x000fe40007ffe0ff */
[----:B---3--:R-:W-:Y:S01]  /*51f0*/  IADD3 R18, R18, 0x8, RZ ;  /* 0x0000000812127810 */ /* 0x008fe20007ffe0ff */
[----:B----4-:R-:W-:-:S08]  /*5200*/  FFMA.FTZ R34, R14, R31, R34 ;  /* 0x0000001f0e227223 */ /* 0x010fd00000010022 */
[----:B------:R0:W-:Y:S02]  /*5210*/  STL [R17+0x4], R34 ;  /* 0x0000042211007387 */ /* 0x0001e40000100800 */
[----:B0-----:R-:W-:-:S08]  /*5220*/  IADD3 R17, R17, 0x8, RZ ;  /* 0x0000000811117810 */ /* 0x001fd00007ffe0ff */
.L_x_388:
        /* <DEDUP_REMOVED lines=11> */
.L_x_385:
[----:B0-----:R-:W-:Y:S02]  /*52e0*/  IADD3 R17, R8, 0x1, RZ ;  /* 0x0000000108117810 */ /* 0x001fe40007ffe0ff */
[----:B------:R-:W-:Y:S02]  /*52f0*/  ISETP.GE.AND P1, PT, R6, R29, PT ;  /* 0x0000001d0600720c */ /* 0x000fe40003f26270 */
[----:B------:R-:W-:-:S12]  /*5300*/  ISETP.GE.AND P0, PT, R17, R4, PT ;  /* 0x000000041100720c */ /* 0x000fd80003f06270 */
[----:B------:R-:W-:Y:S05]  /*5310*/  @P0 BRA `(.L_x_389) ;  /* 0x0000012000000947 */ /* 0x000fea0003800000 */
[--C-:B------:R-:W-:Y:S02]  /*5320*/  IMAD.IADD R19, R3, 0x1, R8.reuse ;  /* 0x0000000103137824 */ /* 0x100fe400078e0208 */
[----:B------:R-:W-:Y:S02]  /*5330*/  IMAD R18, R29, R17, R8 ;  /* 0x000000111d127224 */ /* 0x000fe400078e0208 */
[----:B------:R-:W-:-:S08]  /*5340*/  IMAD R34, R19, 0x4, R0 ;  /* 0x0000000413227824 */ /* 0x000fd000078e0200 */
.L_x_390:
[----:B------:R-:W-:Y:S01]  /*5350*/  LEA R19, R18, R21, 0x2 ;  /* 0x0000001512137211 */ /* 0x000fe200078e10ff */
[----:B------:R-:W3:Y:S07]  /*5360*/  LDL R24, [R34] ;  /* 0x0000000022187983 */ /* 0x000eee0000100800 */
[----:B------:R-:W3:Y:S02]  /*5370*/  LDL R20, [R19] ;  /* 0x0000000013147983 */ /* 0x000ee40000100800 */
[----:B---3--:R-:W-:-:S04]  /*5380*/  FFMA.FTZ R31, R15, R20, R24 ;  /* 0x000000140f1f7223 */ /* 0x008fc80000010018 */
[----:B------:R-:W-:-:S08]  /*5390*/  FFMA.FTZ R32, -R14, R31, R20 ;  /* 0x0000001f0e207223 */ /* 0x000fd00000010114 */
[----:B------:R-:W-:Y:S04]  /*53a0*/  STL [R19], R32 ;  /* 0x0000002013007387 */ /* 0x000fe80000100800 */
[----:B------:R-:W3:Y:S01]  /*53b0*/  LDL R33, [R34] ;  /* 0x0000000022217983 */ /* 0x000ee20000100800 */
[----:B------:R-:W-:Y:S01]  /*53c0*/  IADD3 R17, R17, 0x1, RZ ;  /* 0x0000000111117810 */ /* 0x000fe20007ffe0ff */
[----:B------:R-:W-:Y:S02]  /*53d0*/  FFMA.FTZ R31, -R15, R24, R20 ;  /* 0x000000180f1f7223 */ /* 0x000fe40000010114 */
[----:B------:R-:W-:Y:S01]  /*53e0*/  IMAD.IADD R18, R29, 0x1, R18 ;  /* 0x000000011d127824 */ /* 0x000fe200078e0212 */
[----:B------:R-:W-:Y:S01]  /*53f0*/  ISETP.GE.AND P0, PT, R17, R4, PT ;  /* 0x000000041100720c */ /* 0x000fe20003f06270 */
[----:B---3--:R-:W-:-:S08]  /*5400*/  FFMA.FTZ R31, R14, R31, R33 ;  /* 0x0000001f0e1f7223 */ /* 0x008fd00000010021 */
[----:B------:R0:W-:Y:S02]  /*5410*/  STL [R34], R31 ;  /* 0x0000001f22007387 */ /* 0x0001e40000100800 */
[----:B0-----:R-:W-:Y:S01]  /*5420*/  IADD3 R34, R34, 0x4, RZ ;  /* 0x0000000422227810 */ /* 0x001fe20007ffe0ff */
[----:B------:R-:W-:Y:S07]  /*5430*/  @!P0 BRA `(.L_x_390) ;  /* 0xffffff1000008947 */ /* 0x000fee000383ffff */
.L_x_389:
[----:B------:R-:W-:Y:S05]  /*5440*/  @P1 BRA `(.L_x_391) ;  /* 0x0000013000001947 */ /* 0x000fea0003800000 */
[----:B------:R-:W-:Y:S01]  /*5450*/  IADD3 R18, R7, R8, RZ ;  /* 0x0000000807127210 */ /* 0x000fe20007ffe0ff */
[----:B------:R-:W-:Y:S01]  /*5460*/  IMAD.MOV.U32 R20, RZ, RZ, R12 ;  /* 0x000000ffff147224 */ /* 0x000fe200078e000c */
[----:B------:R-:W-:-:S08]  /*5470*/  MOV R24, R6 ;  /* 0x0000000600187202 */ /* 0x000fd00000000f00 */
.L_x_392:
[----:B0-----:R-:W-:Y:S01]  /*5480*/  IMAD R17, R18, 0x4, R21 ;  /* 0x0000000412117824 */ /* 0x001fe200078e0215 */
[----:B------:R-:W-:-:S07]  /*5490*/  LEA R19, R20, R21, 0x2 ;  /* 0x0000001514137211 */ /* 0x000fce00078e10ff */
[----:B------:R-:W3:Y:S04]  /*54a0*/  LDL R32, [R17] ;  /* 0x0000000011207983 */ /* 0x000ee80000100800 */
[----:B------:R-:W3:Y:S02]  /*54b0*/  LDL R31, [R19] ;  /* 0x00000000131f7983 */ /* 0x000ee40000100800 */
[----:B---3--:R-:W-:-:S04]  /*54c0*/  FFMA.FTZ R33, R15, R32, R31 ;  /* 0x000000200f217223 */ /* 0x008fc8000001001f */
[----:B------:R-:W-:-:S08]  /*54d0*/  FFMA.FTZ R34, -R14, R33, R32 ;  /* 0x000000210e227223 */ /* 0x000fd00000010120 */
[----:B------:R0:W-:Y:S04]  /*54e0*/  STL [R17], R34 ;  /* 0x0000002211007387 */ /* 0x0001e80000100800 */
[----:B------:R-:W3:Y:S01]  /*54f0*/  LDL R33, [R19] ;  /* 0x0000000013217983 */ /* 0x000ee20000100800 */
[----:B------:R-:W-:Y:S01]  /*5500*/  FFMA.FTZ R31, -R15, R31, R32 ;  /* 0x0000001f0f1f7223 */ /* 0x000fe20000010120 */
[----:B------:R-:W-:Y:S01]  /*5510*/  IADD3 R24, R24, 0x1, RZ ;  /* 0x0000000118187810 */ /* 0x000fe20007ffe0ff */
[C---:B------:R-:W-:Y:S01]  /*5520*/  IMAD.IADD R18, R29.reuse, 0x1, R18 ;  /* 0x000000011d127824 */ /* 0x040fe200078e0212 */
[----:B------:R-:W-:Y:S02]  /*5530*/  IADD3 R20, R29, R20, RZ ;  /* 0x000000141d147210 */ /* 0x000fe40007ffe0ff */
[----:B------:R-:W-:Y:S01]  /*5540*/  ISETP.GE.AND P0, PT, R24, R29, PT ;  /* 0x0000001d1800720c */ /* 0x000fe20003f06270 */
[----:B---3--:R-:W-:-:S08]  /*5550*/  FFMA.FTZ R32, R14, R31, R33 ;  /* 0x0000001f0e207223 */ /* 0x008fd00000010021 */
[----:B------:R0:W-:Y:S03]  /*5560*/  STL [R19], R32 ;  /* 0x0000002013007387 */ /* 0x0001e60000100800 */
[----:B------:R-:W-:Y:S05]  /*5570*/  @!P0 BRA `(.L_x_392) ;  /* 0xffffff0000008947 */ /* 0x000fea000383ffff */
.L_x_391:
[----:B------:R-:W-:Y:S02]  /*5580*/  IMAD.MOV.U32 R24, RZ, RZ, R10 ;  /* 0x000000ffff187224 */ /* 0x000fe400078e000a */
[----:B------:R-:W-:-:S08]  /*5590*/  IMAD R20, R13, UR5, RZ ;  /* 0x000000050d147c24 */ /* 0x000fd0000f8e02ff */
.L_x_393:
        /* <DEDUP_REMOVED lines=8> */
[----:B------:R-:W-:-:S08]  /*5620*/  FFMA.FTZ R17, -R14, R17, R34 ;  /* 0x000000110e117223 */ /* 0x000fd00000010122 */
[----:B------:R0:W-:Y:S04]  /*5630*/  STG.E.SYS [R18], R17 ;  /* 0x0000001112007386 */ /* 0x0001e8000010e900 */
[----:B------:R-:W3:Y:S01]  /*5640*/  LDG.E.SYS R31, [R32] ;  /* 0x00000000201f7381 */ /* 0x000ee200001ee900 */
[----:B------:R-:W-:Y:S01]  /*5650*/  FFMA.FTZ R13, -R15, R13, R34 ;  /* 0x0000000d0f0d7223 */ /* 0x000fe20000010122 */
[----:B------:R-:W-:Y:S02]  /*5660*/  IADD3 R16, R16, 0x1, RZ ;  /* 0x0000000110107810 */ /* 0x000fe40007ffe0ff */
[----:B------:R-:W-:Y:S02]  /*5670*/  IADD3 R20, R20, UR5, RZ ;  /* 0x0000000514147c10 */ /* 0x000fe4000fffe0ff */
[----:B------:R-:W-:-:S02]  /*5680*/  ISETP.GE.AND P0, PT, R16, R29, PT ;  /* 0x0000001d1000720c */ /* 0x000fc40003f06270 */
[----:B------:R-:W-:Y:S01]  /*5690*/  IADD3 R24, R24, UR5, RZ ;  /* 0x0000000518187c10 */ /* 0x000fe2000fffe0ff */
[----:B---3--:R-:W-:-:S08]  /*56a0*/  FFMA.FTZ R13, R14, R13, R31 ;  /* 0x0000000d0e0d7223 */ /* 0x008fd0000001001f */
[----:B------:R0:W-:Y:S01]  /*56b0*/  STG.E.SYS [R32], R13 ;  /* 0x0000000d20007386 */ /* 0x0001e2000010e900 */
[----:B------:R-:W-:Y:S05]  /*56c0*/  @!P0 BRA `(.L_x_393) ;  /* 0xfffffed000008947 */ /* 0x000fea000383ffff */
.L_x_382:
[----:B------:R-:W-:Y:S05]  /*56d0*/  BSYNC B1 ;  /* 0x0000000000017941 */ /* 0x000fea0003800000 */
.L_x_381:
[----:B------:R-:W-:-:S04]  /*56e0*/  IADD3 R8, R8, 0x1, RZ ;  /* 0x0000000108087810 */ /* 0x000fc80007ffe0ff */
[----:B------:R-:W-:-:S12]  /*56f0*/  ISETP.GE.AND P0, PT, R8, R4, PT ;  /* 0x000000040800720c */ /* 0x000fd80003f06270 */
[----:B------:R-:W-:Y:S05]  /*5700*/  @!P0 BRA `(.L_x_394) ;  /* 0xfffff3b000008947 */ /* 0x000fea000383ffff */
.L_x_380:
[----:B------:R-:W-:-:S04]  /*5710*/  IADD3 R4, R4, 0x1, RZ ;  /* 0x0000000104047810 */ /* 0x000fc80007ffe0ff */
[----:B------:R-:W-:-:S12]  /*5720*/  ISETP.GE.AND P0, PT, R4, R29, PT ;  /* 0x0000001d0400720c */ /* 0x000fd80003f06270 */
[----:B------:R-:W-:Y:S05]  /*5730*/  @!P0 BRA `(.L_x_395) ;  /* 0xfffff2d000008947 */ /* 0x000fea000383ffff */
[----:B------:R-:W-:Y:S01]  /*5740*/  IMAD.MOV.U32 R4, RZ, RZ, 0x1 ;  /* 0x00000001ff047424 */ /* 0x000fe200078e00ff */
[----:B------:R-:W-:-:S08]  /*5750*/  MOV R3, RZ ;  /* 0x000000ff00037202 */ /* 0x000fd00000000f00 */
.L_x_400:
        /* <DEDUP_REMOVED lines=10> */
.L_x_398:
        /* <DEDUP_REMOVED lines=12> */
.L_x_397:
        /* <DEDUP_REMOVED lines=10> */
.L_x_399:
[----:B------:R-:W-:-:S12]  /*5960*/  ISETP.LT.OR P0, PT, R5, R4, P0 ;  /* 0x000000040500720c */ /* 0x000fd80000701670 */
[----:B------:R-:W-:Y:S05]  /*5970*/  @!P0 BRA `(.L_x_396) ;  /* 0x0000002000008947 */ /* 0x000fea0003800000 */
[----:B------:R-:W3:Y:S02]  /*5980*/  LDL R6, [R10] ;  /* 0x000000000a067983 */ /* 0x000ee40000100800 */
[----:B---3--:R-:W-:-:S08]  /*5990*/  FADD.FTZ R3, R3, |R6| ;  /* 0x4000000603037221 */ /* 0x008fd00000010000 */
.L_x_396:
[----:B------:R-:W-:-:S04]  /*59a0*/  IADD3 R4, R4, 0x1, RZ ;  /* 0x0000000104047810 */ /* 0x000fc80007ffe0ff */
[----:B------:R-:W-:-:S12]  /*59b0*/  ISETP.GE.AND P0, PT, R4, R29, PT ;  /* 0x0000001d0400720c */ /* 0x000fd80003f06270 */
[----:B------:R-:W-:Y:S05]  /*59c0*/  @!P0 BRA `(.L_x_400) ;  /* 0xfffffd9000008947 */ /* 0x000fea000383ffff */
[----:B------:R-:W-:-:S12]  /*59d0*/  FSETP.GEU.FTZ.AND P0, PT, R3, 1.0000000116860974231e-07, PT ;  /* 0x33d6bf950300780b */ /* 0x000fd80003f1e000 */
[----:B------:R-:W-:Y:S05]  /*59e0*/  @!P0 BRA `(.L_x_337) ;  /* 0x000051e000008947 */ /* 0x000fea0003800000 */
[----:B------:R-:W-:-:S08]  /*59f0*/  IMAD.MOV.U32 R4, RZ, RZ, 0x1 ;  /* 0x00000001ff047424 */ /* 0x000fd000078e00ff */
.L_x_416:
[----:B------:R-:W-:-:S12]  /*5a00*/  ISETP.GE.AND P0, PT, R4, 0x1, PT ;  /* 0x000000010400780c */ /* 0x000fd80003f06270 */
[----:B0-----:R-:W-:Y:S05]  /*5a10*/  @!P0 BRA `(.L_x_401) ;  /* 0x00000cc000008947 */ /* 0x001fea0003800000 */
        /* <DEDUP_REMOVED lines=9> */
.L_x_415:
[----:B------:R-:W-:-:S05]  /*5ab0*/  IADD3 R12, R3, R8, RZ ;  /* 0x00000008030c7210 */ /* 0x000fca0007ffe0ff */
[----:B0-----:R-:W-:-:S08]  /*5ac0*/  IMAD R16, R12, 0x4, R21 ;  /* 0x000000040c107824 */ /* 0x001fd000078e0215 */
[----:B0-----:R-:W3:Y:S01]  /*5ad0*/  LDL R31, [R16] ;  /* 0x00000000101f7983 */ /* 0x001ee20000100800 */
[----:B------:R-:W-:Y:S01]  /*5ae0*/  BSSY B1, `(.L_x_402) ;  /* 0x00000bc000017945 */ /* 0x000fe20003800000 */
[----:B---3--:R-:W-:-:S12]  /*5af0*/  FSETP.NEU.FTZ.AND P0, PT, R31, RZ, PT ;  /* 0x000000ff1f00720b */ /* 0x008fd80003f1d000 */
[----:B------:R-:W-:Y:S05]  /*5b00*/  @!P0 BRA `(.L_x_403) ;  /* 0x00000b9000008947 */ /* 0x000fea0003800000 */
[-C--:B------:R-:W-:Y:S01]  /*5b10*/  IMAD R12, R29, R8.reuse, RZ ;  /* 0x000000081d0c7224 */ /* 0x080fe200078e02ff */
[----:B------:R-:W3:Y:S04]  /*5b20*/  LDL R20, [R10] ;  /* 0x000000000a147983 */ /* 0x000ee80000100800 */
[----:B------:R-:W-:-:S05]  /*5b30*/  IADD3 R14, R12, R8, RZ ;  /* 0x000000080c0e7210 */ /* 0x000fca0007ffe0ff */
[----:B------:R-:W-:-:S08]  /*5b40*/  IMAD R17, R14, 0x4, R21 ;  /* 0x000000040e117824 */ /* 0x000fd000078e0215 */
[----:B------:R-:W3:Y:S01]  /*5b50*/  LDL R13, [R17] ;  /* 0x00000000110d7983 */ /* 0x000ee20000100800 */
[----:B------:R-:W-:Y:S01]  /*5b60*/  BSSY B2, `(.L_x_404) ;  /* 0x0000010000027945 */ /* 0x000fe20003800000 */
[----:B---3--:R-:W-:-:S04]  /*5b70*/  FADD.FTZ R15, -R13, R20 ;  /* 0x000000140d0f7221 */ /* 0x008fc80000010100 */
        /* <DEDUP_REMOVED lines=14> */
.L_x_405:
[----:B------:R-:W-:Y:S05]  /*5c60*/  BSYNC B2 ;  /* 0x0000000000027941 */ /* 0x000fea0003800000 */
.L_x_404:
[----:B------:R-:W-:-:S08]  /*5c70*/  FFMA.FTZ R13, R31, R18, R20 ;  /* 0x000000121f0d7223 */ /* 0x000fd00000010014 */
[----:B------:R0:W-:Y:S04]  /*5c80*/  STL [R10], R13 ;  /* 0x0000000d0a007387 */ /* 0x0001e80000100800 */
[----:B------:R-:W3:Y:S01]  /*5c90*/  LDL R15, [R17] ;  /* 0x00000000110f7983 */ /* 0x000ee20000100800 */
[----:B------:R-:W-:Y:S01]  /*5ca0*/  FFMA.FTZ R19, R18, R18, 1 ;  /* 0x3f80000012137423 */ /* 0x000fe20000010012 */
[----:B------:R-:W-:Y:S02]  /*5cb0*/  ISETP.GE.AND P0, PT, R8, 0x1, PT ;  /* 0x000000010800780c */ /* 0x000fe40003f06270 */
[----:B------:R-:W-:-:S03]  /*5cc0*/  MOV R14, RZ ;  /* 0x000000ff000e7202 */ /* 0x000fc60000000f00 */
[----:B------:R-:W4:Y:S02]  /*5cd0*/  MUFU.RSQ R19, R19 ;  /* 0x0000001300137308 */ /* 0x000f240000001400 */
[----:B----4-:R-:W-:-:S06]  /*5ce0*/  FADD.FTZ R20, R19, 1 ;  /* 0x3f80000013147421 */ /* 0x010fcc0000010000 */
[----:B------:R-:W0:Y:S01]  /*5cf0*/  MUFU.RCP R20, R20 ;  /* 0x0000001400147308 */ /* 0x000e220000001000 */
[-C--:B---3--:R-:W-:Y:S02]  /*5d00*/  FFMA.FTZ R24, -R31, R18.reuse, R15 ;  /* 0x000000121f187223 */ /* 0x088fe4000001010f */
[----:B------:R-:W-:-:S04]  /*5d10*/  FMUL.FTZ R15, R19, R18 ;  /* 0x00000012130f7220 */ /* 0x000fc80000410000 */
[----:B0-----:R-:W-:Y:S02]  /*5d20*/  FMUL.FTZ R13, R15, R20 ;  /* 0x000000140f0d7220 */ /* 0x001fe40000410000 */
[----:B------:R0:W-:Y:S04]  /*5d30*/  STL [R17], R24 ;  /* 0x0000001811007387 */ /* 0x0001e80000100800 */
[----:B------:R0:W-:Y:S01]  /*5d40*/  STL [R16], RZ ;  /* 0x000000ff10007387 */ /* 0x0001e20000100800 */
[----:B------:R-:W-:Y:S05]  /*5d50*/  @!P0 BRA `(.L_x_406) ;  /* 0x0000055000008947 */ /* 0x000fea0003800000 */
[----:B------:R-:W-:Y:S01]  /*5d60*/  ISETP.GT.AND P1, PT, R8, 0x3, PT ;  /* 0x000000030800780c */ /* 0x000fe20003f24270 */
[----:B0-----:R-:W-:Y:S01]  /*5d70*/  IMAD R17, R12, 0x4, R21 ;  /* 0x000000040c117824 */ /* 0x001fe200078e0215 */
[----:B------:R-:W-:Y:S01]  /*5d80*/  PLOP3.LUT P0, PT, PT, PT, PT, 0x80, 0x0 ;  /* 0x000000000000781c */ /* 0x000fe20003f0f070 */
[----:B------:R-:W-:Y:S01]  /*5d90*/  IMAD.MOV.U32 R19, RZ, RZ, RZ ;  /* 0x000000ffff137224 */ /* 0x000fe200078e00ff */
[----:B------:R-:W-:-:S08]  /*5da0*/  MOV R16, R7 ;  /* 0x0000000700107202 */ /* 0x000fd00000000f00 */
[----:B------:R-:W-:Y:S05]  /*5db0*/  @!P1 BRA `(.L_x_407) ;  /* 0x000002b000009947 */ /* 0x000fea0003800000 */
[----:B------:R-:W-:Y:S02]  /*5dc0*/  PLOP3.LUT P0, PT, PT, PT, PT, 0x8, 0x0 ;  /* 0x000000000000781c */ /* 0x000fe40003f0e170 */
[----:B------:R-:W-:-:S10]  /*5dd0*/  IADD3 R34, R8, -0x3, RZ ;  /* 0xfffffffd08227810 */ /* 0x000fd40007ffe0ff */
.L_x_408:
        /* <DEDUP_REMOVED lines=15> */
[----:B------:R-:W-:-:S03]  /*5ed0*/  FFMA.FTZ R18, -R13, R20, R18 ;  /* 0x000000140d127223 */ /* 0x000fc60000010112 */
[----:B------:R-:W0:Y:S01]  /*5ee0*/  LDL R20, [R16+0x8] ;  /* 0x0000080010147983 */ /* 0x000e220000100800 */
[----:B-----5:R-:W-:-:S08]  /*5ef0*/  FFMA.FTZ R33, R15, R18, R33 ;  /* 0x000000120f217223 */ /* 0x020fd00000010021 */
        /* <DEDUP_REMOVED lines=14> */
[----:B-----5:R-:W3:Y:S01]  /*5fe0*/  LDL R33, [R16+0xc] ;  /* 0x00000c0010217983 */ /* 0x020ee20000100800 */
[----:B------:R-:W-:Y:S01]  /*5ff0*/  IADD3 R19, R19, 0x4, RZ ;  /* 0x0000000413137810 */ /* 0x000fe20007ffe0ff */
[----:B------:R-:W-:-:S03]  /*6000*/  FFMA.FTZ R18, -R13, R20, R18 ;  /* 0x000000140d127223 */ /* 0x000fc60000010112 */
[----:B------:R-:W-:Y:S02]  /*6010*/  ISETP.GE.AND P1, PT, R19, R34, PT ;  /* 0x000000221300720c */ /* 0x000fe40003f26270 */
[----:B0-----:R-:W-:Y:S01]  /*6020*/  IADD3 R17, R17, 0x10, RZ ;  /* 0x0000001011117810 */ /* 0x001fe20007ffe0ff */
[----:B---3--:R-:W-:-:S08]  /*6030*/  FFMA.FTZ R33, R15, R18, R33 ;  /* 0x000000120f217223 */ /* 0x008fd00000010021 */
[----:B------:R0:W-:Y:S02]  /*6040*/  STL [R16+0xc], R33 ;  /* 0x00000c2110007387 */ /* 0x0001e40000100800 */
[----:B0-----:R-:W-:Y:S01]  /*6050*/  IADD3 R16, R16, 0x10, RZ ;  /* 0x0000001010107810 */ /* 0x001fe20007ffe0ff */
[----:B------:R-:W-:Y:S07]  /*6060*/  @!P1 BRA `(.L_x_408) ;  /* 0xfffffd7000009947 */ /* 0x000fee000383ffff */
.L_x_407:
        /* <DEDUP_REMOVED lines=17> */
[----:B------:R-:W3:Y:S01]  /*6180*/  LDL R33, [R16+0x4] ;  /* 0x0000040010217983 */ /* 0x000ee20000100800 */
[----:B------:R-:W-:Y:S01]  /*6190*/  FFMA.FTZ R18, -R13, R20, R18 ;  /* 0x000000140d127223 */ /* 0x000fe20000010112 */
[----:B------:R-:W-:Y:S02]  /*61a0*/  PLOP3.LUT P0, PT, PT, PT, PT, 0x8, 0x0 ;  /* 0x000000000000781c */ /* 0x000fe40003f0e170 */
[----:B------:R-:W-:Y:S02]  /*61b0*/  IADD3 R19, R19, 0x2, RZ ;  /* 0x0000000213137810 */ /* 0x000fe40007ffe0ff */
[----:B0-----:R-:W-:Y:S01]  /*61c0*/  IADD3 R17, R17, 0x8, RZ ;  /* 0x0000000811117810 */ /* 0x001fe20007ffe0ff */
[----:B---3--:R-:W-:-:S08]  /*61d0*/  FFMA.FTZ R33, R15, R18, R33 ;  /* 0x000000120f217223 */ /* 0x008fd00000010021 */
[----:B------:R0:W-:Y:S02]  /*61e0*/  STL [R16+0x4], R33 ;  /* 0x0000042110007387 */ /* 0x0001e40000100800 */
[----:B0-----:R-:W-:-:S08]  /*61f0*/  IADD3 R16, R16, 0x8, RZ ;  /* 0x0000000810107810 */ /* 0x001fd00007ffe0ff */
.L_x_409:
        /* <DEDUP_REMOVED lines=11> */
.L_x_406:
[----:B0-----:R-:W-:Y:S02]  /*62b0*/  IADD3 R17, R8, 0x1, RZ ;  /* 0x0000000108117810 */ /* 0x001fe40007ffe0ff */
[----:B------:R-:W-:Y:S02]  /*62c0*/  ISETP.GE.AND P1, PT, R6, R29, PT ;  /* 0x0000001d0600720c */ /* 0x000fe40003f26270 */
[----:B------:R-:W-:-:S12]  /*62d0*/  ISETP.GE.AND P0, PT, R17, R4, PT ;  /* 0x000000041100720c */ /* 0x000fd80003f06270 */
[----:B------:R-:W-:Y:S05]  /*62e0*/  @P0 BRA `(.L_x_410) ;  /* 0x0000012000000947 */ /* 0x000fea0003800000 */
[----:B------:R-:W-:Y:S01]  /*62f0*/  IADD3 R33, R3, R8, RZ ;  /* 0x0000000803217210 */ /* 0x000fe20007ffe0ff */
[----:B------:R-:W-:-:S04]  /*6300*/  IMAD R16, R29, R17, R8 ;  /* 0x000000111d107224 */ /* 0x000fc800078e0208 */
[----:B------:R-:W-:-:S08]  /*6310*/  IMAD R33, R33, 0x4, R0 ;  /* 0x0000000421217824 */ /* 0x000fd000078e0200 */
.L_x_411:
[----:B------:R-:W-:Y:S01]  /*6320*/  IMAD R18, R16, 0x4, R21 ;  /* 0x0000000410127824 */ /* 0x000fe200078e0215 */
[----:B------:R-:W3:Y:S07]  /*6330*/  LDL R19, [R33] ;  /* 0x0000000021137983 */ /* 0x000eee0000100800 */
[----:B------:R-:W3:Y:S02]  /*6340*/  LDL R20, [R18] ;  /* 0x0000000012147983 */ /* 0x000ee40000100800 */
[----:B---3--:R-:W-:-:S04]  /*6350*/  FFMA.FTZ R24, R13, R20, R19 ;  /* 0x000000140d187223 */ /* 0x008fc80000010013 */
[----:B------:R-:W-:-:S08]  /*6360*/  FFMA.FTZ R31, -R15, R24, R20 ;  /* 0x000000180f1f7223 */ /* 0x000fd00000010114 */
[----:B------:R-:W-:Y:S04]  /*6370*/  STL [R18], R31 ;  /* 0x0000001f12007387 */ /* 0x000fe80000100800 */
[----:B------:R-:W3:Y:S01]  /*6380*/  LDL R24, [R33] ;  /* 0x0000000021187983 */ /* 0x000ee20000100800 */
[----:B------:R-:W-:Y:S01]  /*6390*/  IADD3 R17, R17, 0x1, RZ ;  /* 0x0000000111117810 */ /* 0x000fe20007ffe0ff */
[----:B------:R-:W-:Y:S01]  /*63a0*/  FFMA.FTZ R20, -R13, R19, R20 ;  /* 0x000000130d147223 */ /* 0x000fe20000010114 */
[----:B------:R-:W-:Y:S02]  /*63b0*/  IADD3 R16, R29, R16, RZ ;  /* 0x000000101d107210 */ /* 0x000fe40007ffe0ff */
[----:B------:R-:W-:Y:S01]  /*63c0*/  ISETP.GE.AND P0, PT, R17, R4, PT ;  /* 0x000000041100720c */ /* 0x000fe20003f06270 */
[----:B---3--:R-:W-:-:S08]  /*63d0*/  FFMA.FTZ R20, R15, R20, R24 ;  /* 0x000000140f147223 */ /* 0x008fd00000010018 */
[----:B------:R0:W-:Y:S02]  /*63e0*/  STL [R33], R20 ;  /* 0x0000001421007387 */ /* 0x0001e40000100800 */
[----:B0-----:R-:W-:Y:S01]  /*63f0*/  IADD3 R33, R33, 0x4, RZ ;  /* 0x0000000421217810 */ /* 0x001fe20007ffe0ff */
[----:B------:R-:W-:Y:S07]  /*6400*/  @!P0 BRA `(.L_x_411) ;  /* 0xffffff1000008947 */ /* 0x000fee000383ffff */
.L_x_410:
[----:B------:R-:W-:Y:S05]  /*6410*/  @P1 BRA `(.L_x_412) ;  /* 0x0000013000001947 */ /* 0x000fea0003800000 */
[----:B------:R-:W-:Y:S01]  /*6420*/  IMAD.IADD R16, R5, 0x1, R8 ;  /* 0x0000000105107824 */ /* 0x000fe200078e0208 */
[----:B------:R-:W-:Y:S01]  /*6430*/  MOV R18, R11 ;  /* 0x0000000b00127202 */ /* 0x000fe20000000f00 */
[----:B------:R-:W-:-:S08]  /*6440*/  IMAD.MOV.U32 R20, RZ, RZ, R6 ;  /* 0x000000ffff147224 */ /* 0x000fd000078e0006 */
.L_x_413:
[----:B0-----:R-:W-:Y:S01]  /*6450*/  LEA R17, R16, R21, 0x2 ;  /* 0x0000001510117211 */ /* 0x001fe200078e10ff */
[----:B------:R-:W-:-:S07]  /*6460*/  IMAD R19, R18, 0x4, R21 ;  /* 0x0000000412137824 */ /* 0x000fce00078e0215 */
        /* <DEDUP_REMOVED lines=14> */
.L_x_412:
[----:B------:R-:W-:Y:S01]  /*6550*/  MOV R20, R9 ;  /* 0x0000000900147202 */ /* 0x000fe20000000f00 */
[----:B------:R-:W-:-:S08]  /*6560*/  IMAD R12, R12, UR5, RZ ;  /* 0x000000050c0c7c24 */ /* 0x000fd0000f8e02ff */
.L_x_414:
[----:B0-----:R-:W-:Y:S01]  /*6570*/  MOV R19, 0x4 ;  /* 0x0000000400137802 */ /* 0x001fe20000000f00 */
[C---:B------:R-:W-:Y:S02]  /*6580*/  IMAD.IADD R16, R23.reuse, 0x1, R12 ;  /* 0x0000000117107824 */ /* 0x040fe400078e020c */
[----:B------:R-:W-:Y:S02]  /*6590*/  IMAD.IADD R18, R23, 0x1, R20 ;  /* 0x0000000117127824 */ /* 0x000fe400078e0214 */
        /* <DEDUP_REMOVED lines=16> */
.L_x_403:
[----:B------:R-:W-:Y:S05]  /*66a0*/  BSYNC B1 ;  /* 0x0000000000017941 */ /* 0x000fea0003800000 */
.L_x_402:
[----:B------:R-:W-:-:S04]  /*66b0*/  IADD3 R8, R8, 0x1, RZ ;  /* 0x0000000108087810 */ /* 0x000fc80007ffe0ff */
[----:B------:R-:W-:-:S12]  /*66c0*/  ISETP.GE.AND P0, PT, R8, R4, PT ;  /* 0x000000040800720c */ /* 0x000fd80003f06270 */
[----:B------:R-:W-:Y:S05]  /*66d0*/  @!P0 BRA `(.L_x_415) ;  /* 0xfffff3d000008947 */ /* 0x000fea000383ffff */
.L_x_401:
[----:B------:R-:W-:-:S04]  /*66e0*/  IADD3 R4, R4, 0x1, RZ ;  /* 0x0000000104047810 */ /* 0x000fc80007ffe0ff */
[----:B------:R-:W-:-:S12]  /*66f0*/  ISETP.GE.AND P0, PT, R4, R29, PT ;  /* 0x0000001d0400720c */ /* 0x000fd80003f06270 */
[----:B------:R-:W-:Y:S05]  /*6700*/  @!P0 BRA `(.L_x_416) ;  /* 0xfffff2f000008947 */ /* 0x000fea000383ffff */
[----:B------:R-:W-:Y:S01]  /*6710*/  MOV R4, 0x1 ;  /* 0x0000000100047802 */ /* 0x000fe20000000f00 */
[----:B------:R-:W-:-:S08]  /*6720*/  IMAD.MOV.U32 R3, RZ, RZ, RZ ;  /* 0x000000ffff037224 */ /* 0x000fd000078e00ff */
.L_x_421:
        /* <DEDUP_REMOVED lines=10> */
.L_x_419:
        /* <DEDUP_REMOVED lines=12> */
.L_x_418:
        /* <DEDUP_REMOVED lines=10> */
.L_x_420:
[----:B------:R-:W-:-:S12]  /*6930*/  ISETP.LT.OR P0, PT, R5, R4, P0 ;  /* 0x000000040500720c */ /* 0x000fd80000701670 */
[----:B------:R-:W-:Y:S05]  /*6940*/  @!P0 BRA `(.L_x_417) ;  /* 0x0000002000008947 */ /* 0x000fea0003800000 */
[----:B------:R-:W3:Y:S02]  /*6950*/  LDL R6, [R10] ;  /* 0x000000000a067983 */ /* 0x000ee40000100800 */
[----:B---3--:R-:W-:-:S08]  /*6960*/  FADD.FTZ R3, R3, |R6| ;  /* 0x4000000603037221 */ /* 0x008fd00000010000 */
.L_x_417:
[----:B------:R-:W-:-:S04]  /*6970*/  IADD3 R4, R4, 0x1, RZ ;  /* 0x0000000104047810 */ /* 0x000fc80007ffe0ff */
[----:B------:R-:W-:-:S12]  /*6980*/  ISETP.GE.AND P0, PT, R4, R29, PT ;  /* 0x0000001d0400720c */ /* 0x000fd80003f06270 */
[----:B------:R-:W-:Y:S05]  /*6990*/  @!P0 BRA `(.L_x_421) ;  /* 0xfffffd9000008947 */ /* 0x000fea000383ffff */
[----:B------:R-:W-:-:S12]  /*69a0*/  FSETP.GEU.FTZ.AND P0, PT, R3, 1.0000000116860974231e-07, PT ;  /* 0x33d6bf950300780b */ /* 0x000fd80003f1e000 */
[----:B------:R-:W-:Y:S05]  /*69b0*/  @!P0 BRA `(.L_x_337) ;  /* 0x0000421000008947 */ /* 0x000fea0003800000 */
[----:B------:R-:W-:-:S08]  /*69c0*/  MOV R10, 0x1 ;  /* 0x00000001000a7802 */ /* 0x000fd00000000f00 */
.L_x_441:
[----:B------:R-:W-:-:S12]  /*69d0*/  ISETP.GE.AND P0, PT, R10, 0x1, PT ;  /* 0x000000010a00780c */ /* 0x000fd80003f06270 */
[----:B0-----:R-:W-:Y:S05]  /*69e0*/  @!P0 BRA `(.L_x_422) ;  /* 0x00000e2000008947 */ /* 0x001fea0003800000 */
        /* <DEDUP_REMOVED lines=9> */
.L_x_440:
[----:B------:R-:W-:Y:S01]  /*6a80*/  IMAD.IADD R12, R7, 0x1, R6 ;  /* 0x00000001070c7824 */ /* 0x000fe200078e0206 */
[----:B0-----:R-:W3:Y:S04]  /*6a90*/  LDL R19, [R11] ;  /* 0x000000000b137983 */ /* 0x001ee80000100800 */
[----:B------:R-:W-:-:S08]  /*6aa0*/  LEA R16, R12, R21, 0x2 ;  /* 0x000000150c107211 */ /* 0x000fd000078e10ff */
[----:B------:R-:W4:Y:S01]  /*6ab0*/  LDL R24, [R16] ;  /* 0x0000000010187983 */ /* 0x000f220000100800 */
[----:B------:R-:W-:Y:S01]  /*6ac0*/  IMAD R12, R29, R6, RZ ;  /* 0x000000061d0c7224 */ /* 0x000fe200078e02ff */
[----:B------:R-:W-:Y:S01]  /*6ad0*/  BSSY B1, `(.L_x_423) ;  /* 0x00000d0000017945 */ /* 0x000fe20003800000 */
[----:B------:R-:W-:Y:S02]  /*6ae0*/  BSSY B2, `(.L_x_424) ;  /* 0x000000f000027945 */ /* 0x000fe40003800000 */
[----:B------:R-:W-:-:S05]  /*6af0*/  IMAD.IADD R14, R12, 0x1, R6 ;  /* 0x000000010c0e7824 */ /* 0x000fca00078e0206 */
[----:B------:R-:W-:Y:S01]  /*6b00*/  LEA R17, R14, R21, 0x2 ;  /* 0x000000150e117211 */ /* 0x000fe200078e10ff */
[----:B---3--:R-:W-:-:S05]  /*6b10*/  FMUL.FTZ R13, |R19|, 9.9999997171806853657e-10 ;  /* 0x3089705f130d7820 */ /* 0x008fca0000410200 */
[----:B----4-:R-:W-:-:S12]  /*6b20*/  FSETP.GTU.FTZ.AND P0, PT, |R24|, R13, PT ;  /* 0x0000000d1800720b */ /* 0x010fd80003f1c200 */
[----:B------:R-:W-:Y:S05]  /*6b30*/  @P0 BRA `(.L_x_425) ;  /* 0x0000006000000947 */ /* 0x000fea0003800000 */
[----:B------:R-:W3:Y:S02]  /*6b40*/  LDL R13, [R17] ;  /* 0x00000000110d7983 */ /* 0x000ee40000100800 */
[----:B---3--:R-:W-:-:S05]  /*6b50*/  FMUL.FTZ R13, |R13|, 9.9999997171806853657e-10 ;  /* 0x3089705f0d0d7820 */ /* 0x008fca0000410200 */
[----:B------:R-:W-:-:S12]  /*6b60*/  FSETP.GTU.FTZ.AND P0, PT, |R24|, R13, PT ;  /* 0x0000000d1800720b */ /* 0x000fd80003f1c200 */
[----:B------:R0:W-:Y:S01]  /*6b70*/  @!P0 STL [R16], RZ ;  /* 0x000000ff10008387 */ /* 0x0001e20000100800 */
[----:B------:R-:W-:Y:S01]  /*6b80*/  @!P0 BREAK B2 ;  /* 0x0000000000028942 */ /* 0x000fe20003800000 */
[----:B------:R-:W-:Y:S05]  /*6b90*/  @!P0 BRA `(.L_x_426) ;  /* 0x00000c3000008947 */ /* 0x000fea0003800000 */
.L_x_425:
[----:B------:R-:W-:-:S12]  /*6ba0*/  FSETP.NEU.FTZ.AND P0, PT, R24, RZ, PT ;  /* 0x000000ff1800720b */ /* 0x000fd80003f1d000 */
[----:B------:R-:W-:Y:S01]  /*6bb0*/  @!P0 BREAK B2 ;  /* 0x0000000000028942 */ /* 0x000fe20003800000 */
[----:B------:R-:W-:Y:S05]  /*6bc0*/  @!P0 BRA `(.L_x_426) ;  /* 0x00000c0000008947 */ /* 0x000fea0003800000 */
[----:B------:R-:W-:Y:S05]  /*6bd0*/  BSYNC B2 ;  /* 0x0000000000027941 */ /* 0x000fea0003800000 */
.L_x_424:
[----:B------:R-:W3:Y:S01]  /*6be0*/  LDL R13, [R17] ;  /* 0x00000000110d7983 */ /* 0x000ee20000100800 */
[----:B------:R-:W-:Y:S01]  /*6bf0*/  BSSY B2, `(.L_x_427) ;  /* 0x0000010000027945 */ /* 0x000fe20003800000 */
[----:B---3--:R-:W-:-:S04]  /*6c00*/  FADD.FTZ R15, R19, -R13 ;  /* 0x8000000d130f7221 */ /* 0x008fc80000010000 */
[----:B------:R-:W-:-:S05]  /*6c10*/  FMUL.FTZ R13, |R15|, 9.9999997171806853657e-10 ;  /* 0x3089705f0f0d7820 */ /* 0x000fca0000410200 */
[----:B------:R-:W-:-:S12]  /*6c20*/  FSETP.GT.FTZ.AND P0, PT, |R24|, R13, PT ;  /* 0x0000000d1800720b */ /* 0x000fd80003f14200 */
[----:B------:R-:W3:Y:S02]  /*6c30*/  @!P0 MUFU.RCP R18, R15 ;  /* 0x0000000f00128308 */ /* 0x000ee40000001000 */
[----:B---3--:R-:W-:Y:S01]  /*6c40*/  @!P0 FMUL.FTZ R18, R24, R18 ;  /* 0x0000001218128220 */ /* 0x008fe20000410000 */
[----:B------:R-:W-:Y:S07]  /*6c50*/  @!P0 BRA `(.L_x_428) ;  /* 0x0000009000008947 */ /* 0x000fee0003800000 */
[----:B------:R-:W3:Y:S01]  /*6c60*/  MUFU.RCP R14, R24 ;  /* 0x00000018000e7308 */ /* 0x000ee20000001000 */
[----:B------:R-:W-:-:S04]  /*6c70*/  FMUL.FTZ R13, R15, 0.5 ;  /* 0x3f0000000f0d7820 */ /* 0x000fc80000410000 */
[----:B---3--:R-:W-:-:S04]  /*6c80*/  FMUL.FTZ R13, R13, R14 ;  /* 0x0000000e0d0d7220 */ /* 0x008fc80000410000 */
[C---:B------:R-:W-:Y:S01]  /*6c90*/  FFMA.FTZ R14, R13.reuse, R13, 1 ;  /* 0x3f8000000d0e7423 */ /* 0x040fe2000001000d */
[----:B------:R-:W-:-:S05]  /*6ca0*/  FSETP.GEU.FTZ.AND P0, PT, R13, RZ, PT ;  /* 0x000000ff0d00720b */ /* 0x000fca0003f1e000 */
[----:B------:R-:W3:Y:S02]  /*6cb0*/  MUFU.SQRT R14, R14 ;  /* 0x0000000e000e7308 */ /* 0x000ee40000002000 */
[----:B---3--:R-:W-:-:S06]  /*6cc0*/  FADD.FTZ R15, |R13|, R14 ;  /* 0x0000000e0d0f7221 */ /* 0x008fcc0000010200 */
[----:B------:R-:W3:Y:S02]  /*6cd0*/  MUFU.RCP R18, R15 ;  /* 0x0000000f00127308 */ /* 0x000ee40000001000 */
[----:B---3--:R-:W-:-:S08]  /*6ce0*/  @!P0 FADD.FTZ R18, -R18, -RZ ;  /* 0x800000ff12128221 */ /* 0x008fd00000010100 */
.L_x_428:
[----:B------:R-:W-:Y:S05]  /*6cf0*/  BSYNC B2 ;  /* 0x0000000000027941 */ /* 0x000fea0003800000 */
.L_x_427:
[----:B------:R-:W-:-:S08]  /*6d00*/  FFMA.FTZ R14, R24, R18, R19 ;  /* 0x00000012180e7223 */ /* 0x000fd00000010013 */
[----:B------:R3:W-:Y:S04]  /*6d10*/  STL [R11], R14 ;  /* 0x0000000e0b007387 */ /* 0x0007e80000100800 */
[----:B------:R-:W4:Y:S01]  /*6d20*/  LDL R13, [R17] ;  /* 0x00000000110d7983 */ /* 0x000f220000100800 */
[----:B------:R-:W-:Y:S01]  /*6d30*/  FFMA.FTZ R19, R18, R18, 1 ;  /* 0x3f80000012137423 */ /* 0x000fe20000010012 */
[----:B------:R-:W-:Y:S01]  /*6d40*/  ISETP.GE.AND P0, PT, R6, 0x1, PT ;  /* 0x000000010600780c */ /* 0x000fe20003f06270 */
[----:B---3--:R-:W-:-:S04]  /*6d50*/  IMAD.MOV.U32 R14, RZ, RZ, RZ ;  /* 0x000000ffff0e7224 */ /* 0x008fc800078e00ff */
[----:B------:R-:W3:Y:S02]  /*6d60*/  MUFU.RSQ R19, R19 ;  /* 0x0000001300137308 */ /* 0x000ee40000001400 */
[C---:B---3--:R-:W-:Y:S02]  /*6d70*/  FADD.FTZ R20, R19.reuse, 1 ;  /* 0x3f80000013147421 */ /* 0x048fe40000010000 */
[----:B------:R-:W-:-:S04]  /*6d80*/  FMUL.FTZ R15, R19, R18 ;  /* 0x00000012130f7220 */ /* 0x000fc80000410000 */
[----:B------:R-:W3:Y:S01]  /*6d90*/  MUFU.RCP R20, R20 ;  /* 0x0000001400147308 */ /* 0x000ee20000001000 */
[----:B----4-:R-:W-:Y:S02]  /*6da0*/  FFMA.FTZ R24, -R24, R18, R13 ;  /* 0x0000001218187223 */ /* 0x010fe4000001010d */
[----:B---3--:R-:W-:-:S06]  /*6db0*/  FMUL.FTZ R13, R15, R20 ;  /* 0x000000140f0d7220 */ /* 0x008fcc0000410000 */
[----:B------:R3:W-:Y:S04]  /*6dc0*/  STL [R17], R24 ;  /* 0x0000001811007387 */ /* 0x0007e80000100800 */
[----:B------:R3:W-:Y:S01]  /*6dd0*/  STL [R16], RZ ;  /* 0x000000ff10007387 */ /* 0x0007e20000100800 */
[----:B------:R-:W-:Y:S05]  /*6de0*/  @!P0 BRA `(.L_x_429) ;  /* 0x000005b000008947 */ /* 0x000fea0003800000 */
[----:B------:R-:W-:Y:S01]  /*6df0*/  ISETP.GT.AND P1, PT, R6, 0x3, PT ;  /* 0x000000030600780c */ /* 0x000fe20003f24270 */
[----:B---3--:R-:W-:Y:S01]  /*6e00*/  IMAD R17, R12, 0x4, R21 ;  /* 0x000000040c117824 */ /* 0x008fe200078e0215 */
[----:B------:R-:W-:Y:S01]  /*6e10*/  PLOP3.LUT P0, PT, PT, PT, PT, 0x80, 0x0 ;  /* 0x000000000000781c */ /* 0x000fe20003f0f070 */
[----:B0-----:R-:W-:Y:S01]  /*6e20*/  IMAD.MOV.U32 R16, RZ, RZ, R4 ;  /* 0x000000ffff107224 */ /* 0x001fe200078e0004 */
[----:B------:R-:W-:-:S08]  /*6e30*/  MOV R19, RZ ;  /* 0x000000ff00137202 */ /* 0x000fd00000000f00 */
[----:B------:R-:W-:Y:S05]  /*6e40*/  @!P1 BRA `(.L_x_430) ;  /* 0x000002d000009947 */ /* 0x000fea0003800000 */
[----:B------:R-:W-:Y:S01]  /*6e50*/  BSSY B2, `(.L_x_430) ;  /* 0x000002c000027945 */ /* 0x000fe20003800000 */
[----:B------:R-:W-:Y:S02]  /*6e60*/  PLOP3.LUT P0, PT, PT, PT, PT, 0x8, 0x0 ;  /* 0x000000000000781c */ /* 0x000fe40003f0e170 */
[----:B------:R-:W-:-:S10]  /*6e70*/  IADD3 R34, R6, -0x3, RZ ;  /* 0xfffffffd06227810 */ /* 0x000fd40007ffe0ff */
.L_x_431:
        /* <DEDUP_REMOVED lines=41> */
[----:B------:R-:W-:Y:S05]  /*7110*/  BSYNC B2 ;  /* 0x0000000000027941 */ /* 0x000fea0003800000 */
.L_x_430:
[----:B------:R-:W-:Y:S01]  /*7120*/  IADD3 R18, -R19, R6, RZ ;  /* 0x0000000613127210 */ /* 0x000fe20007ffe1ff */
[----:B------:R-:W-:Y:S03]  /*7130*/  BSSY B2, `(.L_x_432) ;  /* 0x0000019000027945 */ /* 0x000fe60003800000 */
        /* <DEDUP_REMOVED lines=24> */
.L_x_433:
[----:B------:R-:W-:Y:S05]  /*72c0*/  BSYNC B2 ;  /* 0x0000000000027941 */ /* 0x000fea0003800000 */
.L_x_432:
[----:B------:R-:W-:Y:S01]  /*72d0*/  ISETP.LT.OR P0, PT, R19, R6, P0 ;  /* 0x000000061300720c */ /* 0x000fe20000701670 */
[----:B------:R-:W-:Y:S11]  /*72e0*/  BSSY B2, `(.L_x_429) ;  /* 0x000000b000027945 */ /* 0x000ff60003800000 */
        /* <DEDUP_REMOVED lines=10> */
.L_x_434:
[----:B------:R-:W-:Y:S05]  /*7390*/  BSYNC B2 ;  /* 0x0000000000027941 */ /* 0x000fea0003800000 */
.L_x_429:
[----:B0--3--:R-:W-:Y:S02]  /*73a0*/  IADD3 R17, R6, 0x1, RZ ;  /* 0x0000000106117810 */ /* 0x009fe40007ffe0ff */
[----:B------:R-:W-:Y:S02]  /*73b0*/  ISETP.GE.AND P1, PT, R8, R29, PT ;  /* 0x0000001d0800720c */ /* 0x000fe40003f26270 */
[----:B------:R-:W-:-:S12]  /*73c0*/  ISETP.GE.AND P0, PT, R17, R10, PT ;  /* 0x0000000a1100720c */ /* 0x000fd80003f06270 */
[----:B------:R-:W-:Y:S05]  /*73d0*/  @P0 BRA `(.L_x_435) ;  /* 0x0000014000000947 */ /* 0x000fea0003800000 */
[--C-:B------:R-:W-:Y:S01]  /*73e0*/  IMAD.IADD R33, R7, 0x1, R6.reuse ;  /* 0x0000000107217824 */ /* 0x100fe200078e0206 */
[----:B------:R-:W-:Y:S01]  /*73f0*/  BSSY B2, `(.L_x_435) ;  /* 0x0000012000027945 */ /* 0x000fe20003800000 */
[----:B------:R-:W-:Y:S02]  /*7400*/  IMAD R16, R29, R17, R6 ;  /* 0x000000111d107224 */ /* 0x000fe400078e0206 */
[----:B------:R-:W-:-:S08]  /*7410*/  IMAD R33, R33, 0x4, R0 ;  /* 0x0000000421217824 */ /* 0x000fd000078e0200 */
.L_x_436:
        /* <DEDUP_REMOVED lines=15> */
[----:B------:R-:W-:Y:S05]  /*7510*/  BSYNC B2 ;  /* 0x0000000000027941 */ /* 0x000fea0003800000 */
.L_x_435:
[----:B------:R-:W-:Y:S05]  /*7520*/  @P1 BRA `(.L_x_437) ;  /* 0x0000015000001947 */ /* 0x000fea0003800000 */
[----:B------:R-:W-:Y:S01]  /*7530*/  BSSY B2, `(.L_x_437) ;  /* 0x0000014000027945 */ /* 0x000fe20003800000 */
[----:B------:R-:W-:Y:S01]  /*7540*/  IADD3 R16, R5, R6, RZ ;  /* 0x0000000605107210 */ /* 0x000fe20007ffe0ff */
[----:B------:R-:W-:Y:S01]  /*7550*/  IMAD.MOV.U32 R18, RZ, RZ, R9 ;  /* 0x000000ffff127224 */ /* 0x000fe200078e0009 */
[----:B------:R-:W-:-:S08]  /*7560*/  MOV R20, R8 ;  /* 0x0000000800147202 */ /* 0x000fd00000000f00 */
.L_x_438:
        /* <DEDUP_REMOVED lines=16> */
[----:B------:R-:W-:Y:S05]  /*7670*/  BSYNC B2 ;  /* 0x0000000000027941 */ /* 0x000fea0003800000 */
.L_x_437:
[----:B------:R-:W-:Y:S02]  /*7680*/  IMAD.MOV.U32 R20, RZ, RZ, R3 ;  /* 0x000000ffff147224 */ /* 0x000fe400078e0003 */
[----:B------:R-:W-:-:S08]  /*7690*/  IMAD R12, R12, UR5, RZ ;  /* 0x000000050c0c7c24 */ /* 0x000fd0000f8e02ff */
.L_x_439:
[C---:B0-----:R-:W-:Y:S01]  /*76a0*/  IADD3 R16, R23.reuse, R12, RZ ;  /* 0x0000000c17107210 */ /* 0x041fe20007ffe0ff */
[----:B0-----:R-:W-:Y:S01]  /*76b0*/  IMAD.MOV.U32 R19, RZ, RZ, 0x4 ;  /* 0x00000004ff137424 */ /* 0x001fe200078e00ff */
[----:B------:R-:W-:-:S03]  /*76c0*/  IADD3 R18, R23, R20, RZ ;  /* 0x0000001417127210 */ /* 0x000fc60007ffe0ff */
        /* <DEDUP_REMOVED lines=16> */
.L_x_426:
[----:B------:R-:W-:Y:S05]  /*77d0*/  BSYNC B1 ;  /* 0x0000000000017941 */ /* 0x000fea0003800000 */
.L_x_423:
[----:B------:R-:W-:-:S04]  /*77e0*/  IADD3 R6, R6, 0x1, RZ ;  /* 0x0000000106067810 */ /* 0x000fc80007ffe0ff */
[----:B------:R-:W-:-:S12]  /*77f0*/  ISETP.GE.AND P0, PT, R6, R10, PT ;  /* 0x0000000a0600720c */ /* 0x000fd80003f06270 */
[----:B------:R-:W-:Y:S05]  /*7800*/  @!P0 BRA `(.L_x_440) ;  /* 0xfffff27000008947 */ /* 0x000fea000383ffff */
.L_x_422:
[----:B------:R-:W-:-:S04]  /*7810*/  IADD3 R10, R10, 0x1, RZ ;  /* 0x000000010a0a7810 */ /* 0x000fc80007ffe0ff */
[----:B------:R-:W-:-:S12]  /*7820*/  ISETP.GE.AND P0, PT, R10, R29, PT ;  /* 0x0000001d0a00720c */ /* 0x000fd80003f06270 */
[----:B------:R-:W-:Y:S05]  /*7830*/  @!P0 BRA `(.L_x_441) ;  /* 0xfffff19000008947 */ /* 0x000fea000383ffff */
[----:B------:R-:W-:Y:S01]  /*7840*/  IMAD.MOV.U32 R4, RZ, RZ, 0x1 ;  /* 0x00000001ff047424 */ /* 0x000fe200078e00ff */
[----:B------:R-:W-:-:S08]  /*7850*/  MOV R3, RZ ;  /* 0x000000ff00037202 */ /* 0x000fd00000000f00 */
.L_x_446:
        /* <DEDUP_REMOVED lines=10> */
.L_x_444:
        /* <DEDUP_REMOVED lines=12> */
.L_x_443:
        /* <DEDUP_REMOVED lines=10> */
.L_x_445:
[----:B------:R-:W-:-:S12]  /*7a60*/  ISETP.LT.OR P0, PT, R5, R4, P0 ;  /* 0x000000040500720c */ /* 0x000fd80000701670 */
[----:B------:R-:W-:Y:S05]  /*7a70*/  @!P0 BRA `(.L_x_442) ;  /* 0x0000002000008947 */ /* 0x000fea0003800000 */
[----:B------:R-:W3:Y:S02]  /*7a80*/  LDL R6, [R10] ;  /* 0x000000000a067983 */ /* 0x000ee40000100800 */
[----:B---3--:R-:W-:-:S08]  /*7a90*/  FADD.FTZ R3, R3, |R6| ;  /* 0x4000000603037221 */ /* 0x008fd00000010000 */
.L_x_442:
[----:B------:R-:W-:-:S04]  /*7aa0*/  IADD3 R4, R4, 0x1, RZ ;  /* 0x0000000104047810 */ /* 0x000fc80007ffe0ff */
[----:B------:R-:W-:-:S12]  /*7ab0*/  ISETP.GE.AND P0, PT, R4, R29, PT ;  /* 0x0000001d0400720c */ /* 0x000fd80003f06270 */
[----:B------:R-:W-:Y:S05]  /*7ac0*/  @!P0 BRA `(.L_x_446) ;  /* 0xfffffd9000008947 */ /* 0x000fea000383ffff */
[----:B------:R-:W-:-:S12]  /*7ad0*/  FSETP.GEU.FTZ.AND P0, PT, R3, 1.0000000116860974231e-07, PT ;  /* 0x33d6bf950300780b */ /* 0x000fd80003f1e000 */
[----:B------:R-:W-:Y:S05]  /*7ae0*/  @!P0 BRA `(.L_x_337) ;  /* 0x000030e000008947 */ /* 0x000fea0003800000 */
[----:B------:R-:W-:-:S08]  /*7af0*/  IMAD.MOV.U32 R10, RZ, RZ, 0x1 ;  /* 0x00000001ff0a7424 */ /* 0x000fd000078e00ff */
.L_x_466:
        /* <DEDUP_REMOVED lines=11> */
.L_x_465:
[----:B------:R-:W-:Y:S01]  /*7bb0*/  IADD3 R12, R7, R6, RZ ;  /* 0x00000006070c7210 */ /* 0x000fe20007ffe0ff */
[----:B0-----:R-:W3:Y:S04]  /*7bc0*/  LDL R19, [R11] ;  /* 0x000000000b137983 */ /* 0x001ee80000100800 */
[----:B------:R-:W-:-:S08]  /*7bd0*/  IMAD R16, R12, 0x4, R21 ;  /* 0x000000040c107824 */ /* 0x000fd000078e0215 */
[----:B------:R-:W4:Y:S01]  /*7be0*/  LDL R24, [R16] ;  /* 0x0000000010187983 */ /* 0x000f220000100800 */
[-C--:B------:R-:W-:Y:S01]  /*7bf0*/  IMAD R12, R29, R6.reuse, RZ ;  /* 0x000000061d0c7224 */ /* 0x080fe200078e02ff */
[----:B------:R-:W-:Y:S01]  /*7c00*/  BSSY B1, `(.L_x_448) ;  /* 0x00000d0000017945 */ /* 0x000fe20003800000 */
[----:B------:R-:W-:Y:S03]  /*7c10*/  BSSY B2, `(.L_x_449) ;  /* 0x000000f000027945 */ /* 0x000fe60003800000 */
[----:B------:R-:W-:-:S05]  /*7c20*/  IADD3 R14, R12, R6, RZ ;  /* 0x000000060c0e7210 */ /* 0x000fca0007ffe0ff */
[----:B------:R-:W-:Y:S02]  /*7c30*/  IMAD R17, R14, 0x4, R21 ;  /* 0x000000040e117824 */ /* 0x000fe400078e0215 */
        /* <DEDUP_REMOVED lines=9> */
.L_x_450:
[----:B------:R-:W-:-:S12]  /*7cd0*/  FSETP.NEU.FTZ.AND P0, PT, R24, RZ, PT ;  /* 0x000000ff1800720b */ /* 0x000fd80003f1d000 */
[----:B------:R-:W-:Y:S01]  /*7ce0*/  @!P0 BREAK B2 ;  /* 0x0000000000028942 */ /* 0x000fe20003800000 */
[----:B------:R-:W-:Y:S05]  /*7cf0*/  @!P0 BRA `(.L_x_451) ;  /* 0x00000c0000008947 */ /* 0x000fea0003800000 */
[----:B------:R-:W-:Y:S05]  /*7d00*/  BSYNC B2 ;  /* 0x0000000000027941 */ /* 0x000fea0003800000 */
.L_x_449:
        /* <DEDUP_REMOVED lines=17> */
.L_x_453:
[----:B------:R-:W-:Y:S05]  /*7e20*/  BSYNC B2 ;  /* 0x0000000000027941 */ /* 0x000fea0003800000 */
.L_x_452:
[----:B------:R-:W-:-:S08]  /*7e30*/  FFMA.FTZ R14, R24, R18, R19 ;  /* 0x00000012180e7223 */ /* 0x000fd00000010013 */
[----:B------:R3:W-:Y:S04]  /*7e40*/  STL [R11], R14 ;  /* 0x0000000e0b007387 */ /* 0x0007e80000100800 */
[----:B------:R-:W4:Y:S01]  /*7e50*/  LDL R13, [R17] ;  /* 0x00000000110d7983 */ /* 0x000f220000100800 */
[----:B------:R-:W-:Y:S01]  /*7e60*/  FFMA.FTZ R19, R18, R18, 1 ;  /* 0x3f80000012137423 */ /* 0x000fe20000010012 */
[----:B------:R-:W-:Y:S02]  /*7e70*/  ISETP.GE.AND P0, PT, R6, 0x1, PT ;  /* 0x000000010600780c */ /* 0x000fe40003f06270 */
[----:B---3--:R-:W-:-:S03]  /*7e80*/  MOV R14, RZ ;  /* 0x000000ff000e7202 */ /* 0x008fc60000000f00 */
        /* <DEDUP_REMOVED lines=12> */
[----:B------:R-:W-:Y:S01]  /*7f50*/  IMAD.MOV.U32 R19, RZ, RZ, RZ ;  /* 0x000000ffff137224 */ /* 0x000fe200078e00ff */
[----:B0-----:R-:W-:-:S08]  /*7f60*/  MOV R16, R4 ;  /* 0x0000000400107202 */ /* 0x001fd00000000f00 */
[----:B------:R-:W-:Y:S05]  /*7f70*/  @!P1 BRA `(.L_x_455) ;  /* 0x000002d000009947 */ /* 0x000fea0003800000 */
[----:B------:R-:W-:Y:S01]  /*7f80*/  BSSY B2, `(.L_x_455) ;  /* 0x000002c000027945 */ /* 0x000fe20003800000 */
[----:B------:R-:W-:Y:S02]  /*7f90*/  PLOP3.LUT P0, PT, PT, PT, PT, 0x8, 0x0 ;  /* 0x000000000000781c */ /* 0x000fe40003f0e170 */
[----:B------:R-:W-:-:S10]  /*7fa0*/  IADD3 R34, R6, -0x3, RZ ;  /* 0xfffffffd06227810 */ /* 0x000fd40007ffe0ff */
.L_x_456:
        /* <DEDUP_REMOVED lines=42> */
.L_x_455:
[----:B------:R-:W-:Y:S01]  /*8250*/  IMAD.IADD R18, R6, 0x1, -R19 ;  /* 0x0000000106127824 */ /* 0x000fe200078e0a13 */
[----:B------:R-:W-:Y:S04]  /*8260*/  BSSY B2, `(.L_x_457) ;  /* 0x0000019000027945 */ /* 0x000fe80003800000 */
        /* <DEDUP_REMOVED lines=24> */
.L_x_458:
[----:B------:R-:W-:Y:S05]  /*83f0*/  BSYNC B2 ;  /* 0x0000000000027941 */ /* 0x000fea0003800000 */
.L_x_457:
        /* <DEDUP_REMOVED lines=12> */
.L_x_459:
[----:B------:R-:W-:Y:S05]  /*84c0*/  BSYNC B2 ;  /* 0x0000000000027941 */ /* 0x000fea0003800000 */
.L_x_454:
[----:B0--3--:R-:W-:Y:S02]  /*84d0*/  IADD3 R17, R6, 0x1, RZ ;  /* 0x0000000106117810 */ /* 0x009fe40007ffe0ff */
[----:B------:R-:W-:Y:S02]  /*84e0*/  ISETP.GE.AND P1, PT, R8, R29, PT ;  /* 0x0000001d0800720c */ /* 0x000fe40003f26270 */
[----:B------:R-:W-:-:S12]  /*84f0*/  ISETP.GE.AND P0, PT, R17, R10, PT ;  /* 0x0000000a1100720c */ /* 0x000fd80003f06270 */
[----:B------:R-:W-:Y:S05]  /*8500*/  @P0 BRA `(.L_x_460) ;  /* 0x0000014000000947 */ /* 0x000fea0003800000 */
[----:B------:R-:W-:Y:S01]  /*8510*/  IADD3 R33, R7, R6, RZ ;  /* 0x0000000607217210 */ /* 0x000fe20007ffe0ff */
[----:B------:R-:W-:Y:S01]  /*8520*/  BSSY B2, `(.L_x_460) ;  /* 0x0000012000027945 */ /* 0x000fe20003800000 */
[----:B------:R-:W-:-:S03]  /*8530*/  IMAD R16, R29, R17, R6 ;  /* 0x000000111d107224 */ /* 0x000fc600078e0206 */
[----:B------:R-:W-:-:S08]  /*8540*/  IMAD R33, R33, 0x4, R0 ;  /* 0x0000000421217824 */ /* 0x000fd000078e0200 */
.L_x_461:
        /* <DEDUP_REMOVED lines=15> */
[----:B------:R-:W-:Y:S05]  /*8640*/  BSYNC B2 ;  /* 0x0000000000027941 */ /* 0x000fea0003800000 */
.L_x_460:
[----:B------:R-:W-:Y:S05]  /*8650*/  @P1 BRA `(.L_x_462) ;  /* 0x0000015000001947 */ /* 0x000fea0003800000 */
[----:B------:R-:W-:Y:S01]  /*8660*/  BSSY B2, `(.L_x_462) ;  /* 0x0000014000027945 */ /* 0x000fe20003800000 */
[----:B------:R-:W-:Y:S01]  /*8670*/  IMAD.IADD R16, R5, 0x1, R6 ;  /* 0x0000000105107824 */ /* 0x000fe200078e0206 */
[----:B------:R-:W-:Y:S01]  /*8680*/  MOV R18, R9 ;  /* 0x0000000900127202 */ /* 0x000fe20000000f00 */
[----:B------:R-:W-:-:S08]  /*8690*/  IMAD.MOV.U32 R20, RZ, RZ, R8 ;  /* 0x000000ffff147224 */ /* 0x000fd000078e0008 */
.L_x_463:
        /* <DEDUP_REMOVED lines=17> */
.L_x_462:
[----:B------:R-:W-:Y:S01]  /*87b0*/  MOV R20, R3 ;  /* 0x0000000300147202 */ /* 0x000fe20000000f00 */
[----:B------:R-:W-:-:S08]  /*87c0*/  IMAD R12, R12, UR5, RZ ;  /* 0x000000050c0c7c24 */ /* 0x000fd0000f8e02ff */
.L_x_464:
        /* <DEDUP_REMOVED lines=19> */
.L_x_451:
[----:B------:R-:W-:Y:S05]  /*8900*/  BSYNC B1 ;  /* 0x0000000000017941 */ /* 0x000fea0003800000 */
.L_x_448:
[----:B------:R-:W-:-:S04]  /*8910*/  IADD3 R6, R6, 0x1, RZ ;  /* 0x0000000106067810 */ /* 0x000fc80007ffe0ff */
[----:B------:R-:W-:-:S12]  /*8920*/  ISETP.GE.AND P0, PT, R6, R10, PT ;  /* 0x0000000a0600720c */ /* 0x000fd80003f06270 */
[----:B------:R-:W-:Y:S05]  /*8930*/  @!P0 BRA `(.L_x_465) ;  /* 0xfffff27000008947 */ /* 0x000fea000383ffff */
.L_x_447:
[----:B------:R-:W-:-:S04]  /*8940*/  IADD3 R10, R10, 0x1, RZ ;  /* 0x000000010a0a7810 */ /* 0x000fc80007ffe0ff */
[----:B------:R-:W-:-:S12]  /*8950*/  ISETP.GE.AND P0, PT, R10, R29, PT ;  /* 0x0000001d0a00720c */ /* 0x000fd80003f06270 */
[----:B------:R-:W-:Y:S05]  /*8960*/  @!P0 BRA `(.L_x_466) ;  /* 0xfffff19000008947 */ /* 0x000fea000383ffff */
[----:B------:R-:W-:Y:S01]  /*8970*/  MOV R4, 0x1 ;  /* 0x0000000100047802 */ /* 0x000fe20000000f00 */
[----:B------:R-:W-:-:S08]  /*8980*/  IMAD.MOV.U32 R3, RZ, RZ, RZ ;  /* 0x000000ffff037224 */ /* 0x000fd000078e00ff */
.L_x_471:
        /* <DEDUP_REMOVED lines=10> */
.L_x_469:
        /* <DEDUP_REMOVED lines=12> */
.L_x_468:
        /* <DEDUP_REMOVED lines=10> */
.L_x_470:
[----:B------:R-:W-:-:S12]  /*8b90*/  ISETP.LT.OR P0, PT, R5, R4, P0 ;  /* 0x000000040500720c */ /* 0x000fd80000701670 */
[----:B------:R-:W-:Y:S05]  /*8ba0*/  @!P0 BRA `(.L_x_467) ;  /* 0x0000002000008947 */ /* 0x000fea0003800000 */
[----:B------:R-:W3:Y:S02]  /*8bb0*/  LDL R6, [R10] ;  /* 0x000000000a067983 */ /* 0x000ee40000100800 */
[----:B---3--:R-:W-:-:S08]  /*8bc0*/  FADD.FTZ R3, R3, |R6| ;  /* 0x4000000603037221 */ /* 0x008fd00000010000 */
.L_x_467:
[----:B------:R-:W-:-:S04]  /*8bd0*/  IADD3 R4, R4, 0x1, RZ ;  /* 0x0000000104047810 */ /* 0x000fc80007ffe0ff */
[----:B------:R-:W-:-:S12]  /*8be0*/  ISETP.GE.AND P0, PT, R4, R29, PT ;  /* 0x0000001d0400720c */ /* 0x000fd80003f06270 */
[----:B------:R-:W-:Y:S05]  /*8bf0*/  @!P0 BRA `(.L_x_471) ;  /* 0xfffffd9000008947 */ /* 0x000fea000383ffff */
[----:B------:R-:W-:-:S12]  /*8c00*/  FSETP.GEU.FTZ.AND P0, PT, R3, 1.0000000116860974231e-07, PT ;  /* 0x33d6bf950300780b */ /* 0x000fd80003f1e000 */
[----:B------:R-:W-:Y:S05]  /*8c10*/  @!P0 BRA `(.L_x_337) ;  /* 0x00001fb000008947 */ /* 0x000fea0003800000 */
[----:B------:R-:W-:-:S08]  /*8c20*/  MOV R10, 0x1 ;  /* 0x00000001000a7802 */ /* 0x000fd00000000f00 */
.L_x_491:
        /* <DEDUP_REMOVED lines=11> */
.L_x_490:
        /* <DEDUP_REMOVED lines=18> */
.L_x_475:
[----:B------:R-:W-:-:S12]  /*8e00*/  FSETP.NEU.FTZ.AND P0, PT, R24, RZ, PT ;  /* 0x000000ff1800720b */ /* 0x000fd80003f1d000 */
[----:B------:R-:W-:Y:S01]  /*8e10*/  @!P0 BREAK B2 ;  /* 0x0000000000028942 */ /* 0x000fe20003800000 */
[----:B------:R-:W-:Y:S05]  /*8e20*/  @!P0 BRA `(.L_x_476) ;  /* 0x00000c0000008947 */ /* 0x000fea0003800000 */
[----:B------:R-:W-:Y:S05]  /*8e30*/  BSYNC B2 ;  /* 0x0000000000027941 */ /* 0x000fea0003800000 */
.L_x_474:
        /* <DEDUP_REMOVED lines=17> */
.L_x_478:
[----:B------:R-:W-:Y:S05]  /*8f50*/  BSYNC B2 ;  /* 0x0000000000027941 */ /* 0x000fea0003800000 */
.L_x_477:
        /* <DEDUP_REMOVED lines=24> */
.L_x_481:
        /* <DEDUP_REMOVED lines=42> */
.L_x_480:
        /* <DEDUP_REMOVED lines=26> */
.L_x_483:
[----:B------:R-:W-:Y:S05]  /*9520*/  BSYNC B2 ;  /* 0x0000000000027941 */ /* 0x000fea0003800000 */
.L_x_482:
        /* <DEDUP_REMOVED lines=12> */
.L_x_484:
[----:B------:R-:W-:Y:S05]  /*95f0*/  BSYNC B2 ;  /* 0x0000000000027941 */ /* 0x000fea0003800000 */
.L_x_479:
        /* <DEDUP_REMOVED lines=8> */
.L_x_486:
        /* <DEDUP_REMOVED lines=16> */
.L_x_485:
[----:B------:R-:W-:Y:S05]  /*9780*/  @P1 BRA `(.L_x_487) ;  /* 0x0000015000001947 */ /* 0x000fea0003800000 */
[----:B------:R-:W-:Y:S01]  /*9790*/  BSSY B2, `(.L_x_487) ;  /* 0x0000014000027945 */ /* 0x000fe20003800000 */
[----:B------:R-:W-:Y:S01]  /*97a0*/  IADD3 R16, R5, R6, RZ ;  /* 0x0000000605107210 */ /* 0x000fe20007ffe0ff */
[----:B------:R-:W-:Y:S01]  /*97b0*/  IMAD.MOV.U32 R18, RZ, RZ, R9 ;  /* 0x000000ffff127224 */ /* 0x000fe200078e0009 */
[----:B------:R-:W-:-:S08]  /*97c0*/  MOV R20, R8 ;  /* 0x0000000800147202 */ /* 0x000fd00000000f00 */
.L_x_488:
        /* <DEDUP_REMOVED lines=17> */
.L_x_487:
[----:B------:R-:W-:Y:S02]  /*98e0*/  IMAD.MOV.U32 R20, RZ, RZ, R3 ;  /* 0x000000ffff147224 */ /* 0x000fe400078e0003 */
[----:B------:R-:W-:-:S08]  /*98f0*/  IMAD R12, R12, UR5, RZ ;  /* 0x000000050c0c7c24 */ /* 0x000fd0000f8e02ff */
.L_x_489:
        /* <DEDUP_REMOVED lines=19> */
.L_x_476:
[----:B------:R-:W-:Y:S05]  /*9a30*/  BSYNC B1 ;  /* 0x0000000000017941 */ /* 0x000fea0003800000 */
.L_x_473:
[----:B------:R-:W-:-:S04]  /*9a40*/  IADD3 R6, R6, 0x1, RZ ;  /* 0x0000000106067810 */ /* 0x000fc80007ffe0ff */
[----:B------:R-:W-:-:S12]  /*9a50*/  ISETP.GE.AND P0, PT, R6, R10, PT ;  /* 0x0000000a0600720c */ /* 0x000fd80003f06270 */
[----:B------:R-:W-:Y:S05]  /*9a60*/  @!P0 BRA `(.L_x_490) ;  /* 0xfffff27000008947 */ /* 0x000fea000383ffff */
.L_x_472:
[----:B------:R-:W-:-:S04]  /*9a70*/  IADD3 R10, R10, 0x1, RZ ;  /* 0x000000010a0a7810 */ /* 0x000fc80007ffe0ff */
[----:B------:R-:W-:-:S12]  /*9a80*/  ISETP.GE.AND P0, PT, R10, R29, PT ;  /* 0x0000001d0a00720c */ /* 0x000fd80003f06270 */
[----:B------:R-:W-:Y:S05]  /*9a90*/  @!P0 BRA `(.L_x_491) ;  /* 0xfffff19000008947 */ /* 0x000fea000383ffff */
[----:B------:R-:W-:Y:S01]  /*9aa0*/  IMAD.MOV.U32 R4, RZ, RZ, 0x1 ;  /* 0x00000001ff047424 */ /* 0x000fe200078e00ff */
[----:B------:R-:W-:-:S08]  /*9ab0*/  MOV R3, RZ ;  /* 0x000000ff00037202 */ /* 0x000fd00000000f00 */
.L_x_496:
        /* <DEDUP_REMOVED lines=10> */
.L_x_494:
        /* <DEDUP_REMOVED lines=12> */
.L_x_493:
        /* <DEDUP_REMOVED lines=10> */
.L_x_495:
[----:B------:R-:W-:-:S12]  /*9cc0*/  ISETP.LT.OR P0, PT, R5, R4, P0 ;  /* 0x000000040500720c */ /* 0x000fd80000701670 */
[----:B------:R-:W-:Y:S05]  /*9cd0*/  @!P0 BRA `(.L_x_492) ;  /* 0x0000002000008947 */ /* 0x000fea0003800000 */
[----:B------:R-:W3:Y:S02]  /*9ce0*/  LDL R6, [R10] ;  /* 0x000000000a067983 */ /* 0x000ee40000100800 */
[----:B---3--:R-:W-:-:S08]  /*9cf0*/  FADD.FTZ R3, R3, |R6| ;  /* 0x4000000603037221 */ /* 0x008fd00000010000 */
.L_x_492:
[----:B------:R-:W-:-:S04]  /*9d00*/  IADD3 R4, R4, 0x1, RZ ;  /* 0x0000000104047810 */ /* 0x000fc80007ffe0ff */
[----:B------:R-:W-:-:S12]  /*9d10*/  ISETP.GE.AND P0, PT, R4, R29, PT ;  /* 0x0000001d0400720c */ /* 0x000fd80003f06270 */
[----:B------:R-:W-:Y:S05]  /*9d20*/  @!P0 BRA `(.L_x_496) ;  /* 0xfffffd9000008947 */ /* 0x000fea000383ffff */
[----:B------:R-:W-:-:S12]  /*9d30*/  FSETP.GEU.FTZ.AND P0, PT, R3, 1.0000000116860974231e-07, PT ;  /* 0x33d6bf950300780b */ /* 0x000fd80003f1e000 */
[----:B------:R-:W-:Y:S05]  /*9d40*/  @!P0 BRA `(.L_x_337) ;  /* 0x00000e8000008947 */ /* 0x000fea0003800000 */
[----:B------:R-:W-:-:S08]  /*9d50*/  IMAD.MOV.U32 R10, RZ, RZ, 0x1 ;  /* 0x00000001ff0a7424 */ /* 0x000fd000078e00ff */
.L_x_516:
[----:B------:R-:W-:-:S12]  /*9d60*/  ISETP.GE.AND P0, PT, R10, 0x1, PT ;  /* 0x000000010a00780c */ /* 0x000fd80003f06270 */
[----:B0-----:R-:W-:Y:S05]  /*9d70*/  @!P0 BRA `(.L_x_497) ;  /* 0x00000e2000008947 */ /* 0x001fea0003800000 */
[-C--:B------:R-:W-:Y:S01]  /*9d80*/  IMAD R7, R29, R10.reuse, RZ ;  /* 0x0000000a1d077224 */ /* 0x080fe200078e02ff */
[----:B------:R-:W-:Y:S02]  /*9d90*/  IADD3 R8, R10, 0x1, RZ ;  /* 0x000000010a087810 */ /* 0x000fe40007ffe0ff */
[----:B------:R-:W-:Y:S01]  /*9da0*/  MOV R6, RZ ;  /* 0x000000ff00067202 */ /* 0x000fe20000000f00 */
[C-C-:B------:R-:W-:Y:S01]  /*9db0*/  IMAD R4, R7.reuse, 0x4, R21.reuse ;  /* 0x0000000407047824 */ /* 0x140fe200078e0215 */
[----:B------:R-:W-:Y:S01]  /*9dc0*/  IADD3 R12, R7, R10, RZ ;  /* 0x0000000a070c7210 */ /* 0x000fe20007ffe0ff */
[----:B------:R-:W-:Y:S02]  /*9dd0*/  IMAD R5, R29, R8, RZ ;  /* 0x000000081d057224 */ /* 0x000fe400078e02ff */
[----:B------:R-:W-:Y:S02]  /*9de0*/  IMAD R3, R7, UR5, RZ ;  /* 0x0000000507037c24 */ /* 0x000fe4000f8e02ff */
[----:B------:R-:W-:Y:S01]  /*9df0*/  IMAD R11, R12, 0x4, R21 ;  /* 0x000000040c0b7824 */ /* 0x000fe200078e0215 */
[----:B------:R-:W-:-:S08]  /*9e00*/  IADD3 R9, R5, R10, RZ ;  /* 0x0000000a05097210 */ /* 0x000fd00007ffe0ff */
.L_x_515:
[----:B------:R-:W-:Y:S01]  /*9e10*/  IADD3 R12, R7, R6, RZ ;  /* 0x00000006070c7210 */ /* 0x000fe20007ffe0ff */
[----:B0-----:R-:W3:Y:S04]  /*9e20*/  LDL R19, [R11] ;  /* 0x000000000b137983 */ /* 0x001ee80000100800 */
[----:B------:R-:W-:-:S08]  /*9e30*/  IMAD R16, R12, 0x4, R21 ;  /* 0x000000040c107824 */ /* 0x000fd000078e0215 */
[----:B------:R-:W4:Y:S01]  /*9e40*/  LDL R24, [R16] ;  /* 0x0000000010187983 */ /* 0x000f220000100800 */
[-C--:B------:R-:W-:Y:S01]  /*9e50*/  IMAD R12, R29, R6.reuse, RZ ;  /* 0x000000061d0c7224 */ /* 0x080fe200078e02ff */
[----:B------:R-:W-:Y:S01]  /*9e60*/  BSSY B1, `(.L_x_498) ;  /* 0x00000d0000017945 */ /* 0x000fe20003800000 */
[----:B------:R-:W-:Y:S03]  /*9e70*/  BSSY B2, `(.L_x_499) ;  /* 0x000000f000027945 */ /* 0x000fe60003800000 */
[----:B------:R-:W-:-:S04]  /*9e80*/  IADD3 R14, R12, R6, RZ ;  /* 0x000000060c0e7210 */ /* 0x000fc80007ffe0ff */
        /* <DEDUP_REMOVED lines=10> */
.L_x_500:
[----:B------:R-:W-:-:S12]  /*9f30*/  FSETP.NEU.FTZ.AND P0, PT, R24, RZ, PT ;  /* 0x000000ff1800720b */ /* 0x000fd80003f1d000 */
[----:B------:R-:W-:Y:S01]  /*9f40*/  @!P0 BREAK B2 ;  /* 0x0000000000028942 */ /* 0x000fe20003800000 */
[----:B------:R-:W-:Y:S05]  /*9f50*/  @!P0 BRA `(.L_x_501) ;  /* 0x00000c0000008947 */ /* 0x000fea0003800000 */
[----:B------:R-:W-:Y:S05]  /*9f60*/  BSYNC B2 ;  /* 0x0000000000027941 */ /* 0x000fea0003800000 */
.L_x_499:
        /* <DEDUP_REMOVED lines=17> */
.L_x_503:
[----:B------:R-:W-:Y:S05]  /*a080*/  BSYNC B2 ;  /* 0x0000000000027941 */ /* 0x000fea0003800000 */
.L_x_502:
        /* <DEDUP_REMOVED lines=17> */
[----:B------:R-:W-:Y:S02]  /*a1a0*/  PLOP3.LUT P0, PT, PT, PT, PT, 0x80, 0x0 ;  /* 0x000000000000781c */ /* 0x000fe40003f0f070 */
[----:B------:R-:W-:Y:S02]  /*a1b0*/  MOV R19, RZ ;  /* 0x000000ff00137202 */ /* 0x000fe40000000f00 */
[----:B0-----:R-:W-:-:S06]  /*a1c0*/  MOV R16, R4 ;  /* 0x0000000400107202 */ /* 0x001fcc0000000f00 */
[----:B------:R-:W-:Y:S05]  /*a1d0*/  @!P1 BRA `(.L_x_505) ;  /* 0x000002d000009947 */ /* 0x000fea0003800000 */
[----:B------:R-:W-:Y:S01]  /*a1e0*/  BSSY B2, `(.L_x_505) ;  /* 0x000002c000027945 */ /* 0x000fe20003800000 */
[----:B------:R-:W-:Y:S02]  /*a1f0*/  PLOP3.LUT P0, PT, PT, PT, PT, 0x8, 0x0 ;  /* 0x000000000000781c */ /* 0x000fe40003f0e170 */
[----:B------:R-:W-:-:S10]  /*a200*/  IADD3 R34, R6, -0x3, RZ ;  /* 0xfffffffd06227810 */ /* 0x000fd40007ffe0ff */
.L_x_506:
        /* <DEDUP_REMOVED lines=42> */
.L_x_505:
        /* <DEDUP_REMOVED lines=26> */
.L_x_508:
[----:B------:R-:W-:Y:S05]  /*a650*/  BSYNC B2 ;  /* 0x0000000000027941 */ /* 0x000fea0003800000 */
.L_x_507:
        /* <DEDUP_REMOVED lines=12> */
.L_x_509:
[----:B------:R-:W-:Y:S05]  /*a720*/  BSYNC B2 ;  /* 0x0000000000027941 */ /* 0x000fea0003800000 */
.L_x_504:
        /* <DEDUP_REMOVED lines=8> */
.L_x_511:
        /* <DEDUP_REMOVED lines=16> */
.L_x_510:
[----:B------:R-:W-:Y:S05]  /*a8b0*/  @P1 BRA `(.L_x_512) ;  /* 0x0000015000001947 */ /* 0x000fea0003800000 */
[----:B------:R-:W-:Y:S01]  /*a8c0*/  BSSY B2, `(.L_x_512) ;  /* 0x0000014000027945 */ /* 0x000fe20003800000 */
[----:B------:R-:W-:Y:S01]  /*a8d0*/  IADD3 R16, R5, R6, RZ ;  /* 0x0000000605107210 */ /* 0x000fe20007ffe0ff */
[----:B------:R-:W-:Y:S01]  /*a8e0*/  IMAD.MOV.U32 R20, RZ, RZ, R8 ;  /* 0x000000ffff147224 */ /* 0x000fe200078e0008 */
[----:B------:R-:W-:-:S08]  /*a8f0*/  MOV R18, R9 ;  /* 0x0000000900127202 */ /* 0x000fd00000000f00 */
.L_x_513:
[-C--:B0-----:R-:W-:Y:S02]  /*a900*/  LEA R17, R16, R21.reuse, 0x2 ;  /* 0x0000001510117211 */ /* 0x081fe400078e10ff */
[----:B------:R-:W-:-:S06]  /*a910*/  LEA R19, R18, R21, 0x2 ;  /* 0x0000001512137211 */ /* 0x000fcc00078e10ff */
        /* <DEDUP_REMOVED lines=15> */
.L_x_512:
[----:B------:R-:W-:Y:S01]  /*aa10*/  MOV R20, R3 ;  /* 0x0000000300147202 */ /* 0x000fe20000000f00 */
[----:B------:R-:W-:-:S08]  /*aa20*/  IMAD R12, R12, UR5, RZ ;  /* 0x000000050c0c7c24 */ /* 0x000fd0000f8e02ff */
.L_x_514:
[----:B0-----:R-:W-:Y:S01]  /*aa30*/  MOV R19, 0x4 ;  /* 0x0000000400137802 */ /* 0x001fe20000000f00 */
[C---:B------:R-:W-:Y:S01]  /*aa40*/  IMAD.IADD R16, R23.reuse, 0x1, R12 ;  /* 0x0000000117107824 */ /* 0x040fe200078e020c */
        /* <DEDUP_REMOVED lines=17> */
.L_x_501:
[----:B------:R-:W-:Y:S05]  /*ab60*/  BSYNC B1 ;  /* 0x0000000000017941 */ /* 0x000fea0003800000 */
.L_x_498:
[----:B------:R-:W-:-:S04]  /*ab70*/  IADD3 R6, R6, 0x1, RZ ;  /* 0x0000000106067810 */ /* 0x000fc80007ffe0ff */
[----:B------:R-:W-:-:S12]  /*ab80*/  ISETP.GE.AND P0, PT, R6, R10, PT ;  /* 0x0000000a0600720c */ /* 0x000fd80003f06270 */
[----:B------:R-:W-:Y:S05]  /*ab90*/  @!P0 BRA `(.L_x_515) ;  /* 0xfffff27000008947 */ /* 0x000fea000383ffff */
.L_x_497:
[----:B------:R-:W-:-:S04]  /*aba0*/  IADD3 R10, R10, 0x1, RZ ;  /* 0x000000010a0a7810 */ /* 0x000fc80007ffe0ff */
[----:B------:R-:W-:-:S12]  /*abb0*/  ISETP.GE.AND P0, PT, R10, R29, PT ;  /* 0x0000001d0a00720c */ /* 0x000fd80003f06270 */
[----:B------:R-:W-:Y:S05]  /*abc0*/  @!P0 BRA `(.L_x_516) ;  /* 0xfffff19000008947 */ /* 0x000fea000383ffff */
.L_x_337:
[----:B------:R-:W-:Y:S05]  /*abd0*/  BSYNC B0 ;  /* 0x0000000000007941 */ /* 0x000fea0003800000 */
.L_x_336:
[----:B------:R-:W-:-:S04]  /*abe0*/  IADD3 R0, R29, -0x1, RZ ;  /* 0xffffffff1d007810 */ /* 0x000fc80007ffe0ff */
[----:B------:R-:W-:-:S12]  /*abf0*/  ISETP.GE.AND P0, PT, R0, 0x1, PT ;  /* 0x000000010000780c */ /* 0x000fd80003f06270 */
[----:B------:R-:W-:Y:S05]  /*ac00*/  @!P0 BRA `(.L_x_517) ;  /* 0x0000064000008947 */ /* 0x000fea0003800000 */
[----:B0-----:R-:W-:Y:S01]  /*ac10*/  IADD3 R3, R29, 0x1, RZ ;  /* 0x000000011d037810 */ /* 0x001fe20007ffe0ff */
[----:B------:R-:W-:-:S08]  /*ac20*/  IMAD.MOV.U32 R4, RZ, RZ, RZ ;  /* 0x000000ffff047224 */ /* 0x000fd000078e00ff */
.L_x_525:
[----:B------:R-:W-:-:S05]  /*ac30*/  IMAD R15, R29, R4, RZ ;  /* 0x000000041d0f7224 */ /* 0x000fca00078e02ff */
[----:B0-----:R-:W-:-:S04]  /*ac40*/  IADD3 R6, R15, R4, RZ ;  /* 0x000000040f067210 */ /* 0x001fc80007ffe0ff */
[----:B------:R-:W-:-:S08]  /*ac50*/  LEA R6, R6, R21, 0x2 ;  /* 0x0000001506067211 */ /* 0x000fd000078e10ff */
[----:B------:R-:W3:Y:S01]  /*ac60*/  LDL R17, [R6] ;  /* 0x0000000006117983 */ /* 0x000ee20000100800 */
[----:B------:R-:W-:Y:S01]  /*ac70*/  ISETP.GE.AND P0, PT, R4, R29, PT ;  /* 0x0000001d0400720c */ /* 0x000fe20003f06270 */
[----:B------:R-:W-:Y:S01]  /*ac80*/  IMAD.MOV.U32 R5, RZ, RZ, R4 ;  /* 0x000000ffff057224 */ /* 0x000fe200078e0004 */
[----:B---3--:R-:W-:-:S10]  /*ac90*/  MOV R7, R17 ;  /* 0x0000001100077202 */ /* 0x008fd40000000f00 */
[----:B--2---:R-:W-:Y:S05]  /*aca0*/  @P0 BRA `(.L_x_518) ;  /* 0x000003d000000947 */ /* 0x004fea0003800000 */
[-C--:B------:R-:W-:Y:S01]  /*acb0*/  IADD3 R5, R29, -R4.reuse, RZ ;  /* 0x800000041d057210 */ /* 0x080fe20007ffe0ff */
[-C--:B------:R-:W-:Y:S01]  /*acc0*/  IMAD R8, R3, R4.reuse, RZ ;  /* 0x0000000403087224 */ /* 0x080fe200078e02ff */
[----:B------:R-:W-:Y:S01]  /*acd0*/  PLOP3.LUT P0, PT, PT, PT, PT, 0x80, 0x0 ;  /* 0x000000000000781c */ /* 0x000fe20003f0f070 */
[----:B------:R-:W-:Y:S01]  /*ace0*/  IMAD.MOV.U32 R10, RZ, RZ, R4 ;  /* 0x000000ffff0a7224 */ /* 0x000fe200078e0004 */
[----:B------:R-:W-:Y:S02]  /*acf0*/  ISETP.GT.AND P1, PT, R5, 0x3, PT ;  /* 0x000000030500780c */ /* 0x000fe40003f24270 */
[----:B------:R-:W-:Y:S02]  /*ad00*/  MOV R5, R4 ;  /* 0x0000000400057202 */ /* 0x000fe40000000f00 */
[----:B------:R-:W-:-:S08]  /*ad10*/  MOV R7, R17 ;  /* 0x0000001100077202 */ /* 0x000fd00000000f00 */
[----:B------:R-:W-:Y:S05]  /*ad20*/  @!P1 BRA `(.L_x_519) ;  /* 0x000001d000009947 */ /* 0x000fea0003800000 */
[----:B------:R-:W-:Y:S02]  /*ad30*/  PLOP3.LUT P0, PT, PT, PT, PT, 0x8, 0x0 ;  /* 0x000000000000781c */ /* 0x000fe40003f0e170 */
[----:B------:R-:W-:-:S10]  /*ad40*/  IADD3 R19, R29, -0x3, RZ ;  /* 0xfffffffd1d137810 */ /* 0x000fd40007ffe0ff */
.L_x_520:
[----:B------:R-:W-:Y:S01]  /*ad50*/  IMAD R9, R8, 0x4, R21 ;  /* 0x0000000408097824 */ /* 0x000fe200078e0215 */
[----:B------:R-:W-:-:S04]  /*ad60*/  IADD3 R12, R3, R8, RZ ;  /* 0x00000008030c7210 */ /* 0x000fc80007ffe0ff */
[----:B------:R-:W-:-:S03]  /*ad70*/  LEA R11, R12, R21, 0x2 ;  /* 0x000000150c0b7211 */ /* 0x000fc600078e10ff */
[----:B------:R-:W3:Y:S01]  /*ad80*/  LDL R8, [R9] ;  /* 0x0000000009087983 */ /* 0x000ee20000100800 */
[----:B------:R-:W-:-:S04]  /*ad90*/  IMAD.IADD R12, R3, 0x1, R12 ;  /* 0x00000001030c7824 */ /* 0x000fc800078e020c */
[----:B------:R-:W4:Y:S01]  /*ada0*/  LDL R11, [R11] ;  /* 0x000000000b0b7983 */ /* 0x000f220000100800 */
[----:B------:R-:W-:Y:S02]  /*adb0*/  LEA R13, R12, R21, 0x2 ;  /* 0x000000150c0d7211 */ /* 0x000fe400078e10ff */
[----:B------:R-:W-:-:S05]  /*adc0*/  IADD3 R12, R3, R12, RZ ;  /* 0x0000000c030c7210 */ /* 0x000fca0007ffe0ff */
[----:B------:R-:W-:Y:S01]  /*add0*/  IMAD R14, R12, 0x4, R21 ;  /* 0x000000040c0e7824 */ /* 0x000fe200078e0215 */
[----:B------:R-:W5:Y:S07]  /*ade0*/  LDL R13, [R13] ;  /* 0x000000000d0d7983 */ /* 0x000f6e0000100800 */
[----:B--2---:R-:W2:Y:S01]  /*adf0*/  LDL R14, [R14] ;  /* 0x000000000e0e7983 */ /* 0x004ea20000100800 */
[----:B---3--:R-:W-:-:S04]  /*ae00*/  FSETP.GE.FTZ.AND P1, PT, R8, R7, PT ;  /* 0x000000070800720b */ /* 0x008fc80003f36000 */
[----:B------:R-:W-:-:S04]  /*ae10*/  FSEL R8, R7, R8, !P1 ;  /* 0x0000000807087208 */ /* 0x000fc80004800000 */
[----:B----4-:R-:W-:-:S04]  /*ae20*/  FSETP.GE.FTZ.AND P2, PT, R11, R8, PT ;  /* 0x000000080b00720b */ /* 0x010fc80003f56000 */
[----:B------:R-:W-:-:S04]  /*ae30*/  FSEL R8, R8, R11, !P2 ;  /* 0x0000000b08087208 */ /* 0x000fc80005000000 */
[----:B-----5:R-:W-:-:S04]  /*ae40*/  FSETP.GE.FTZ.AND P3, PT, R13, R8, PT ;  /* 0x000000080d00720b */ /* 0x020fc80003f76000 */
[----:B------:R-:W-:Y:S02]  /*ae50*/  FSEL R7, R8, R13, !P3 ;  /* 0x0000000d08077208 */ /* 0x000fe40005800000 */
[----:B------:R-:W-:Y:S02]  /*ae60*/  SEL R5, R5, R10, !P1 ;  /* 0x0000000a05057207 */ /* 0x000fe40004800000 */
[----:B--2---:R-:W-:Y:S02]  /*ae70*/  FSETP.GE.FTZ.AND P1, PT, R14, R7, PT ;  /* 0x000000070e00720b */ /* 0x004fe40003f36000 */
[----:B------:R-:W-:-:S04]  /*ae80*/  @P2 IADD3 R5, R10, 0x1, RZ ;  /* 0x000000010a052810 */ /* 0x000fc80007ffe0ff */
[----:B------:R-:W-:-:S06]  /*ae90*/  @P3 IADD3 R5, R10, 0x2, RZ ;  /* 0x000000020a053810 */ /* 0x000fcc0007ffe0ff */
[C---:B------:R-:W-:Y:S02]  /*aea0*/  @P1 IADD3 R5, R10.reuse, 0x3, RZ ;  /* 0x000000030a051810 */ /* 0x040fe40007ffe0ff */
[----:B------:R-:W-:-:S04]  /*aeb0*/  IADD3 R10, R10, 0x4, RZ ;  /* 0x000000040a0a7810 */ /* 0x000fc80007ffe0ff */
[----:B------:R-:W-:Y:S02]  /*aec0*/  ISETP.GE.AND P2, PT, R10, R19, PT ;  /* 0x000000130a00720c */ /* 0x000fe40003f46270 */
[----:B------:R-:W-:Y:S02]  /*aed0*/  IADD3 R8, R3, R12, RZ ;  /* 0x0000000c03087210 */ /* 0x000fe40007ffe0ff */
[----:B------:R-:W-:-:S08]  /*aee0*/  FSEL R7, R7, R14, !P1 ;  /* 0x0000000e07077208 */ /* 0x000fd00004800000 */
[----:B------:R-:W-:Y:S05]  /*aef0*/  @!P2 BRA `(.L_x_520) ;  /* 0xfffffe500000a947 */ /* 0x000fea000383ffff */
.L_x_519:
[----:B------:R-:W-:-:S04]  /*af00*/  IADD3 R9, R29, -R10, RZ ;  /* 0x8000000a1d097210 */ /* 0x000fc80007ffe0ff */
[----:B------:R-:W-:-:S12]  /*af10*/  ISETP.GT.AND P1, PT, R9, 0x1, PT ;  /* 0x000000010900780c */ /* 0x000fd80003f24270 */
[----:B------:R-:W-:Y:S05]  /*af20*/  @!P1 BRA `(.L_x_521) ;  /* 0x000000e000009947 */ /* 0x000fea0003800000 */
[----:B------:R-:W-:Y:S01]  /*af30*/  IMAD R9, R8, 0x4, R21 ;  /* 0x0000000408097824 */ /* 0x000fe200078e0215 */
[----:B------:R-:W-:-:S04]  /*af40*/  IADD3 R12, R3, R8, RZ ;  /* 0x00000008030c7210 */ /* 0x000fc80007ffe0ff */
[----:B------:R-:W-:-:S03]  /*af50*/  LEA R11, R12, R21, 0x2 ;  /* 0x000000150c0b7211 */ /* 0x000fc600078e10ff */
[----:B------:R-:W3:Y:S05]  /*af60*/  LDL R8, [R9] ;  /* 0x0000000009087983 */ /* 0x000eea0000100800 */
[----:B------:R-:W4:Y:S01]  /*af70*/  LDL R14, [R11] ;  /* 0x000000000b0e7983 */ /* 0x000f220000100800 */
[----:B---3--:R-:W-:-:S04]  /*af80*/  FSETP.GE.FTZ.AND P0, PT, R8, R7, PT ;  /* 0x000000070800720b */ /* 0x008fc80003f16000 */
[----:B------:R-:W-:Y:S01]  /*af90*/  FSEL R7, R7, R8, !P0 ;  /* 0x0000000807077208 */ /* 0x000fe20004000000 */
[----:B------:R-:W-:Y:S01]  /*afa0*/  IMAD.IADD R8, R3, 0x1, R12 ;  /* 0x0000000103087824 */ /* 0x000fe200078e020c */
[----:B------:R-:W-:Y:S02]  /*afb0*/  SEL R5, R5, R10, !P0 ;  /* 0x0000000a05057207 */ /* 0x000fe40004000000 */
[----:B----4-:R-:W-:Y:S02]  /*afc0*/  FSETP.GE.FTZ.AND P1, PT, R14, R7, PT ;  /* 0x000000070e00720b */ /* 0x010fe40003f36000 */
[----:B------:R-:W-:Y:S02]  /*afd0*/  PLOP3.LUT P0, PT, PT, PT, PT, 0x8, 0x0 ;  /* 0x000000000000781c */ /* 0x000fe40003f0e170 */
[----:B------:R-:W-:-:S08]  /*afe0*/  FSEL R7, R7, R14, !P1 ;  /* 0x0000000e07077208 */ /* 0x000fd00004800000 */
[C---:B------:R-:W-:Y:S02]  /*aff0*/  @P1 IADD3 R5, R10.reuse, 0x1, RZ ;  /* 0x000000010a051810 */ /* 0x040fe40007ffe0ff */
[----:B------:R-:W-:-:S08]  /*b000*/  IADD3 R10, R10, 0x2, RZ ;  /* 0x000000020a0a7810 */ /* 0x000fd00007ffe0ff */
.L_x_521:
[----:B------:R-:W-:-:S12]  /*b010*/  ISETP.LT.OR P0, PT, R10, R29, P0 ;  /* 0x0000001d0a00720c */ /* 0x000fd80000701670 */
[----:B------:R-:W-:Y:S05]  /*b020*/  @!P0 BRA `(.L_x_518) ;  /* 0x0000005000008947 */ /* 0x000fea0003800000 */
[----:B------:R-:W-:-:S08]  /*b030*/  LEA R8, R8, R21, 0x2 ;  /* 0x0000001508087211 */ /* 0x000fd000078e10ff */
[----:B------:R-:W3:Y:S02]  /*b040*/  LDL R8, [R8] ;  /* 0x0000000008087983 */ /* 0x000ee40000100800 */
[----:B---3--:R-:W-:-:S04]  /*b050*/  FSETP.GE.FTZ.AND P0, PT, R8, R7, PT ;  /* 0x000000070800720b */ /* 0x008fc80003f16000 */
[----:B------:R-:W-:Y:S02]  /*b060*/  FSEL R7, R7, R8, !P0 ;  /* 0x0000000807077208 */ /* 0x000fe40004000000 */
[----:B------:R-:W-:-:S08]  /*b070*/  SEL R5, R5, R10, !P0 ;  /* 0x0000000a05057207 */ /* 0x000fd00004000000 */
.L_x_518:
[----:B------:R-:W-:Y:S01]  /*b080*/  ISETP.NE.AND P0, PT, R5, R4, PT ;  /* 0x000000040500720c */ /* 0x000fe20003f05270 */
[----:B------:R-:W-:Y:S11]  /*b090*/  BSSY B0, `(.L_x_522) ;  /* 0x0000018000007945 */ /* 0x000ff60003800000 */
[----:B------:R-:W-:Y:S05]  /*b0a0*/  @!P0 BRA `(.L_x_523) ;  /* 0x0000016000008947 */ /* 0x000fea0003800000 */
[----:B------:R-:W-:Y:S01]  /*b0b0*/  IMAD R8, R29, R5, RZ ;  /* 0x000000051d087224 */ /* 0x000fe200078e02ff */
[----:B------:R-:W-:Y:S01]  /*b0c0*/  MOV R16, RZ ;  /* 0x000000ff00107202 */ /* 0x000fe20000000f00 */
[----:B------:R-:W-:-:S02]  /*b0d0*/  IMAD R12, R15, UR5, RZ ;  /* 0x000000050f0c7c24 */ /* 0x000fc4000f8e02ff */
[C---:B------:R-:W-:Y:S01]  /*b0e0*/  IMAD R14, R8.reuse, UR5, RZ ;  /* 0x00000005080e7c24 */ /* 0x040fe2000f8e02ff */
[----:B------:R-:W-:-:S05]  /*b0f0*/  IADD3 R10, R8, R5, RZ ;  /* 0x00000005080a7210 */ /* 0x000fca0007ffe0ff */
[----:B------:R-:W-:-:S08]  /*b100*/  IMAD R10, R10, 0x4, R21 ;  /* 0x000000040a0a7824 */ /* 0x000fd000078e0215 */
[----:B------:R0:W-:Y:S04]  /*b110*/  STL [R10], R17 ;  /* 0x000000110a007387 */ /* 0x0001e80000100800 */
[----:B------:R0:W-:Y:S02]  /*b120*/  STL [R6], R7 ;  /* 0x0000000706007387 */ /* 0x0001e40000100800 */
.L_x_524:
[----:B0-----:R-:W-:Y:S01]  /*b130*/  MOV R7, 0x4 ;  /* 0x0000000400077802 */ /* 0x001fe20000000f00 */
[C---:B------:R-:W-:Y:S01]  /*b140*/  IMAD.IADD R8, R23.reuse, 0x1, R14 ;  /* 0x0000000117087824 */ /* 0x040fe200078e020e */
[----:B------:R-:W-:-:S03]  /*b150*/  IADD3 R6, R23, R12, RZ ;  /* 0x0000000c17067210 */ /* 0x000fc60007ffe0ff */
[-C--:B------:R-:W-:Y:S02]  /*b160*/  IMAD.WIDE R8, R8, R7.reuse, c[0x0][0x170] ;  /* 0x00005c0008087625 */ /* 0x080fe400078e0207 */
[----:B------:R-:W-:-:S08]  /*b170*/  IMAD.WIDE R6, R6, R7, c[0x0][0x170] ;  /* 0x00005c0006067625 */ /* 0x000fd000078e0207 */
[----:B------:R-:W3:Y:S04]  /*b180*/  LDG.E.SYS R11, [R8] ;  /* 0x00000000080b7381 */ /* 0x000ee800001ee900 */
[----:B------:R-:W4:Y:S01]  /*b190*/  LDG.E.SYS R5, [R6] ;  /* 0x0000000006057381 */ /* 0x000f2200001ee900 */
[----:B------:R-:W-:Y:S02]  /*b1a0*/  IADD3 R16, R16, 0x1, RZ ;  /* 0x0000000110107810 */ /* 0x000fe40007ffe0ff */
[----:B------:R-:W-:Y:S02]  /*b1b0*/  IADD3 R12, R12, UR5, RZ ;  /* 0x000000050c0c7c10 */ /* 0x000fe4000fffe0ff */
[----:B------:R-:W-:Y:S02]  /*b1c0*/  ISETP.GE.AND P0, PT, R16, R29, PT ;  /* 0x0000001d1000720c */ /* 0x000fe40003f06270 */
[----:B------:R-:W-:Y:S01]  /*b1d0*/  IADD3 R14, R14, UR5, RZ ;  /* 0x000000050e0e7c10 */ /* 0x000fe2000fffe0ff */
[----:B---3--:R0:W-:Y:S04]  /*b1e0*/  STG.E.SYS [R6], R11 ;  /* 0x0000000b06007386 */ /* 0x0081e8000010e900 */
[----:B----4-:R0:W-:Y:S05]  /*b1f0*/  STG.E.SYS [R8], R5 ;  /* 0x0000000508007386 */ /* 0x0101ea000010e900 */
[----:B------:R-:W-:Y:S05]  /*b200*/  @!P0 BRA `(.L_x_524) ;  /* 0xffffff2000008947 */ /* 0x000fea000383ffff */
.L_x_523:
[----:B------:R-:W-:Y:S05]  /*b210*/  BSYNC B0 ;  /* 0x0000000000007941 */ /* 0x000fea0003800000 */
.L_x_522:
[----:B------:R-:W-:-:S04]  /*b220*/  IADD3 R4, R4, 0x1, RZ ;  /* 0x0000000104047810 */ /* 0x000fc80007ffe0ff */
[----:B------:R-:W-:-:S12]  /*b230*/  ISETP.GE.AND P0, PT, R4, R0, PT ;  /* 0x000000000400720c */ /* 0x000fd80003f06270 */
[----:B------:R-:W-:Y:S05]  /*b240*/  @!P0 BRA `(.L_x_525) ;  /* 0xfffff9e000008947 */ /* 0x000fea000383ffff */
.L_x_517:
[----:B------:R-:W-:Y:S01]  /*b250*/  MOV R4, 0x4 ;  /* 0x0000000400047802 */ /* 0x000fe20000000f00 */
[----:B------:R-:W-:Y:S01]  /*b260*/  IMAD.IADD R26, R26, 0x1, -R27 ;  /* 0x000000011a1a7824 */ /* 0x000fe200078e0a1b */
[----:B------:R-:W-:Y:S01]  /*b270*/  IADD3 R25, -R28, R25, RZ ;  /* 0x000000191c197210 */ /* 0x000fe20007ffe1ff */
[----:B------:R-:W-:Y:S01]  /*b280*/  BSSY B0, `(.L_x_526) ;  /* 0x0000062000007945 */ /* 0x000fe20003800000 */
[----:B------:R-:W-:Y:S01]  /*b290*/  FSETP.LEU.FTZ.AND P0, PT, RZ, c[0x0][0x1a4], PT ;  /* 0x00006900ff007a0b */ /* 0x000fe20003f1b000 */
[----:B0-----:R-:W-:Y:S02]  /*b2a0*/  IMAD.WIDE R4, R23, R4, c[0x0][0x178] ;  /* 0x00005e0017047625 */ /* 0x001fe400078e0204 */
[----:B------:R-:W-:-:S04]  /*b2b0*/  IMAD R25, R25, R26, RZ ;  /* 0x0000001a19197224 */ /* 0x000fc800078e02ff */
[----:B------:R-:W-:-:S04]  /*b2c0*/  IMAD R0, R25, R30, RZ ;  /* 0x0000001e19007224 */ /* 0x000fc800078e02ff */
[----:B------:R0:W-:Y:S01]  /*b2d0*/  STG.E.SYS [R4], RZ ;  /* 0x000000ff04007386 */ /* 0x0001e2000010e900 */
[----:B------:R-:W-:-:S05]  /*b2e0*/  IMAD.HI R0, R0, 0x55555556, RZ ;  /* 0x5555555600007827 */ /* 0x000fca00078e02ff */
[----:B------:R-:W-:-:S04]  /*b2f0*/  LEA.HI R0, R0, R0, RZ, 0x1 ;  /* 0x0000000000007211 */ /* 0x000fc800078f08ff */
[----:B------:R-:W-:Y:S01]  /*b300*/  IMNMX R0, R29, R0, PT ;  /* 0x000000001d007217 */ /* 0x000fe20003800200 */
[----:B------:R-:W-:Y:S07]  /*b310*/  @!P0 BRA `(.L_x_527) ;  /* 0x0000017000008947 */ /* 0x000fee0003800000 */
[----:B0-----:R-:W-:Y:S01]  /*b320*/  ISETP.GE.AND P0, PT, R0, 0x1, PT ;  /* 0x000000010000780c */ /* 0x001fe20003f06270 */
[----:B------:R-:W-:Y:S11]  /*b330*/  BSSY B1, `(.L_x_528) ;  /* 0x0000014000017945 */ /* 0x000ff60003800000 */
[----:B------:R-:W-:Y:S05]  /*b340*/  @!P0 BRA `(.L_x_529) ;  /* 0x0000012000008947 */ /* 0x000fea0003800000 */
[----:B------:R-:W-:Y:S01]  /*b350*/  MOV R3, RZ ;  /* 0x000000ff00037202 */ /* 0x000fe20000000f00 */
[----:B------:R-:W-:-:S08]  /*b360*/  IMAD.MOV.U32 R6, RZ, RZ, RZ ;  /* 0x000000ffff067224 */ /* 0x000fd000078e00ff */
.L_x_532:
[----:B------:R-:W-:Y:S01]  /*b370*/  ISETP.GE.AND P0, PT, R6, 0x2, PT ;  /* 0x000000020600780c */ /* 0x000fe20003f06270 */
[----:B------:R-:W-:Y:S11]  /*b380*/  BSSY B2, `(.L_x_530) ;  /* 0x0000009000027945 */ /* 0x000ff60003800000 */
[----:B0-----:R-:W-:Y:S05]  /*b390*/  @!P0 BRA `(.L_x_531) ;  /* 0x0000007000008947 */ /* 0x001fea0003800000 */
[----:B------:R-:W-:-:S05]  /*b3a0*/  IMAD R8, R29, R6, R6 ;  /* 0x000000061d087224 */ /* 0x000fca00078e0206 */
[----:B------:R-:W-:-:S08]  /*b3b0*/  LEA R8, R8, R21, 0x2 ;  /* 0x0000001508087211 */ /* 0x000fd000078e10ff */
[----:B------:R-:W3:Y:S02]  /*b3c0*/  LDL R8, [R8] ;  /* 0x0000000008087983 */ /* 0x000ee40000100800 */
[----:B---3--:R-:W0:Y:S02]  /*b3d0*/  MUFU.SQRT R7, R8 ;  /* 0x0000000800077308 */ /* 0x008e240000002000 */
[----:B0-----:R-:W-:-:S12]  /*b3e0*/  FSETP.GEU.FTZ.AND P0, PT, R7, c[0x0][0x1a4], PT ;  /* 0x0000690007007a0b */ /* 0x001fd80003f1e000 */
[----:B------:R-:W-:Y:S01]  /*b3f0*/  @!P0 BREAK B2 ;  /* 0x0000000000028942 */ /* 0x000fe20003800000 */
[----:B------:R-:W-:Y:S05]  /*b400*/  @!P0 BRA `(.L_x_529) ;  /* 0x0000006000008947 */ /* 0x000fea0003800000 */
.L_x_531:
[----:B------:R-:W-:Y:S05]  /*b410*/  BSYNC B2 ;  /* 0x0000000000027941 */ /* 0x000fea0003800000 */
.L_x_530:
[----:B------:R-:W-:Y:S02]  /*b420*/  IADD3 R3, R3, 0x1, RZ ;  /* 0x0000000103037810 */ /* 0x000fe40007ffe0ff */
[----:B------:R-:W-:-:S04]  /*b430*/  IADD3 R6, R6, 0x1, RZ ;  /* 0x0000000106067810 */ /* 0x000fc80007ffe0ff */
[----:B------:R-:W-:Y:S02]  /*b440*/  ISETP.GE.AND P0, PT, R6, R0, PT ;  /* 0x000000000600720c */ /* 0x000fe40003f06270 */
[----:B------:R0:W-:Y:S10]  /*b450*/  STG.E.SYS [R4], R3 ;  /* 0x0000000304007386 */ /* 0x0001f4000010e900 */
[----:B------:R-:W-:Y:S05]  /*b460*/  @!P0 BRA `(.L_x_532) ;  /* 0xffffff0000008947 */ /* 0x000fea000383ffff */
.L_x_529:
[----:B------:R-:W-:Y:S05]  /*b470*/  BSYNC B1 ;  /* 0x0000000000017941 */ /* 0x000fea0003800000 */
.L_x_528:
[----:B------:R-:W-:Y:S05]  /*b480*/  BRA `(.L_x_533) ;  /* 0x0000041000007947 */ /* 0x000fea0003800000 */
.L_x_527:
[----:B0-----:R-:W-:Y:S01]  /*b490*/  ISETP.GT.AND P1, PT, R29, 0x3, PT ;  /* 0x000000031d00780c */ /* 0x001fe20003f24270 */
[----:B------:R-:W-:Y:S01]  /*b4a0*/  IMAD.MOV.U32 R6, RZ, RZ, RZ ;  /* 0x000000ffff067224 */ /* 0x000fe200078e00ff */
[----:B------:R-:W-:-:S02]  /*b4b0*/  PLOP3.LUT P0, PT, PT, PT, PT, 0x80, 0x0 ;  /* 0x000000000000781c */ /* 0x000fc40003f0f070 */
[----:B------:R-:W-:Y:S02]  /*b4c0*/  IADD3 R13, R29, 0x1, RZ ;  /* 0x000000011d0d7810 */ /* 0x000fe40007ffe0ff */
[----:B------:R-:W-:Y:S02]  /*b4d0*/  MOV R3, RZ ;  /* 0x000000ff00037202 */ /* 0x000fe40000000f00 */
[----:B------:R-:W-:-:S04]  /*b4e0*/  MOV R8, RZ ;  /* 0x000000ff00087202 */ /* 0x000fc80000000f00 */
[----:B------:R-:W-:Y:S05]  /*b4f0*/  @!P1 BRA `(.L_x_534) ;  /* 0x0000015000009947 */ /* 0x000fea0003800000 */
[----:B------:R-:W-:Y:S02]  /*b500*/  PLOP3.LUT P0, PT, PT, PT, PT, 0x8, 0x0 ;  /* 0x000000000000781c */ /* 0x000fe40003f0e170 */
[----:B------:R-:W-:-:S10]  /*b510*/  IADD3 R15, R29, -0x3, RZ ;  /* 0xfffffffd1d0f7810 */ /* 0x000fd40007ffe0ff */
.L_x_535:
[----:B------:R-:W-:Y:S01]  /*b520*/  IADD3 R10, R13, R6, RZ ;  /* 0x000000060d0a7210 */ /* 0x000fe20007ffe0ff */
[----:B------:R-:W-:-:S03]  /*b530*/  IMAD R6, R6, 0x4, R21 ;  /* 0x0000000406067824 */ /* 0x000fc600078e0215 */
[----:B------:R-:W-:Y:S02]  /*b540*/  LEA R7, R10, R21, 0x2 ;  /* 0x000000150a077211 */ /* 0x000fe400078e10ff */
[----:B------:R-:W-:-:S03]  /*b550*/  IADD3 R10, R13, R10, RZ ;  /* 0x0000000a0d0a7210 */ /* 0x000fc60007ffe0ff */
[----:B------:R-:W3:Y:S01]  /*b560*/  LDL R6, [R6] ;  /* 0x0000000006067983 */ /* 0x000ee20000100800 */
[----:B------:R-:W-:Y:S01]  /*b570*/  IADD3 R14, R13, R10, RZ ;  /* 0x0000000a0d0e7210 */ /* 0x000fe20007ffe0ff */
[----:B------:R-:W-:-:S03]  /*b580*/  IMAD R9, R10, 0x4, R21 ;  /* 0x000000040a097824 */ /* 0x000fc600078e0215 */
[----:B------:R-:W4:Y:S01]  /*b590*/  LDL R10, [R7] ;  /* 0x00000000070a7983 */ /* 0x000f220000100800 */
[----:B------:R-:W-:-:S04]  /*b5a0*/  LEA R11, R14, R21, 0x2 ;  /* 0x000000150e0b7211 */ /* 0x000fc800078e10ff */
[----:B------:R-:W5:Y:S04]  /*b5b0*/  LDL R12, [R9] ;  /* 0x00000000090c7983 */ /* 0x000f680000100800 */
[----:B--2---:R-:W2:Y:S01]  /*b5c0*/  LDL R16, [R11] ;  /* 0x000000000b107983 */ /* 0x004ea20000100800 */
[----:B------:R-:W-:-:S04]  /*b5d0*/  IADD3 R8, R8, 0x4, RZ ;  /* 0x0000000408087810 */ /* 0x000fc80007ffe0ff */
[----:B------:R-:W-:Y:S01]  /*b5e0*/  ISETP.GE.AND P1, PT, R8, R15, PT ;  /* 0x0000000f0800720c */ /* 0x000fe20003f26270 */
[----:B---3--:R-:W-:Y:S02]  /*b5f0*/  FADD.FTZ R3, R6, R3 ;  /* 0x0000000306037221 */ /* 0x008fe40000010000 */
[----:B------:R-:W-:Y:S02]  /*b600*/  IMAD.IADD R6, R13, 0x1, R14 ;  /* 0x000000010d067824 */ /* 0x000fe400078e020e */
[----:B----4-:R-:W-:-:S04]  /*b610*/  FADD.FTZ R3, R3, R10 ;  /* 0x0000000a03037221 */ /* 0x010fc80000010000 */
[----:B-----5:R-:W-:-:S04]  /*b620*/  FADD.FTZ R3, R3, R12 ;  /* 0x0000000c03037221 */ /* 0x020fc80000010000 */
[----:B--2---:R-:W-:Y:S01]  /*b630*/  FADD.FTZ R3, R3, R16 ;  /* 0x0000001003037221 */ /* 0x004fe20000010000 */
[----:B------:R-:W-:Y:S07]  /*b640*/  @!P1 BRA `(.L_x_535) ;  /* 0xfffffed000009947 */ /* 0x000fee000383ffff */
.L_x_534:
[----:B------:R-:W-:Y:S02]  /*b650*/  IADD3 R7, R29, -R8, RZ ;  /* 0x800000081d077210 */ /* 0x000fe40007ffe0ff */
[----:B------:R-:W-:Y:S02]  /*b660*/  MOV R11, c[0x0][0x1a4] ;  /* 0x00006900000b7a02 */ /* 0x000fe40000000f00 */
[----:B------:R-:W-:-:S12]  /*b670*/  ISETP.GT.AND P1, PT, R7, 0x1, PT ;  /* 0x000000010700780c */ /* 0x000fd80003f24270 */
[----:B------:R-:W-:Y:S05]  /*b680*/  @!P1 BRA `(.L_x_536) ;  /* 0x000000a000009947 */ /* 0x000fea0003800000 */
[----:B------:R-:W-:Y:S01]  /*b690*/  IMAD.IADD R10, R13, 0x1, R6 ;  /* 0x000000010d0a7824 */ /* 0x000fe200078e0206 */
[----:B------:R-:W-:-:S04]  /*b6a0*/  LEA R7, R6, R21, 0x2 ;  /* 0x0000001506077211 */ /* 0x000fc800078e10ff */
[----:B------:R-:W-:-:S04]  /*b6b0*/  LEA R9, R10, R21, 0x2 ;  /* 0x000000150a097211 */ /* 0x000fc800078e10ff */
[----:B------:R-:W3:Y:S04]  /*b6c0*/  LDL R6, [R7] ;  /* 0x0000000007067983 */ /* 0x000ee80000100800 */
[----:B------:R-:W4:Y:S01]  /*b6d0*/  LDL R12, [R9] ;  /* 0x00000000090c7983 */ /* 0x000f220000100800 */
[----:B------:R-:W-:Y:S02]  /*b6e0*/  PLOP3.LUT P0, PT, PT, PT, PT, 0x8, 0x0 ;  /* 0x000000000000781c */ /* 0x000fe40003f0e170 */
[----:B------:R-:W-:Y:S01]  /*b6f0*/  IADD3 R8, R8, 0x2, RZ ;  /* 0x0000000208087810 */ /* 0x000fe20007ffe0ff */
[----:B---3--:R-:W-:Y:S02]  /*b700*/  FADD.FTZ R3, R3, R6 ;  /* 0x0000000603037221 */ /* 0x008fe40000010000 */
[----:B------:R-:W-:-:S02]  /*b710*/  IMAD.IADD R6, R13, 0x1, R10 ;  /* 0x000000010d067824 */ /* 0x000fc400078e020a */
[----:B----4-:R-:W-:-:S08]  /*b720*/  FADD.FTZ R3, R3, R12 ;  /* 0x0000000c03037221 */ /* 0x010fd00000010000 */
.L_x_536:
[----:B------:R-:W-:Y:S01]  /*b730*/  ISETP.LT.OR P0, PT, R8, R29, P0 ;  /* 0x0000001d0800720c */ /* 0x000fe20000701670 */
[----:B------:R-:W-:Y:S01]  /*b740*/  FADD.FTZ R8, R11, 1 ;  /* 0x3f8000000b087421 */ /* 0x000fe20000010000 */
[----:B------:R-:W-:-:S10]  /*b750*/  ISETP.GE.AND P1, PT, R0, 0x1, PT ;  /* 0x000000010000780c */ /* 0x000fd40003f26270 */
[----:B------:R-:W-:Y:S05]  /*b760*/  @!P0 BRA `(.L_x_537) ;  /* 0x0000003000008947 */ /* 0x000fea0003800000 */
[----:B------:R-:W-:-:S08]  /*b770*/  LEA R6, R6, R21, 0x2 ;  /* 0x0000001506067211 */ /* 0x000fd000078e10ff */
[----:B------:R-:W3:Y:S02]  /*b780*/  LDL R6, [R6] ;  /* 0x0000000006067983 */ /* 0x000ee40000100800 */
[----:B---3--:R-:W-:-:S08]  /*b790*/  FADD.FTZ R3, R3, R6 ;  /* 0x0000000603037221 */ /* 0x008fd00000010000 */
.L_x_537:
[----:B------:R-:W-:Y:S01]  /*b7a0*/  FMUL.FTZ R10, R8, R3 ;  /* 0x00000003080a7220 */ /* 0x000fe20000410000 */
[----:B------:R-:W-:Y:S07]  /*b7b0*/  @!P1 BRA `(.L_x_533) ;  /* 0x000000e000009947 */ /* 0x000fee0003800000 */
[----:B------:R-:W-:Y:S01]  /*b7c0*/  MOV R3, RZ ;  /* 0x000000ff00037202 */ /* 0x000fe20000000f00 */
[----:B------:R-:W-:-:S08]  /*b7d0*/  CS2R R6, SRZ ;  /* 0x0000000000067805 */ /* 0x000fd0000001ff00 */
.L_x_538:
[----:B------:R-:W-:Y:S02]  /*b7e0*/  FSETP.GE.FTZ.AND P0, PT, R3, R10, PT ;  /* 0x0000000a0300720b */ /* 0x000fe40003f16000 */
[----:B------:R-:W-:-:S12]  /*b7f0*/  ISETP.GT.AND P1, PT, R6, 0x1, PT ;  /* 0x000000010600780c */ /* 0x000fd80003f24270 */
[----:B------:R-:W-:Y:S05]  /*b800*/  @P0 BRA P1, `(.L_x_533) ;  /* 0x0000009000000947 */ /* 0x000fea0000800000 */
[----:B------:R-:W-:-:S04]  /*b810*/  IMAD R8, R29, R6, R6 ;  /* 0x000000061d087224 */ /* 0x000fc800078e0206 */
[----:B------:R-:W-:-:S08]  /*b820*/  IMAD R8, R8, 0x4, R21 ;  /* 0x0000000408087824 */ /* 0x000fd000078e0215 */
[----:B------:R-:W3:Y:S01]  /*b830*/  LDL R8, [R8] ;  /* 0x0000000008087983 */ /* 0x000ee20000100800 */
[----:B------:R-:W-:Y:S02]  /*b840*/  IADD3 R7, R7, 0x1, RZ ;  /* 0x0000000107077810 */ /* 0x000fe40007ffe0ff */
[----:B------:R-:W-:-:S04]  /*b850*/  IADD3 R6, R6, 0x1, RZ ;  /* 0x0000000106067810 */ /* 0x000fc80007ffe0ff */
[----:B------:R-:W-:Y:S02]  /*b860*/  ISETP.GE.AND P0, PT, R6, R0, PT ;  /* 0x000000000600720c */ /* 0x000fe40003f06270 */
[----:B------:R0:W-:Y:S01]  /*b870*/  STG.E.SYS [R4], R7 ;  /* 0x0000000704007386 */ /* 0x0001e2000010e900 */
[----:B---3--:R-:W-:-:S09]  /*b880*/  FADD.FTZ R3, R8, R3 ;  /* 0x0000000308037221 */ /* 0x008fd20000010000 */
[----:B0-----:R-:W-:Y:S05]  /*b890*/  @!P0 BRA `(.L_x_538) ;  /* 0xffffff4000008947 */ /* 0x001fea000383ffff */
.L_x_533:
[----:B------:R-:W-:Y:S05]  /*b8a0*/  BSYNC B0 ;  /* 0x0000000000007941 */ /* 0x000fea0003800000 */
.L_x_526:
[----:B------:R-:W-:-:S08]  /*b8b0*/  MOV R0, RZ ;  /* 0x000000ff00007202 */ /* 0x000fd00000000f00 */
.L_x_541:
[----:B------:R-:W-:-:S12]  /*b8c0*/  ISETP.GE.AND P0, PT, R0, 0x1, PT ;  /* 0x000000010000780c */ /* 0x000fd80003f06270 */
[----:B0-----:R-:W-:Y:S05]  /*b8d0*/  @!P0 BRA `(.L_x_539) ;  /* 0x0000011000008947 */ /* 0x001fea0003800000 */
[----:B------:R-:W-:Y:S01]  /*b8e0*/  IMAD R10, R0, UR5, RZ ;  /* 0x00000005000a7c24 */ /* 0x000fe2000f8e02ff */
[----:B0-----:R-:W-:-:S03]  /*b8f0*/  MOV R3, RZ ;  /* 0x000000ff00037202 */ /* 0x001fc60000000f00 */
[----:B------:R-:W-:-:S08]  /*b900*/  IMAD R12, R29, R10, RZ ;  /* 0x0000000a1d0c7224 */ /* 0x000fd000078e02ff */
.L_x_540:
[C---:B0-----:R-:W-:Y:S01]  /*b910*/  IADD3 R8, R23.reuse, R10, RZ ;  /* 0x0000000a17087210 */ /* 0x041fe20007ffe0ff */
[----:B------:R-:W-:Y:S01]  /*b920*/  IMAD.MOV.U32 R7, RZ, RZ, 0x4 ;  /* 0x00000004ff077424 */ /* 0x000fe200078e00ff */
[----:B------:R-:W-:-:S03]  /*b930*/  IADD3 R6, R23, R12, RZ ;  /* 0x0000000c17067210 */ /* 0x000fc60007ffe0ff */
[-C--:B------:R-:W-:Y:S02]  /*b940*/  IMAD.WIDE R8, R8, R7.reuse, c[0x0][0x170] ;  /* 0x00005c0008087625 */ /* 0x080fe400078e0207 */
[----:B------:R-:W-:-:S08]  /*b950*/  IMAD.WIDE R6, R6, R7, c[0x0][0x170] ;  /* 0x00005c0006067625 */ /* 0x000fd000078e0207 */
[----:B------:R-:W3:Y:S04]  /*b960*/  LDG.E.SYS R13, [R8] ;  /* 0x00000000080d7381 */ /* 0x000ee800001ee900 */
[----:B------:R-:W4:Y:S01]  /*b970*/  LDG.E.SYS R11, [R6] ;  /* 0x00000000060b7381 */ /* 0x000f2200001ee900 */
[----:B------:R-:W-:Y:S01]  /*b980*/  IADD3 R3, R3, 0x1, RZ ;  /* 0x0000000103037810 */ /* 0x000fe20007ffe0ff */
[----:B------:R-:W-:Y:S01]  /*b990*/  IMAD.IADD R10, R2, 0x1, R10 ;  /* 0x00000001020a7824 */ /* 0x000fe200078e020a */
[----:B------:R-:W-:Y:S02]  /*b9a0*/  IADD3 R12, R12, UR5, RZ ;  /* 0x000000050c0c7c10 */ /* 0x000fe4000fffe0ff */
[----:B------:R-:W-:Y:S01]  /*b9b0*/  ISETP.GE.AND P0, PT, R3, R0, PT ;  /* 0x000000000300720c */ /* 0x000fe20003f06270 */
[----:B---3--:R0:W-:Y:S04]  /*b9c0*/  STG.E.SYS [R6], R13 ;  /* 0x0000000d06007386 */ /* 0x0081e8000010e900 */
[----:B----4-:R0:W-:Y:S07]  /*b9d0*/  STG.E.SYS [R8], R11 ;  /* 0x0000000b08007386 */ /* 0x0101ee000010e900 */
[----:B------:R-:W-:Y:S05]  /*b9e0*/  @!P0 BRA `(.L_x_540) ;  /* 0xffffff2000008947 */ /* 0x000fea000383ffff */
.L_x_539:
[----:B------:R-:W-:-:S04]  /*b9f0*/  IADD3 R0, R0, 0x1, RZ ;  /* 0x0000000100007810 */ /* 0x000fc80007ffe0ff */
[----:B------:R-:W-:-:S12]  /*ba00*/  ISETP.GE.AND P0, PT, R0, R29, PT ;  /* 0x0000001d0000720c */ /* 0x000fd80003f06270 */
[----:B------:R-:W-:Y:S05]  /*ba10*/  @!P0 BRA `(.L_x_541) ;  /* 0xfffffea000008947 */ /* 0x000fea000383ffff */
[----:B------:R3:W5:Y:S01]  /*ba20*/  LDG.E.SYS R0, [R4] ;  /* 0x0000000004007381 */ /* 0x00076200001ee900 */
[----:B0-----:R-:W-:-:S08]  /*ba30*/  MOV R6, RZ ;  /* 0x000000ff00067202 */ /* 0x001fd00000000f00 */
.L_x_545:
[----:B-----5:R-:W-:Y:S01]  /*ba40*/  ISETP.GE.AND P0, PT, R0, 0x1, PT ;  /* 0x000000010000780c */ /* 0x020fe20003f06270 */
[----:B------:R-:W-:Y:S11]  /*ba50*/  BSSY B0, `(.L_x_542) ;  /* 0x0000013000007945 */ /* 0x000ff60003800000 */
[----:B------:R-:W-:Y:S05]  /*ba60*/  @!P0 BRA `(.L_x_543) ;  /* 0x0000011000008947 */ /* 0x000fea0003800000 */
[----:B------:R-:W-:-:S08]  /*ba70*/  LEA R0, R6, R22, 0x2 ;  /* 0x0000001606007211 */ /* 0x000fd000078e10ff */
[----:B------:R0:W5:Y:S01]  /*ba80*/  LDL R11, [R0] ;  /* 0x00000000000b7983 */ /* 0x0001620000100800 */
[----:B------:R-:W-:Y:S01]  /*ba90*/  BSSY B1, `(.L_x_543) ;  /* 0x000000e000017945 */ /* 0x000fe20003800000 */
[----:B------:R-:W-:Y:S02]  /*baa0*/  IMAD R8, R29, R6, RZ ;  /* 0x000000061d087224 */ /* 0x000fe400078e02ff */
[----:B------:R-:W-:-:S08]  /*bab0*/  IMAD.MOV.U32 R7, RZ, RZ, RZ ;  /* 0x000000ffff077224 */ /* 0x000fd000078e00ff */
.L_x_544:
[----:B0-----:R-:W-:Y:S02]  /*bac0*/  IADD3 R0, R8, R7, RZ ;  /* 0x0000000708007210 */ /* 0x001fe40007ffe0ff */
[----:B------:R-:W-:-:S03]  /*bad0*/  MOV R3, 0x4 ;  /* 0x0000000400037802 */ /* 0x000fc60000000f00 */
[----:B------:R-:W-:-:S04]  /*bae0*/  IMAD R0, R0, UR5, R23 ;  /* 0x0000000500007c24 */ /* 0x000fc8000f8e0217 */
[----:B------:R-:W-:-:S10]  /*baf0*/  IMAD.WIDE R2, R0, R3, c[0x0][0x170] ;  /* 0x00005c0000027625 */ /* 0x000fd400078e0203 */
[----:B------:R-:W4:Y:S02]  /*bb00*/  LDG.E.SYS R0, [R2] ;  /* 0x0000000002007381 */ /* 0x000f2400001ee900 */
[----:B----45:R-:W-:-:S08]  /*bb10*/  FMUL.FTZ R9, R11, R0 ;  /* 0x000000000b097220 */ /* 0x030fd00000410000 */
[----:B------:R0:W-:Y:S04]  /*bb20*/  STG.E.SYS [R2], R9 ;  /* 0x0000000902007386 */ /* 0x0001e8000010e900 */
[----:B------:R-:W4:Y:S01]  /*bb30*/  LDG.E.SYS R0, [R4] ;  /* 0x0000000004007381 */ /* 0x000f2200001ee900 */
[----:B------:R-:W-:-:S04]  /*bb40*/  IADD3 R7, R7, 0x1, RZ ;  /* 0x0000000107077810 */ /* 0x000fc80007ffe0ff */
[----:B----4-:R-:W-:-:S12]  /*bb50*/  ISETP.GE.AND P0, PT, R7, R0, PT ;  /* 0x000000000700720c */ /* 0x010fd80003f06270 */
[----:B0-----:R-:W-:Y:S05]  /*bb60*/  @!P0 BRA `(.L_x_544) ;  /* 0xffffff5000008947 */ /* 0x001fea000383ffff */
[----:B------:R-:W-:Y:S05]  /*bb70*/  BSYNC B1 ;  /* 0x0000000000017941 */ /* 0x000fea0003800000 */
.L_x_543:
[----:B------:R-:W-:Y:S05]  /*bb80*/  BSYNC B0 ;  /* 0x0000000000007941 */ /* 0x000fea0003800000 */
.L_x_542:
[----:B------:R-:W-:-:S04]  /*bb90*/  IADD3 R6, R6, 0x1, RZ ;  /* 0x0000000106067810 */ /* 0x000fc80007ffe0ff */
[----:B------:R-:W-:-:S12]  /*bba0*/  ISETP.GE.AND P0, PT, R6, R29, PT ;  /* 0x0000001d0600720c */ /* 0x000fd80003f06270 */
[----:B------:R-:W-:Y:S05]  /*bbb0*/  @!P0 BRA `(.L_x_545) ;  /* 0xfffffe8000008947 */ /* 0x000fea000383ffff */
[----:B------:R-:W-:Y:S05]  /*bbc0*/  EXIT ;  /* 0x000000000000794d */ /* 0x000fea0003800000 */
.L_x_546:
[----:B------:R-:W-:-:S00]  /*bbd0*/  BRA `(.L_x_546) ;  /* 0xfffffff000007947 */ /* 0x000fc0000383ffff */
[----:B------:R-:W-:-:S00]  /*bbe0*/  NOP ;  /* 0x0000000000007918 */ /* 0x000fc00000000000 */
[----:B------:R-:W-:-:S00]  /*bbf0*/  NOP ;  /* 0x0000000000007918 */ /* 0x000fc00000000000 */
.L_x_604:


//--------------------- .text.kernel_cuda_filter_combine_halves --------------------------
	.section	.text.kernel_cuda_filter_combine_halves,"ax",@progbits
	.sectioninfo	@"SHI_REGISTERS=52"
	.align	128
        .global         kernel_cuda_filter_combine_halves
        .type           kernel_cuda_filter_combine_halves,@function
        .size           kernel_cuda_filter_combine_halves,(.L_x_605 - kernel_cuda_filter_combine_halves)
        .other          kernel_cuda_filter_combine_halves,@"STO_CUDA_ENTRY STV_DEFAULT"
kernel_cuda_filter_combine_halves:
.text.kernel_cuda_filter_combine_halves:
[----:B------:R-:W-:-:S08]  /*0000*/  MOV R1, c[0x0][0x28] ;  /* 0x00000a0000017a02 */ /* 0x000fd00000000f00 */
[----:B------:R-:W0:Y:S01]  /*0010*/  S2UR UR6, SR_CTAID.Y ;  /* 0x00000000000679c3 */ /* 0x000e220000002600 */
[----:B------:R-:W-:Y:S01]  /*0020*/  ULDC UR7, c[0x0][0x4] ;  /* 0x0000010000077ab9 */ /* 0x000fe20000000800 */
[----:B------:R-:W-:Y:S01]  /*0030*/  IADD3 R1, R1, -0x68, RZ ;  /* 0xffffff9801017810 */ /* 0x000fe20007ffe0ff */
[----:B------:R-:W-:Y:S01]  /*0040*/  ULDC UR8, c[0x0][0x184] ;  /* 0x0000610000087ab9 */ /* 0x000fe20000000800 */
[----:B------:R-:W1:Y:S01]  /*0050*/  S2UR UR4, SR_CTAID.X ;  /* 0x00000000000479c3 */ /* 0x000e620000002500 */
[----:B------:R-:W-:-:S03]  /*0060*/  ULDC UR5, c[0x0][0x0] ;  /* 0x0000000000057ab9 */ /* 0x000fc60000000800 */
[----:B------:R-:W2:Y:S04]  /*0070*/  S2R R8, SR_TID.Y ;  /* 0x0000000000087919 */ /* 0x000ea80000002200 */
[----:B------:R-:W3:Y:S01]  /*0080*/  S2R R9, SR_TID.X ;  /* 0x0000000000097919 */ /* 0x000ee20000002100 */
[----:B0-----:R-:W-:-:S03]  /*0090*/  UIMAD UR6, UR6, UR7, UR8 ;  /* 0x00000007060672a4 */ /* 0x001fc6000f8e0208 */
[----:B------:R-:W-:Y:S02]  /*00a0*/  ULDC UR7, c[0x0][0x180] ;  /* 0x0000600000077ab9 */ /* 0x000fe40000000800 */
[----:B-1----:R-:W-:Y:S01]  /*00b0*/  UIMAD UR4, UR4, UR5, UR7 ;  /* 0x00000005040472a4 */ /* 0x002fe2000f8e0207 */
[----:B--2---:R-:W-:-:S05]  /*00c0*/  IADD3 R8, R8, UR6, RZ ;  /* 0x0000000608087c10 */ /* 0x004fca000fffe0ff */
[----:B---3--:R-:W-:Y:S02]  /*00d0*/  IADD3 R9, R9, UR4, RZ ;  /* 0x0000000409097c10 */ /* 0x008fe4000fffe0ff */
[----:B------:R-:W-:-:S04]  /*00e0*/  ISETP.GE.AND P0, PT, R8, c[0x0][0x18c], PT ;  /* 0x0000630008007a0c */ /* 0x000fc80003f06270 */
[----:B------:R-:W-:-:S12]  /*00f0*/  ISETP.GE.OR P0, PT, R9, c[0x0][0x188], P0 ;  /* 0x0000620009007a0c */ /* 0x000fd80000706670 */
[----:B------:R-:W-:Y:S05]  /*0100*/  @P0 EXIT ;  /* 0x000000000000094d */ /* 0x000fea0003800000 */
[----:B------:R-:W-:Y:S02]  /*0110*/  MOV R0, c[0x0][0x180] ;  /* 0x0000600000007a02 */ /* 0x000fe40000000f00 */
[----:B------:R-:W-:Y:S02]  /*0120*/  ISETP.NE.U32.AND P0, PT, RZ, c[0x0][0x160], PT ;  /* 0x00005800ff007a0c */ /* 0x000fe40003f05070 */
[----:B------:R-:W-:Y:S02]  /*0130*/  IADD3 R0, -R0, 0x3, RZ ;  /* 0x0000000300007810 */ /* 0x000fe40007ffe1ff */
[----:B------:R-:W-:Y:S02]  /*0140*/  ISETP.NE.AND.EX P0, PT, RZ, c[0x0][0x164], PT, P0 ;  /* 0x00005900ff007a0c */ /* 0x000fe40003f05300 */
[----:B------:R-:W-:Y:S02]  /*0150*/  IADD3 R0, R0, c[0x0][0x188], RZ ;  /* 0x0000620000007a10 */ /* 0x000fe40007ffe0ff */
[----:B------:R-:W-:-:S02]  /*0160*/  IADD3 R3, R8, -c[0x0][0x184], RZ ;  /* 0x8000610008037a10 */ /* 0x000fc40007ffe0ff */
[----:B------:R-:W-:Y:S02]  /*0170*/  IADD3 R2, R9, -c[0x0][0x180], RZ ;  /* 0x8000600009027a10 */ /* 0x000fe40007ffe0ff */
[----:B------:R-:W-:Y:S02]  /*0180*/  LOP3.LUT R0, R0, 0xfffffffc, RZ, 0xc0, !PT ;  /* 0xfffffffc00007812 */ /* 0x000fe400078ec0ff */
[----:B------:R-:W-:Y:S02]  /*0190*/  MOV R13, 0x4 ;  /* 0x00000004000d7802 */ /* 0x000fe40000000f00 */
[----:B------:R-:W-:Y:S01]  /*01a0*/  ISETP.NE.U32.AND P1, PT, RZ, c[0x0][0x168], PT ;  /* 0x00005a00ff007a0c */ /* 0x000fe20003f25070 */
[----:B------:R-:W-:-:S03]  /*01b0*/  IMAD R10, R0, R3, R2 ;  /* 0x00000003000a7224 */ /* 0x000fc600078e0202 */
[----:B------:R-:W-:Y:S01]  /*01c0*/  ISETP.NE.AND.EX P1, PT, RZ, c[0x0][0x16c], PT, P1 ;  /* 0x00005b00ff007a0c */ /* 0x000fe20003f25310 */
[CC--:B------:R-:W-:Y:S02]  /*01d0*/  IMAD.WIDE R4, R10.reuse, R13.reuse, c[0x0][0x170] ;  /* 0x00005c000a047625 */ /* 0x0c0fe400078e020d */
[----:B------:R-:W-:Y:S01]  /*01e0*/  IMAD.WIDE R6, R10, R13, c[0x0][0x178] ;  /* 0x00005e000a067625 */ /* 0x000fe200078e020d */
[----:B------:R-:W-:Y:S08]  /*01f0*/  @!P0 BRA `(.L_x_547) ;  /* 0x0000006000008947 */ /* 0x000ff00003800000 */
[----:B------:R-:W2:Y:S04]  /*0200*/  LDG.E.SYS R2, [R6] ;  /* 0x0000000006027381 */ /* 0x000ea800001ee900 */
[----:B------:R-:W2:Y:S02]  /*0210*/  LDG.E.SYS R3, [R4] ;  /* 0x0000000004037381 */ /* 0x000ea400001ee900 */
[----:B--2---:R-:W-:-:S02]  /*0220*/  FADD.FTZ R11, R2, R3 ;  /* 0x00000003020b7221 */ /* 0x004fc40000010000 */
[----:B------:R-:W-:Y:S02]  /*0230*/  IMAD.WIDE R2, R10, R13, c[0x0][0x160] ;  /* 0x000058000a027625 */ /* 0x000fe400078e020d */
[----:B------:R-:W-:-:S08]  /*0240*/  FMUL.FTZ R11, R11, 0.5 ;  /* 0x3f0000000b0b7820 */ /* 0x000fd00000410000 */
[----:B------:R0:W-:Y:S02]  /*0250*/  STG.E.SYS [R2], R11 ;  /* 0x0000000b02007386 */ /* 0x0001e4000010e900 */
.L_x_547:
[----:B------:R-:W-:Y:S05]  /*0260*/  @!P1 EXIT ;  /* 0x000000000000994d */ /* 0x000fea0003800000 */
[----:B------:R-:W-:Y:S01]  /*0270*/  ISETP.NE.AND P0, PT, RZ, c[0x0][0x190], PT ;  /* 0x00006400ff007a0c */ /* 0x000fe20003f05270 */
[----:B0-----:R-:W-:-:S11]  /*0280*/  IMAD.WIDE R2, R10, R13, c[0x0][0x168] ;  /* 0x00005a000a027625 */ /* 0x001fd600078e020d */
[----:B------:R-:W-:Y:S05]  /*0290*/  @!P0 BRA `(.L_x_548) ;  /* 0x0000151000008947 */ /* 0x000fea0003800000 */
[----:B------:R-:W-:Y:S01]  /*02a0*/  ULDC UR4, c[0x0][0x190] ;  /* 0x0000640000047ab9 */ /* 0x000fe20000000800 */
[----:B------:R-:W-:Y:S01]  /*02b0*/  IADD3 R4, R8, -c[0x0][0x190], RZ ;  /* 0x8000640008047a10 */ /* 0x000fe20007ffe0ff */
[----:B------:R-:W-:Y:S01]  /*02c0*/  UIADD3 UR4, UR4, 0x1, URZ ;  /* 0x0000000104047890 */ /* 0x000fe2000fffe03f */
[----:B------:R0:W-:Y:S01]  /*02d0*/  STG.E.SYS [R2], RZ ;  /* 0x000000ff02007386 */ /* 0x0001e2000010e900 */
[----:B------:R-:W-:Y:S01]  /*02e0*/  BSSY B1, `(.L_x_549) ;  /* 0x0000128000017945 */ /* 0x000fe20003800000 */
[----:B------:R-:W-:Y:S02]  /*02f0*/  IMNMX R5, R4, c[0x0][0x184], !PT ;  /* 0x0000610004057a17 */ /* 0x000fe40007800200 */
[----:B------:R-:W-:Y:S02]  /*0300*/  MOV R12, RZ ;  /* 0x000000ff000c7202 */ /* 0x000fe40000000f00 */
[----:B------:R-:W-:-:S04]  /*0310*/  IADD3 R8, R8, UR4, RZ ;  /* 0x0000000408087c10 */ /* 0x000fc8000fffe0ff */
[----:B------:R-:W-:-:S04]  /*0320*/  IMNMX R8, R8, c[0x0][0x18c], PT ;  /* 0x0000630008087a17 */ /* 0x000fc80003800200 */
[----:B------:R-:W-:-:S12]  /*0330*/  ISETP.GE.AND P0, PT, R5, R8, PT ;  /* 0x000000080500720c */ /* 0x000fd80003f06270 */
[----:B------:R-:W-:Y:S05]  /*0340*/  @P0 BRA `(.L_x_550) ;  /* 0x0000121000000947 */ /* 0x000fea0003800000 */
[C---:B0-----:R-:W-:Y:S02]  /*0350*/  IADD3 R10, R9.reuse, -c[0x0][0x190], RZ ;  /* 0x80006400090a7a10 */ /* 0x041fe40007ffe0ff */
[----:B------:R-:W-:Y:S02]  /*0360*/  IADD3 R11, R9, UR4, RZ ;  /* 0x00000004090b7c10 */ /* 0x000fe4000fffe0ff */
[----:B------:R-:W-:Y:S02]  /*0370*/  MOV R9, R5 ;  /* 0x0000000500097202 */ /* 0x000fe40000000f00 */
[----:B------:R-:W-:Y:S02]  /*0380*/  MOV R12, RZ ;  /* 0x000000ff000c7202 */ /* 0x000fe40000000f00 */
[----:B------:R-:W-:Y:S02]  /*0390*/  IMNMX R10, R10, c[0x0][0x180], !PT ;  /* 0x000060000a0a7a17 */ /* 0x000fe40007800200 */
[----:B------:R-:W-:-:S08]  /*03a0*/  IMNMX R11, R11, c[0x0][0x188], PT ;  /* 0x000062000b0b7a17 */ /* 0x000fd00003800200 */
.L_x_564:
[----:B------:R-:W-:Y:S01]  /*03b0*/  ISETP.GT.AND P0, PT, R11, R10, PT ;  /* 0x0000000a0b00720c */ /* 0x000fe20003f04270 */
[----:B------:R-:W-:Y:S11]  /*03c0*/  BSSY B0, `(.L_x_551) ;  /* 0x0000116000007945 */ /* 0x000ff60003800000 */
[----:B0-----:R-:W-:Y:S05]  /*03d0*/  @!P0 BRA `(.L_x_552) ;  /* 0x0000114000008947 */ /* 0x001fea0003800000 */
[----:B------:R-:W-:Y:S01]  /*03e0*/  IADD3 R26, -R10, R11, RZ ;  /* 0x0000000b0a1a7210 */ /* 0x000fe20007ffe1ff */
[----:B------:R-:W-:Y:S01]  /*03f0*/  BSSY B2, `(.L_x_553) ;  /* 0x000003a000027945 */ /* 0x000fe20003800000 */
[----:B------:R-:W-:-:S02]  /*0400*/  IADD3 R25, R9, -c[0x0][0x184], RZ ;  /* 0x8000610009197a10 */ /* 0x000fc40007ffe0ff */
[----:B------:R-:W-:-:S04]  /*0410*/  LOP3.LUT R4, R26, 0x3, RZ, 0xc0, !PT ;  /* 0x000000031a047812 */ /* 0x000fc800078ec0ff */
[----:B------:R-:W-:-:S12]  /*0420*/  ISETP.NE.AND P0, PT, R4, RZ, PT ;  /* 0x000000ff0400720c */ /* 0x000fd80003f05270 */
[----:B------:R-:W-:Y:S05]  /*0430*/  @!P0 BRA `(.L_x_554) ;  /* 0x0000032000008947 */ /* 0x000fea0003800000 */
[----:B------:R-:W-:Y:S01]  /*0440*/  ISETP.NE.AND P0, PT, R4, 0x1, PT ;  /* 0x000000010400780c */ /* 0x000fe20003f05270 */
[----:B------:R-:W-:Y:S01]  /*0450*/  BSSY B3, `(.L_x_555) ;  /* 0x0000021000037945 */ /* 0x000fe20003800000 */
[----:B------:R-:W-:-:S10]  /*0460*/  IMAD R24, R0, R25, -c[0x0][0x180] ;  /* 0x8000600000187624 */ /* 0x000fd400078e0219 */
[----:B------:R-:W-:Y:S05]  /*0470*/  @!P0 BRA `(.L_x_556) ;  /* 0x000001d000008947 */ /* 0x000fea0003800000 */
[----:B------:R-:W-:Y:S02]  /*0480*/  ISETP.NE.AND P0, PT, R4, 0x2, PT ;  /* 0x000000020400780c */ /* 0x000fe40003f05270 */
[----:B------:R-:W-:-:S10]  /*0490*/  MOV R15, 0x4 ;  /* 0x00000004000f7802 */ /* 0x000fd40000000f00 */
[----:B------:R-:W-:Y:S02]  /*04a0*/  @P0 IADD3 R13, R10, 0x1, RZ ;  /* 0x000000010a0d0810 */ /* 0x000fe40007ffe0ff */
[----:B------:R-:W-:Y:S02]  /*04b0*/  @!P0 MOV R13, R10 ;  /* 0x0000000a000d8202 */ /* 0x000fe40000000f00 */
[----:B------:R-:W-:Y:S02]  /*04c0*/  @P0 IADD3 R4, R10, R24, RZ ;  /* 0x000000180a040210 */ /* 0x000fe40007ffe0ff */
[----:B------:R-:W-:Y:S02]  /*04d0*/  @P0 MOV R5, 0x4 ;  /* 0x0000000400050802 */ /* 0x000fe40000000f00 */
[----:B------:R-:W-:-:S03]  /*04e0*/  IADD3 R14, R24, R13, RZ ;  /* 0x0000000d180e7210 */ /* 0x000fc60007ffe0ff */
[CC--:B------:R-:W-:Y:S02]  /*04f0*/  @P0 IMAD.WIDE R6, R4.reuse, R5.reuse, c[0x0][0x178] ;  /* 0x00005e0004060625 */ /* 0x0c0fe400078e0205 */
[----:B------:R-:W-:Y:S02]  /*0500*/  @P0 IMAD.WIDE R4, R4, R5, c[0x0][0x170] ;  /* 0x00005c0004040625 */ /* 0x000fe400078e0205 */
[CC--:B------:R-:W-:Y:S02]  /*0510*/  IMAD.WIDE R16, R14.reuse, R15.reuse, c[0x0][0x178] ;  /* 0x00005e000e107625 */ /* 0x0c0fe400078e020f */
[----:B------:R-:W-:-:S04]  /*0520*/  IMAD.WIDE R14, R14, R15, c[0x0][0x170] ;  /* 0x00005c000e0e7625 */ /* 0x000fc800078e020f */
[----:B------:R-:W2:Y:S04]  /*0530*/  @P0 LDG.E.SYS R6, [R6] ;  /* 0x0000000006060381 */ /* 0x000ea800001ee900 */
[----:B------:R-:W2:Y:S04]  /*0540*/  @P0 LDG.E.SYS R5, [R4] ;  /* 0x0000000004050381 */ /* 0x000ea800001ee900 */
[----:B------:R-:W3:Y:S04]  /*0550*/  LDG.E.SYS R16, [R16] ;  /* 0x0000000010107381 */ /* 0x000ee800001ee900 */
[----:B------:R-:W3:Y:S01]  /*0560*/  LDG.E.SYS R15, [R14] ;  /* 0x000000000e0f7381 */ /* 0x000ee200001ee900 */
[----:B------:R-:W-:-:S02]  /*0570*/  @P0 LEA R20, R12, R1, 0x2 ;  /* 0x000000010c140211 */ /* 0x000fc400078e10ff */
[----:B------:R-:W-:Y:S02]  /*0580*/  @P0 IADD3 R12, R12, 0x1, RZ ;  /* 0x000000010c0c0810 */ /* 0x000fe40007ffe0ff */
[----:B------:R-:W-:Y:S02]  /*0590*/  IADD3 R13, R13, 0x1, RZ ;  /* 0x000000010d0d7810 */ /* 0x000fe40007ffe0ff */
[C---:B------:R-:W-:Y:S02]  /*05a0*/  LEA R23, R12.reuse, R1, 0x2 ;  /* 0x000000010c177211 */ /* 0x040fe400078e10ff */
[----:B------:R-:W-:Y:S01]  /*05b0*/  IADD3 R12, R12, 0x1, RZ ;  /* 0x000000010c0c7810 */ /* 0x000fe20007ffe0ff */
[----:B--2---:R-:W-:-:S04]  /*05c0*/  @P0 FADD.FTZ R18, -R6, R5 ;  /* 0x0000000506120221 */ /* 0x004fc80000010100 */
[----:B------:R-:W-:Y:S02]  /*05d0*/  @P0 FMUL.FTZ R19, R18, 0.25 ;  /* 0x3e80000012130820 */ /* 0x000fe40000410000 */
[----:B---3--:R-:W-:Y:S02]  /*05e0*/  FADD.FTZ R21, -R16, R15 ;  /* 0x0000000f10157221 */ /* 0x008fe40000010100 */
[----:B------:R-:W-:Y:S02]  /*05f0*/  @P0 FMUL.FTZ R19, R18, R19 ;  /* 0x0000001312130220 */ /* 0x000fe40000410000 */
[----:B------:R-:W-:-:S04]  /*0600*/  FMUL.FTZ R22, R21, 0.25 ;  /* 0x3e80000015167820 */ /* 0x000fc80000410000 */
[----:B------:R-:W-:Y:S02]  /*0610*/  FMUL.FTZ R22, R21, R22 ;  /* 0x0000001615167220 */ /* 0x000fe40000410000 */
[----:B------:R0:W-:Y:S06]  /*0620*/  @P0 STL [R20], R19 ;  /* 0x0000001314000387 */ /* 0x0001ec0000100800 */
[----:B------:R0:W-:Y:S01]  /*0630*/  STL [R23], R22 ;  /* 0x0000001617007387 */ /* 0x0001e20000100800 */
[----:B------:R-:W-:Y:S05]  /*0640*/  BRA `(.L_x_557) ;  /* 0x0000001000007947 */ /* 0x000fea0003800000 */
.L_x_556:
[----:B------:R-:W-:-:S08]  /*0650*/  MOV R13, R10 ;  /* 0x0000000a000d7202 */ /* 0x000fd00000000f00 */
.L_x_557:
[----:B------:R-:W-:Y:S05]  /*0660*/  BSYNC B3 ;  /* 0x0000000000037941 */ /* 0x000fea0003800000 */
.L_x_555:
[----:B------:R-:W-:Y:S02]  /*0670*/  IADD3 R4, R24, R13, RZ ;  /* 0x0000000d18047210 */ /* 0x000fe40007ffe0ff */
[----:B------:R-:W-:-:S05]  /*0680*/  MOV R5, 0x4 ;  /* 0x0000000400057802 */ /* 0x000fca0000000f00 */
[CC--:B------:R-:W-:Y:S02]  /*0690*/  IMAD.WIDE R6, R4.reuse, R5.reuse, c[0x0][0x178] ;  /* 0x00005e0004067625 */ /* 0x0c0fe400078e0205 */
[----:B------:R-:W-:-:S08]  /*06a0*/  IMAD.WIDE R4, R4, R5, c[0x0][0x170] ;  /* 0x00005c0004047625 */ /* 0x000fd000078e0205 */
[----:B------:R-:W2:Y:S04]  /*06b0*/  LDG.E.SYS R6, [R6] ;  /* 0x0000000006067381 */ /* 0x000ea800001ee900 */
[----:B------:R-:W2:Y:S01]  /*06c0*/  LDG.E.SYS R5, [R4] ;  /* 0x0000000004057381 */ /* 0x000ea200001ee900 */
[C---:B0-----:R-:W-:Y:S02]  /*06d0*/  LEA R20, R12.reuse, R1, 0x2 ;  /* 0x000000010c147211 */ /* 0x041fe400078e10ff */
[----:B------:R-:W-:Y:S02]  /*06e0*/  IADD3 R18, R12, 0x1, RZ ;  /* 0x000000010c127810 */ /* 0x000fe40007ffe0ff */
[----:B------:R-:W-:Y:S02]  /*06f0*/  IADD3 R16, R13, 0x1, RZ ;  /* 0x000000010d107810 */ /* 0x000fe40007ffe0ff */
[----:B------:R-:W-:Y:S01]  /*0700*/  MOV R12, R18 ;  /* 0x00000012000c7202 */ /* 0x000fe20000000f00 */
[----:B--2---:R-:W-:-:S04]  /*0710*/  FADD.FTZ R14, -R6, R5 ;  /* 0x00000005060e7221 */ /* 0x004fc80000010100 */
[----:B------:R-:W-:-:S04]  /*0720*/  FMUL.FTZ R15, R14, 0.25 ;  /* 0x3e8000000e0f7820 */ /* 0x000fc80000410000 */
[----:B------:R-:W-:-:S08]  /*0730*/  FMUL.FTZ R15, R14, R15 ;  /* 0x0000000f0e0f7220 */ /* 0x000fd00000410000 */
[----:B------:R0:W-:Y:S01]  /*0740*/  STL [R20], R15 ;  /* 0x0000000f14007387 */ /* 0x0001e20000100800 */
[----:B------:R-:W-:Y:S05]  /*0750*/  BRA `(.L_x_558) ;  /* 0x0000003000007947 */ /* 0x000fea0003800000 */
.L_x_554:
[----:B------:R-:W-:Y:S02]  /*0760*/  MOV R18, R12 ;  /* 0x0000000c00127202 */ /* 0x000fe40000000f00 */
[----:B------:R-:W-:Y:S02]  /*0770*/  MOV R16, R10 ;  /* 0x0000000a00107202 */ /* 0x000fe40000000f00 */
[----:B------:R-:W-:-:S08]  /*0780*/  MOV R12, RZ ;  /* 0x000000ff000c7202 */ /* 0x000fd00000000f00 */
.L_x_558:
[----:B------:R-:W-:Y:S05]  /*0790*/  BSYNC B2 ;  /* 0x0000000000027941 */ /* 0x000fea0003800000 */
.L_x_553:
[----:B------:R-:W-:-:S12]  /*07a0*/  ISETP.GE.U32.AND P0, PT, R26, 0x4, PT ;  /* 0x000000041a00780c */ /* 0x000fd80003f06070 */
[----:B------:R-:W-:Y:S05]  /*07b0*/  @!P0 BRA `(.L_x_552) ;  /* 0x00000d6000008947 */ /* 0x000fea0003800000 */
[----:B------:R-:W-:Y:S01]  /*07c0*/  IADD3 R4, R11, -R16, RZ ;  /* 0x800000100b047210 */ /* 0x000fe20007ffe0ff */
[----:B------:R-:W-:Y:S01]  /*07d0*/  BSSY B2, `(.L_x_559) ;  /* 0x0000076000027945 */ /* 0x000fe20003800000 */
[----:B------:R-:W-:Y:S01]  /*07e0*/  IADD3 R5, R16, -c[0x0][0x180], RZ ;  /* 0x8000600010057a10 */ /* 0x000fe20007ffe0ff */
[----:B------:R-:W-:Y:S01]  /*07f0*/  IMAD R13, R18, 0x4, R1 ;  /* 0x00000004120d7824 */ /* 0x000fe200078e0201 */
[----:B------:R-:W-:Y:S02]  /*0800*/  ISETP.GT.AND P1, PT, R4, 0xc, PT ;  /* 0x0000000c0400780c */ /* 0x000fe40003f24270 */
[----:B------:R-:W-:Y:S01]  /*0810*/  PLOP3.LUT P0, PT, PT, PT, PT, 0x80, 0x0 ;  /* 0x000000000000781c */ /* 0x000fe20003f0f070 */
[----:B------:R-:W-:Y:S01]  /*0820*/  IMAD R5, R0, R25, R5 ;  /* 0x0000001900057224 */ /* 0x000fe200078e0205 */
[----:B------:R-:W-:-:S03]  /*0830*/  MOV R12, R18 ;  /* 0x00000012000c7202 */ /* 0x000fc60000000f00 */
[----:B0-----:R-:W-:-:S05]  /*0840*/  IMAD.WIDE R14, R5, 0x4, RZ ;  /* 0x00000004050e7825 */ /* 0x001fca00078e02ff */
[----:B------:R-:W-:Y:S05]  /*0850*/  @!P1 BRA `(.L_x_560) ;  /* 0x000006d000009947 */ /* 0x000fea0003800000 */
[----:B------:R-:W-:Y:S02]  /*0860*/  PLOP3.LUT P0, PT, PT, PT, PT, 0x8, 0x0 ;  /* 0x000000000000781c */ /* 0x000fe40003f0e170 */
[----:B------:R-:W-:-:S10]  /*0870*/  IADD3 R17, R11, -0xc, RZ ;  /* 0xfffffff40b117810 */ /* 0x000fd40007ffe0ff */
.L_x_561:
[C---:B------:R-:W-:Y:S02]  /*0880*/  IADD3 R4, P1, R14.reuse, c[0x0][0x170], RZ ;  /* 0x00005c000e047a10 */ /* 0x040fe40007f3e0ff */
[----:B------:R-:W-:Y:S02]  /*0890*/  IADD3 R6, P2, R14, c[0x0][0x178], RZ ;  /* 0x00005e000e067a10 */ /* 0x000fe40007f5e0ff */
[C---:B------:R-:W-:Y:S02]  /*08a0*/  IADD3.X R5, R15.reuse, c[0x0][0x174], RZ, P1, !PT ;  /* 0x00005d000f057a10 */ /* 0x040fe40000ffe4ff */
[----:B------:R-:W-:-:S06]  /*08b0*/  IADD3.X R7, R15, c[0x0][0x17c], RZ, P2, !PT ;  /* 0x00005f000f077a10 */ /* 0x000fcc00017fe4ff */
[----:B------:R-:W2:Y:S04]  /*08c0*/  LDG.E.SYS R45, [R4+0x4] ;  /* 0x00000400042d7381 */ /* 0x000ea800001ee900 */
[----:B------:R-:W2:Y:S04]  /*08d0*/  LDG.E.SYS R44, [R6+0x4] ;  /* 0x00000400062c7381 */ /* 0x000ea800001ee900 */
[----:B------:R0:W3:Y:S04]  /*08e0*/  LDG.E.SYS R41, [R6+0xc] ;  /* 0x00000c0006297381 */ /* 0x0000e800001ee900 */
[----:B------:R-:W3:Y:S04]  /*08f0*/  LDG.E.SYS R40, [R4+0xc] ;  /* 0x00000c0004287381 */ /* 0x000ee800001ee900 */
[----:B------:R0:W4:Y:S04]  /*0900*/  LDG.E.SYS R39, [R6+0x10] ;  /* 0x0000100006277381 */ /* 0x00012800001ee900 */
[----:B------:R1:W4:Y:S04]  /*0910*/  LDG.E.SYS R38, [R4+0x10] ;  /* 0x0000100004267381 */ /* 0x00032800001ee900 */
[----:B------:R0:W5:Y:S04]  /*0920*/  LDG.E.SYS R26, [R6+0x1c] ;  /* 0x00001c00061a7381 */ /* 0x00016800001ee900 */
[----:B------:R1:W5:Y:S04]  /*0930*/  LDG.E.SYS R29, [R4+0x1c] ;  /* 0x00001c00041d7381 */ /* 0x00036800001ee900 */
[----:B------:R0:W5:Y:S04]  /*0940*/  LDG.E.SYS R27, [R6+0x20] ;  /* 0x00002000061b7381 */ /* 0x00016800001ee900 */
[----:B------:R1:W5:Y:S04]  /*0950*/  LDG.E.SYS R20, [R4+0x20] ;  /* 0x0000200004147381 */ /* 0x00036800001ee900 */
[----:B------:R0:W5:Y:S04]  /*0960*/  LDG.E.SYS R48, [R6+0x34] ;  /* 0x0000340006307381 */ /* 0x00016800001ee900 */
[----:B------:R1:W5:Y:S04]  /*0970*/  LDG.E.SYS R49, [R4+0x34] ;  /* 0x0000340004317381 */ /* 0x00036800001ee900 */
[----:B------:R0:W5:Y:S04]  /*0980*/  LDG.E.SYS R42, [R6] ;  /* 0x00000000062a7381 */ /* 0x00016800001ee900 */
[----:B------:R1:W5:Y:S04]  /*0990*/  LDG.E.SYS R43, [R4] ;  /* 0x00000000042b7381 */ /* 0x00036800001ee900 */
[----:B------:R0:W5:Y:S04]  /*09a0*/  LDG.E.SYS R46, [R6+0x8] ;  /* 0x00000800062e7381 */ /* 0x00016800001ee900 */
        /* <DEDUP_REMOVED lines=16> */
[----:B------:R1:W5:Y:S01]  /*0ab0*/  LDG.E.SYS R33, [R4+0x3c] ;  /* 0x00003c0004217381 */ /* 0x00036200001ee900 */
[----:B------:R-:W-:-:S04]  /*0ac0*/  IADD3 R16, R16, 0x10, RZ ;  /* 0x0000001010107810 */ /* 0x000fc80007ffe0ff */
[----:B------:R-:W-:Y:S02]  /*0ad0*/  ISETP.GE.AND P1, PT, R16, R17, PT ;  /* 0x000000111000720c */ /* 0x000fe40003f26270 */
[----:B------:R-:W-:Y:S02]  /*0ae0*/  IADD3 R14, P2, R14, 0x40, RZ ;  /* 0x000000400e0e7810 */ /* 0x000fe40007f5e0ff */
[----:B------:R-:W-:Y:S02]  /*0af0*/  IADD3 R12, R12, 0x10, RZ ;  /* 0x000000100c0c7810 */ /* 0x000fe40007ffe0ff */
[----:B------:R-:W-:Y:S01]  /*0b00*/  IADD3.X R15, RZ, R15, RZ, P2, !PT ;  /* 0x0000000fff0f7210 */ /* 0x000fe200017fe4ff */
[----:B--2---:R-:W-:-:S04]  /*0b10*/  FADD.FTZ R44, -R44, R45 ;  /* 0x0000002d2c2c7221 */ /* 0x004fc80000010100 */
[C---:B0-----:R-:W-:Y:S02]  /*0b20*/  FMUL.FTZ R7, R44.reuse, 0.25 ;  /* 0x3e8000002c077820 */ /* 0x041fe40000410000 */
[----:B---3--:R-:W-:Y:S02]  /*0b30*/  FADD.FTZ R40, -R41, R40 ;  /* 0x0000002829287221 */ /* 0x008fe40000010100 */
[----:B------:R-:W-:Y:S02]  /*0b40*/  FMUL.FTZ R44, R44, R7 ;  /* 0x000000072c2c7220 */ /* 0x000fe40000410000 */
[----:B-1----:R-:W-:Y:S02]  /*0b50*/  FMUL.FTZ R5, R40, 0.25 ;  /* 0x3e80000028057820 */ /* 0x002fe40000410000 */
[----:B----4-:R-:W-:-:S04]  /*0b60*/  FADD.FTZ R38, -R39, R38 ;  /* 0x0000002627267221 */ /* 0x010fc80000010100 */
[----:B------:R-:W-:Y:S02]  /*0b70*/  FMUL.FTZ R7, R38, 0.25 ;  /* 0x3e80000026077820 */ /* 0x000fe40000410000 */
[----:B-----5:R-:W-:Y:S02]  /*0b80*/  FADD.FTZ R26, -R26, R29 ;  /* 0x0000001d1a1a7221 */ /* 0x020fe40000010100 */
[----:B------:R-:W-:Y:S02]  /*0b90*/  FMUL.FTZ R40, R40, R5 ;  /* 0x0000000528287220 */ /* 0x000fe40000410000 */
[----:B------:R-:W-:Y:S02]  /*0ba0*/  FMUL.FTZ R38, R38, R7 ;  /* 0x0000000726267220 */ /* 0x000fe40000410000 */
[----:B------:R-:W-:Y:S02]  /*0bb0*/  FADD.FTZ R20, -R27, R20 ;  /* 0x000000141b147221 */ /* 0x000fe40000010100 */
[----:B------:R-:W-:-:S02]  /*0bc0*/  FMUL.FTZ R5, R26, 0.25 ;  /* 0x3e8000001a057820 */ /* 0x000fc40000410000 */
[----:B------:R-:W-:Y:S02]  /*0bd0*/  FMUL.FTZ R7, R20, 0.25 ;  /* 0x3e80000014077820 */ /* 0x000fe40000410000 */
[----:B------:R-:W-:Y:S02]  /*0be0*/  FADD.FTZ R48, -R48, R49 ;  /* 0x0000003130307221 */ /* 0x000fe40000010100 */
[----:B------:R-:W-:Y:S02]  /*0bf0*/  FMUL.FTZ R26, R26, R5 ;  /* 0x000000051a1a7220 */ /* 0x000fe40000410000 */
[----:B------:R-:W-:Y:S02]  /*0c00*/  FMUL.FTZ R20, R20, R7 ;  /* 0x0000000714147220 */ /* 0x000fe40000410000 */
[----:B------:R-:W-:-:S04]  /*0c10*/  FADD.FTZ R42, -R42, R43 ;  /* 0x0000002b2a2a7221 */ /* 0x000fc80000010100 */
[----:B------:R-:W-:Y:S02]  /*0c20*/  FMUL.FTZ R43, R42, 0.25 ;  /* 0x3e8000002a2b7820 */ /* 0x000fe40000410000 */
[----:B------:R-:W-:Y:S02]  /*0c30*/  FADD.FTZ R46, -R46, R47 ;  /* 0x0000002f2e2e7221 */ /* 0x000fe40000010100 */
[----:B------:R-:W-:Y:S02]  /*0c40*/  FMUL.FTZ R47, R48, 0.25 ;  /* 0x3e800000302f7820 */ /* 0x000fe40000410000 */
[----:B------:R-:W-:Y:S02]  /*0c50*/  FMUL.FTZ R45, R46, 0.25 ;  /* 0x3e8000002e2d7820 */ /* 0x000fe40000410000 */
[----:B------:R-:W-:Y:S02]  /*0c60*/  FADD.FTZ R36, -R37, R36 ;  /* 0x0000002425247221 */ /* 0x000fe40000010100 */
[----:B------:R-:W-:-:S02]  /*0c70*/  FADD.FTZ R34, -R34, R35 ;  /* 0x0000002322227221 */ /* 0x000fc40000010100 */
[----:B------:R-:W-:Y:S02]  /*0c80*/  FMUL.FTZ R35, R36, 0.25 ;  /* 0x3e80000024237820 */ /* 0x000fe40000410000 */
[----:B------:R-:W-:Y:S02]  /*0c90*/  FMUL.FTZ R37, R34, 0.25 ;  /* 0x3e80000022257820 */ /* 0x000fe40000410000 */
[----:B------:R-:W-:Y:S02]  /*0ca0*/  FADD.FTZ R18, -R25, R18 ;  /* 0x0000001219127221 */ /* 0x000fe40000010100 */
[----:B------:R-:W-:Y:S02]  /*0cb0*/  FADD.FTZ R24, -R24, R19 ;  /* 0x0000001318187221 */ /* 0x000fe40000010100 */
[----:B------:R-:W-:Y:S02]  /*0cc0*/  FMUL.FTZ R19, R18, 0.25 ;  /* 0x3e80000012137820 */ /* 0x000fe40000410000 */
[----:B------:R-:W-:-:S02]  /*0cd0*/  FMUL.FTZ R25, R24, 0.25 ;  /* 0x3e80000018197820 */ /* 0x000fc40000410000 */
[----:B------:R-:W-:Y:S02]  /*0ce0*/  FMUL.FTZ R48, R48, R47 ;  /* 0x0000002f30307220 */ /* 0x000fe40000410000 */
[----:B------:R-:W-:Y:S02]  /*0cf0*/  FMUL.FTZ R42, R42, R43 ;  /* 0x0000002b2a2a7220 */ /* 0x000fe40000410000 */
[----:B------:R-:W-:Y:S02]  /*0d00*/  FMUL.FTZ R46, R46, R45 ;  /* 0x0000002d2e2e7220 */ /* 0x000fe40000410000 */
[----:B------:R-:W-:Y:S02]  /*0d10*/  FMUL.FTZ R36, R36, R35 ;  /* 0x0000002324247220 */ /* 0x000fe40000410000 */
[----:B------:R-:W-:Y:S02]  /*0d20*/  FADD.FTZ R23, -R23, R30 ;  /* 0x0000001e17177221 */ /* 0x000fe40000010100 */
[----:B------:R-:W-:-:S02]  /*0d30*/  FADD.FTZ R22, -R22, R31 ;  /* 0x0000001f16167221 */ /* 0x000fc40000010100 */
[----:B------:R-:W-:Y:S02]  /*0d40*/  FADD.FTZ R21, -R21, R28 ;  /* 0x0000001c15157221 */ /* 0x000fe40000010100 */
[----:B------:R-:W-:Y:S02]  /*0d50*/  FADD.FTZ R32, -R32, R33 ;  /* 0x0000002120207221 */ /* 0x000fe40000010100 */
[----:B------:R-:W-:Y:S02]  /*0d60*/  FMUL.FTZ R4, R23, 0.25 ;  /* 0x3e80000017047820 */ /* 0x000fe40000410000 */
[----:B------:R-:W-:Y:S02]  /*0d70*/  FMUL.FTZ R5, R22, 0.25 ;  /* 0x3e80000016057820 */ /* 0x000fe40000410000 */
[----:B------:R-:W-:Y:S02]  /*0d80*/  FMUL.FTZ R6, R21, 0.25 ;  /* 0x3e80000015067820 */ /* 0x000fe40000410000 */
[----:B------:R-:W-:-:S02]  /*0d90*/  FMUL.FTZ R7, R32, 0.25 ;  /* 0x3e80000020077820 */ /* 0x000fc40000410000 */
[----:B------:R-:W-:Y:S02]  /*0da0*/  FMUL.FTZ R34, R34, R37 ;  /* 0x0000002522227220 */ /* 0x000fe40000410000 */
[----:B------:R-:W-:Y:S02]  /*0db0*/  FMUL.FTZ R18, R18, R19 ;  /* 0x0000001312127220 */ /* 0x000fe40000410000 */
[----:B------:R-:W-:Y:S02]  /*0dc0*/  FMUL.FTZ R24, R24, R25 ;  /* 0x0000001918187220 */ /* 0x000fe40000410000 */
[----:B------:R-:W-:Y:S02]  /*0dd0*/  FMUL.FTZ R4, R23, R4 ;  /* 0x0000000417047220 */ /* 0x000fe40000410000 */
[----:B------:R-:W-:Y:S02]  /*0de0*/  FMUL.FTZ R22, R22, R5 ;  /* 0x0000000516167220 */ /* 0x000fe40000410000 */
[----:B------:R-:W-:-:S02]  /*0df0*/  FMUL.FTZ R6, R21, R6 ;  /* 0x0000000615067220 */ /* 0x000fc40000410000 */
[----:B------:R-:W-:Y:S01]  /*0e00*/  FMUL.FTZ R32, R32, R7 ;  /* 0x0000000720207220 */ /* 0x000fe20000410000 */
[----:B------:R-:W-:Y:S04]  /*0e10*/  STL [R13+0x34], R48 ;  /* 0x000034300d007387 */ /* 0x000fe80000100800 */
[----:B------:R-:W-:Y:S04]  /*0e20*/  STL [R13], R42 ;  /* 0x0000002a0d007387 */ /* 0x000fe80000100800 */
[----:B------:R-:W-:Y:S04]  /*0e30*/  STL [R13+0x4], R44 ;  /* 0x0000042c0d007387 */ /* 0x000fe80000100800 */
        /* <DEDUP_REMOVED lines=12> */
[----:B------:R0:W-:Y:S02]  /*0f00*/  STL [R13+0x3c], R32 ;  /* 0x00003c200d007387 */ /* 0x0001e40000100800 */
[----:B0-----:R-:W-:Y:S01]  /*0f10*/  IADD3 R13, R13, 0x40, RZ ;  /* 0x000000400d0d7810 */ /* 0x001fe20007ffe0ff */
[----:B------:R-:W-:Y:S07]  /*0f20*/  @!P1 BRA `(.L_x_561) ;  /* 0xfffff95000009947 */ /* 0x000fee000383ffff */
.L_x_560:
[----:B------:R-:W-:Y:S05]  /*0f30*/  BSYNC B2 ;  /* 0x0000000000027941 */ /* 0x000fea0003800000 */
.L_x_559:
[----:B------:R-:W-:Y:S01]  /*0f40*/  IADD3 R4, R11, -R16, RZ ;  /* 0x800000100b047210 */ /* 0x000fe20007ffe0ff */
[----:B------:R-:W-:Y:S03]  /*0f50*/  BSSY B2, `(.L_x_562) ;  /* 0x000003d000027945 */ /* 0x000fe60003800000 */
[----:B------:R-:W-:-:S12]  /*0f60*/  ISETP.GT.AND P1, PT, R4, 0x4, PT ;  /* 0x000000040400780c */ /* 0x000fd80003f24270 */
[----:B------:R-:W-:Y:S05]  /*0f70*/  @!P1 BRA `(.L_x_563) ;  /* 0x000003a000009947 */ /* 0x000fea0003800000 */
[C---:B------:R-:W-:Y:S02]  /*0f80*/  IADD3 R4, P0, R14.reuse, c[0x0][0x170], RZ ;  /* 0x00005c000e047a10 */ /* 0x040fe40007f1e0ff */
[----:B------:R-:W-:Y:S02]  /*0f90*/  IADD3 R6, P1, R14, c[0x0][0x178], RZ ;  /* 0x00005e000e067a10 */ /* 0x000fe40007f3e0ff */
[C---:B------:R-:W-:Y:S02]  /*0fa0*/  IADD3.X R5, R15.reuse, c[0x0][0x174], RZ, P0, !PT ;  /* 0x00005d000f057a10 */ /* 0x040fe400007fe4ff */
[----:B------:R-:W-:-:S06]  /*0fb0*/  IADD3.X R7, R15, c[0x0][0x17c], RZ, P1, !PT ;  /* 0x00005f000f077a10 */ /* 0x000fcc0000ffe4ff */
[----:B------:R-:W2:Y:S04]  /*0fc0*/  LDG.E.SYS R28, [R4+0x14] ;  /* 0x00001400041c7381 */ /* 0x000ea800001ee900 */
[----:B------:R-:W2:Y:S04]  /*0fd0*/  LDG.E.SYS R27, [R6+0x14] ;  /* 0x00001400061b7381 */ /* 0x000ea800001ee900 */
[----:B------:R-:W3:Y:S04]  /*0fe0*/  LDG.E.SYS R21, [R6+0x8] ;  /* 0x0000080006157381 */ /* 0x000ee800001ee900 */
[----:B------:R-:W3:Y:S04]  /*0ff0*/  LDG.E.SYS R22, [R4+0x8] ;  /* 0x0000080004167381 */ /* 0x000ee800001ee900 */
[----:B------:R-:W4:Y:S04]  /*1000*/  LDG.E.SYS R17, [R6] ;  /* 0x0000000006117381 */ /* 0x000f2800001ee900 */
[----:B------:R-:W4:Y:S04]  /*1010*/  LDG.E.SYS R18, [R4] ;  /* 0x0000000004127381 */ /* 0x000f2800001ee900 */
[----:B------:R-:W5:Y:S04]  /*1020*/  LDG.E.SYS R19, [R6+0x4] ;  /* 0x0000040006137381 */ /* 0x000f6800001ee900 */
[----:B------:R-:W5:Y:S04]  /*1030*/  LDG.E.SYS R20, [R4+0x4] ;  /* 0x0000040004147381 */ /* 0x000f6800001ee900 */
[----:B------:R0:W5:Y:S04]  /*1040*/  LDG.E.SYS R23, [R6+0xc] ;  /* 0x00000c0006177381 */ /* 0x00016800001ee900 */
[----:B------:R0:W5:Y:S04]  /*1050*/  LDG.E.SYS R25, [R6+0x10] ;  /* 0x0000100006197381 */ /* 0x00016800001ee900 */
[----:B------:R0:W5:Y:S04]  /*1060*/  LDG.E.SYS R29, [R6+0x18] ;  /* 0x00001800061d7381 */ /* 0x00016800001ee900 */
[----:B------:R0:W5:Y:S04]  /*1070*/  LDG.E.SYS R31, [R6+0x1c] ;  /* 0x00001c00061f7381 */ /* 0x00016800001ee900 */
[----:B------:R-:W5:Y:S04]  /*1080*/  LDG.E.SYS R24, [R4+0xc] ;  /* 0x00000c0004187381 */ /* 0x000f6800001ee900 */
[----:B------:R-:W5:Y:S04]  /*1090*/  LDG.E.SYS R26, [R4+0x10] ;  /* 0x00001000041a7381 */ /* 0x000f6800001ee900 */
[----:B------:R-:W5:Y:S04]  /*10a0*/  LDG.E.SYS R30, [R4+0x18] ;  /* 0x00001800041e7381 */ /* 0x000f6800001ee900 */
[----:B------:R-:W5:Y:S01]  /*10b0*/  LDG.E.SYS R32, [R4+0x1c] ;  /* 0x00001c0004207381 */ /* 0x000f6200001ee900 */
[----:B------:R-:W-:-:S02]  /*10c0*/  IADD3 R14, P1, R14, 0x20, RZ ;  /* 0x000000200e0e7810 */ /* 0x000fc40007f3e0ff */
[----:B------:R-:W-:Y:S02]  /*10d0*/  PLOP3.LUT P0, PT, PT, PT, PT, 0x8, 0x0 ;  /* 0x000000000000781c */ /* 0x000fe40003f0e170 */
[----:B------:R-:W-:Y:S02]  /*10e0*/  IADD3 R12, R12, 0x8, RZ ;  /* 0x000000080c0c7810 */ /* 0x000fe40007ffe0ff */
[----:B------:R-:W-:Y:S02]  /*10f0*/  IADD3 R16, R16, 0x8, RZ ;  /* 0x0000000810107810 */ /* 0x000fe40007ffe0ff */
[----:B------:R-:W-:Y:S01]  /*1100*/  IADD3.X R15, RZ, R15, RZ, P1, !PT ;  /* 0x0000000fff0f7210 */ /* 0x000fe20000ffe4ff */
[----:B--2---:R-:W-:Y:S02]  /*1110*/  FADD.FTZ R27, -R27, R28 ;  /* 0x0000001c1b1b7221 */ /* 0x004fe40000010100 */
[----:B---3--:R-:W-:Y:S02]  /*1120*/  FADD.FTZ R21, -R21, R22 ;  /* 0x0000001615157221 */ /* 0x008fe40000010100 */
[----:B------:R-:W-:-:S02]  /*1130*/  FMUL.FTZ R22, R27, 0.25 ;  /* 0x3e8000001b167820 */ /* 0x000fc40000410000 */
[----:B----4-:R-:W-:Y:S02]  /*1140*/  FADD.FTZ R17, -R17, R18 ;  /* 0x0000001211117221 */ /* 0x010fe40000010100 */
[----:B------:R-:W-:Y:S02]  /*1150*/  FMUL.FTZ R28, R27, R22 ;  /* 0x000000161b1c7220 */ /* 0x000fe40000410000 */
[----:B------:R-:W-:Y:S02]  /*1160*/  FMUL.FTZ R18, R17, 0.25 ;  /* 0x3e80000011127820 */ /* 0x000fe40000410000 */
[----:B-----5:R-:W-:Y:S02]  /*1170*/  FADD.FTZ R19, -R19, R20 ;  /* 0x0000001413137221 */ /* 0x020fe40000010100 */
[----:B------:R-:W-:Y:S02]  /*1180*/  FMUL.FTZ R20, R21, 0.25 ;  /* 0x3e80000015147820 */ /* 0x000fe40000410000 */
[----:B0-----:R-:W-:-:S02]  /*1190*/  FMUL.FTZ R6, R19, 0.25 ;  /* 0x3e80000013067820 */ /* 0x001fc40000410000 */
[----:B------:R-:W-:Y:S02]  /*11a0*/  FMUL.FTZ R18, R17, R18 ;  /* 0x0000001211127220 */ /* 0x000fe40000410000 */
[----:B------:R-:W-:Y:S02]  /*11b0*/  FMUL.FTZ R6, R19, R6 ;  /* 0x0000000613067220 */ /* 0x000fe40000410000 */
[----:B------:R-:W-:Y:S02]  /*11c0*/  FMUL.FTZ R20, R21, R20 ;  /* 0x0000001415147220 */ /* 0x000fe40000410000 */
[----:B------:R-:W-:Y:S02]  /*11d0*/  FADD.FTZ R23, -R23, R24 ;  /* 0x0000001817177221 */ /* 0x000fe40000010100 */
[----:B------:R-:W-:Y:S02]  /*11e0*/  FADD.FTZ R25, -R25, R26 ;  /* 0x0000001a19197221 */ /* 0x000fe40000010100 */
[----:B------:R-:W-:-:S02]  /*11f0*/  FADD.FTZ R29, -R29, R30 ;  /* 0x0000001e1d1d7221 */ /* 0x000fc40000010100 */
[----:B------:R-:W-:Y:S02]  /*1200*/  FADD.FTZ R31, -R31, R32 ;  /* 0x000000201f1f7221 */ /* 0x000fe40000010100 */
[----:B------:R-:W-:Y:S02]  /*1210*/  FMUL.FTZ R4, R23, 0.25 ;  /* 0x3e80000017047820 */ /* 0x000fe40000410000 */
[----:B------:R-:W-:Y:S02]  /*1220*/  FMUL.FTZ R22, R25, 0.25 ;  /* 0x3e80000019167820 */ /* 0x000fe40000410000 */
[----:B------:R-:W-:Y:S02]  /*1230*/  FMUL.FTZ R24, R29, 0.25 ;  /* 0x3e8000001d187820 */ /* 0x000fe40000410000 */
[----:B------:R-:W-:Y:S02]  /*1240*/  FMUL.FTZ R26, R31, 0.25 ;  /* 0x3e8000001f1a7820 */ /* 0x000fe40000410000 */
[----:B------:R-:W-:-:S02]  /*1250*/  FMUL.FTZ R4, R23, R4 ;  /* 0x0000000417047220 */ /* 0x000fc40000410000 */
[----:B------:R-:W-:Y:S02]  /*1260*/  FMUL.FTZ R22, R25, R22 ;  /* 0x0000001619167220 */ /* 0x000fe40000410000 */
[----:B------:R-:W-:Y:S02]  /*1270*/  FMUL.FTZ R24, R29, R24 ;  /* 0x000000181d187220 */ /* 0x000fe40000410000 */
        /* <DEDUP_REMOVED lines=8> */
[----:B------:R0:W-:Y:S02]  /*1300*/  STL [R13+0x1c], R26 ;  /* 0x00001c1a0d007387 */ /* 0x0001e40000100800 */
[----:B0-----:R-:W-:-:S08]  /*1310*/  IADD3 R13, R13, 0x20, RZ ;  /* 0x000000200d0d7810 */ /* 0x001fd00007ffe0ff */
.L_x_563:
[----:B------:R-:W-:Y:S05]  /*1320*/  BSYNC B2 ;  /* 0x0000000000027941 */ /* 0x000fea0003800000 */
.L_x_562:
[----:B------:R-:W-:-:S12]  /*1330*/  ISETP.LT.OR P0, PT, R16, R11, P0 ;  /* 0x0000000b1000720c */ /* 0x000fd80000701670 */
[----:B------:R-:W-:Y:S05]  /*1340*/  @!P0 BRA `(.L_x_552) ;  /* 0x000001d000008947 */ /* 0x000fea0003800000 */
[C---:B------:R-:W-:Y:S02]  /*1350*/  IADD3 R4, P1, R14.reuse, c[0x0][0x178], RZ ;  /* 0x00005e000e047a10 */ /* 0x040fe40007f3e0ff */
[----:B------:R-:W-:Y:S02]  /*1360*/  IADD3 R14, P0, R14, c[0x0][0x170], RZ ;  /* 0x00005c000e0e7a10 */ /* 0x000fe40007f1e0ff */
[C---:B------:R-:W-:Y:S02]  /*1370*/  IADD3.X R5, R15.reuse, c[0x0][0x17c], RZ, P1, !PT ;  /* 0x00005f000f057a10 */ /* 0x040fe40000ffe4ff */
[----:B------:R-:W-:-:S06]  /*1380*/  IADD3.X R15, R15, c[0x0][0x174], RZ, P0, !PT ;  /* 0x00005d000f0f7a10 */ /* 0x000fcc00007fe4ff */
[----:B------:R-:W2:Y:S04]  /*1390*/  LDG.E.SYS R6, [R4] ;  /* 0x0000000004067381 */ /* 0x000ea800001ee900 */
[----:B------:R-:W3:Y:S04]  /*13a0*/  LDG.E.SYS R16, [R4+0x4] ;  /* 0x0000040004107381 */ /* 0x000ee800001ee900 */
[----:B------:R-:W4:Y:S04]  /*13b0*/  LDG.E.SYS R18, [R4+0x8] ;  /* 0x0000080004127381 */ /* 0x000f2800001ee900 */
[----:B------:R-:W5:Y:S04]  /*13c0*/  LDG.E.SYS R20, [R4+0xc] ;  /* 0x00000c0004147381 */ /* 0x000f6800001ee900 */
[----:B------:R-:W2:Y:S04]  /*13d0*/  LDG.E.SYS R7, [R14] ;  /* 0x000000000e077381 */ /* 0x000ea800001ee900 */
[----:B------:R-:W3:Y:S04]  /*13e0*/  LDG.E.SYS R17, [R14+0x4] ;  /* 0x000004000e117381 */ /* 0x000ee800001ee900 */
[----:B------:R-:W4:Y:S04]  /*13f0*/  LDG.E.SYS R19, [R14+0x8] ;  /* 0x000008000e137381 */ /* 0x000f2800001ee900 */
[----:B------:R-:W5:Y:S01]  /*1400*/  LDG.E.SYS R21, [R14+0xc] ;  /* 0x00000c000e157381 */ /* 0x000f6200001ee900 */
[----:B------:R-:W-:Y:S01]  /*1410*/  IADD3 R12, R12, 0x4, RZ ;  /* 0x000000040c0c7810 */ /* 0x000fe20007ffe0ff */
[----:B--2---:R-:W-:-:S02]  /*1420*/  FADD.FTZ R6, -R6, R7 ;  /* 0x0000000706067221 */ /* 0x004fc40000010100 */
[----:B---3--:R-:W-:Y:S02]  /*1430*/  FADD.FTZ R16, -R16, R17 ;  /* 0x0000001110107221 */ /* 0x008fe40000010100 */
[----:B------:R-:W-:Y:S02]  /*1440*/  FMUL.FTZ R7, R6, 0.25 ;  /* 0x3e80000006077820 */ /* 0x000fe40000410000 */
[----:B----4-:R-:W-:Y:S02]  /*1450*/  FADD.FTZ R18, -R18, R19 ;  /* 0x0000001312127221 */ /* 0x010fe40000010100 */
[----:B------:R-:W-:Y:S02]  /*1460*/  FMUL.FTZ R17, R16, 0.25 ;  /* 0x3e80000010117820 */ /* 0x000fe40000410000 */
[----:B-----5:R-:W-:Y:S02]  /*1470*/  FADD.FTZ R20, -R20, R21 ;  /* 0x0000001514147221 */ /* 0x020fe40000010100 */
[----:B------:R-:W-:-:S02]  /*1480*/  FMUL.FTZ R5, R18, 0.25 ;  /* 0x3e80000012057820 */ /* 0x000fc40000410000 */
[----:B------:R-:W-:Y:S02]  /*1490*/  FMUL.FTZ R19, R20, 0.25 ;  /* 0x3e80000014137820 */ /* 0x000fe40000410000 */
[----:B------:R-:W-:Y:S02]  /*14a0*/  FMUL.FTZ R6, R6, R7 ;  /* 0x0000000706067220 */ /* 0x000fe40000410000 */
[----:B------:R-:W-:Y:S02]  /*14b0*/  FMUL.FTZ R16, R16, R17 ;  /* 0x0000001110107220 */ /* 0x000fe40000410000 */
[----:B------:R-:W-:Y:S02]  /*14c0*/  FMUL.FTZ R18, R18, R5 ;  /* 0x0000000512127220 */ /* 0x000fe40000410000 */
[----:B------:R-:W-:Y:S02]  /*14d0*/  FMUL.FTZ R20, R20, R19 ;  /* 0x0000001314147220 */ /* 0x000fe40000410000 */
[----:B------:R0:W-:Y:S04]  /*14e0*/  STL [R13], R6 ;  /* 0x000000060d007387 */ /* 0x0001e80000100800 */
[----:B------:R0:W-:Y:S04]  /*14f0*/  STL [R13+0x4], R16 ;  /* 0x000004100d007387 */ /* 0x0001e80000100800 */
[----:B------:R0:W-:Y:S04]  /*1500*/  STL [R13+0x8], R18 ;  /* 0x000008120d007387 */ /* 0x0001e80000100800 */
[----:B------:R0:W-:Y:S02]  /*1510*/  STL [R13+0xc], R20 ;  /* 0x00000c140d007387 */ /* 0x0001e40000100800 */
.L_x_552:
[----:B------:R-:W-:Y:S05]  /*1520*/  BSYNC B0 ;  /* 0x0000000000007941 */ /* 0x000fea0003800000 */
.L_x_551:
[----:B------:R-:W-:-:S04]  /*1530*/  IADD3 R9, R9, 0x1, RZ ;  /* 0x0000000109097810 */ /* 0x000fc80007ffe0ff */
[----:B------:R-:W-:-:S12]  /*1540*/  ISETP.GE.AND P0, PT, R9, R8, PT ;  /* 0x000000080900720c */ /* 0x000fd80003f06270 */
[----:B------:R-:W-:Y:S05]  /*1550*/  @!P0 BRA `(.L_x_564) ;  /* 0xffffee5000008947 */ /* 0x000fea000383ffff */
.L_x_550:
[----:B0-----:R-:W-:Y:S05]  /*1560*/  BSYNC B1 ;  /* 0x0000000000017941 */ /* 0x001fea0003800000 */
.L_x_549:
[----:B------:R-:W-:Y:S01]  /*1570*/  ISETP.GE.AND P0, PT, R12, 0x2, PT ;  /* 0x000000020c00780c */ /* 0x000fe20003f06270 */
[----:B------:R-:W-:Y:S11]  /*1580*/  BSSY B0, `(.L_x_565) ;  /* 0x000001a000007945 */ /* 0x000ff60003800000 */
[----:B------:R-:W-:Y:S05]  /*1590*/  @!P0 BRA `(.L_x_566) ;  /* 0x0000018000008947 */ /* 0x000fea0003800000 */
[----:B------:R-:W-:-:S08]  /*15a0*/  MOV R0, 0x1 ;  /* 0x0000000100007802 */ /* 0x000fd00000000f00 */
.L_x_570:
[----:B0-----:R-:W-:-:S08]  /*15b0*/  LEA R4, R0, R1, 0x2 ;  /* 0x0000000100047211 */ /* 0x001fd000078e10ff */
[----:B------:R0:W5:Y:S01]  /*15c0*/  LDL R7, [R4] ;  /* 0x0000000004077983 */ /* 0x0001620000100800 */
[C---:B------:R-:W-:Y:S01]  /*15d0*/  IADD3 R5, R0.reuse, -0x1, RZ ;  /* 0xffffffff00057810 */ /* 0x040fe20007ffe0ff */
[----:B------:R-:W-:Y:S01]  /*15e0*/  BSSY B1, `(.L_x_567) ;  /* 0x0000010000017945 */ /* 0x000fe20003800000 */
[----:B------:R-:W-:Y:S02]  /*15f0*/  MOV R6, R0 ;  /* 0x0000000000067202 */ /* 0x000fe40000000f00 */
[----:B------:R-:W-:Y:S02]  /*1600*/  ISETP.GE.AND P1, PT, R5, RZ, PT ;  /* 0x000000ff0500720c */ /* 0x000fe40003f26270 */
[----:B------:R-:W-:-:S04]  /*1610*/  IADD3 R0, R0, 0x1, RZ ;  /* 0x0000000100007810 */ /* 0x000fc80007ffe0ff */
[----:B------:R-:W-:-:S06]  /*1620*/  ISETP.GE.AND P0, PT, R0, R12, PT ;  /* 0x0000000c0000720c */ /* 0x000fcc0003f06270 */
[----:B0-----:R-:W-:Y:S06]  /*1630*/  @!P1 BRA `(.L_x_568) ;  /* 0x000000a000009947 */ /* 0x001fec0003800000 */
.L_x_569:
[----:B------:R-:W-:-:S08]  /*1640*/  LEA R4, R5, R1, 0x2 ;  /* 0x0000000105047211 */ /* 0x000fd000078e10ff */
[----:B------:R-:W2:Y:S01]  /*1650*/  LDL R9, [R4] ;  /* 0x0000000004097983 */ /* 0x000ea20000100800 */
[----:B------:R-:W-:Y:S02]  /*1660*/  MOV R8, R5 ;  /* 0x0000000500087202 */ /* 0x000fe40000000f00 */
[----:B--2--5:R-:W-:-:S12]  /*1670*/  FSETP.GT.FTZ.AND P1, PT, R9, R7, PT ;  /* 0x000000070900720b */ /* 0x024fd80003f34000 */
[----:B------:R-:W-:Y:S05]  /*1680*/  @!P1 BRA `(.L_x_568) ;  /* 0x0000005000009947 */ /* 0x000fea0003800000 */
[----:B------:R0:W-:Y:S01]  /*1690*/  STL [R4+0x4], R9 ;  /* 0x0000040904007387 */ /* 0x0001e20000100800 */
[----:B------:R-:W-:Y:S02]  /*16a0*/  IADD3 R5, R5, -0x1, RZ ;  /* 0xffffffff05057810 */ /* 0x000fe40007ffe0ff */
[----:B------:R-:W-:Y:S02]  /*16b0*/  MOV R6, R8 ;  /* 0x0000000800067202 */ /* 0x000fe40000000f00 */
[----:B------:R-:W-:-:S12]  /*16c0*/  ISETP.GT.AND P1, PT, R5, -0x1, PT ;  /* 0xffffffff0500780c */ /* 0x000fd80003f24270 */
[----:B0-----:R-:W-:Y:S05]  /*16d0*/  @P1 BRA `(.L_x_569) ;  /* 0xffffff6000001947 */ /* 0x001fea000383ffff */
.L_x_568:
[----:B------:R-:W-:Y:S05]  /*16e0*/  BSYNC B1 ;  /* 0x0000000000017941 */ /* 0x000fea0003800000 */
.L_x_567:
[----:B------:R-:W-:-:S08]  /*16f0*/  LEA R4, R6, R1, 0x2 ;  /* 0x0000000106047211 */ /* 0x000fd000078e10ff */
[----:B-----5:R0:W-:Y:S01]  /*1700*/  STL [R4], R7 ;  /* 0x0000000704007387 */ /* 0x0201e20000100800 */
[----:B------:R-:W-:Y:S05]  /*1710*/  @!P0 BRA `(.L_x_570) ;  /* 0xfffffe9000008947 */ /* 0x000fea000383ffff */
.L_x_566:
[----:B------:R-:W-:Y:S05]  /*1720*/  BSYNC B0 ;  /* 0x0000000000007941 */ /* 0x000fea0003800000 */
.L_x_565:
[----:B------:R-:W-:-:S05]  /*1730*/  IMAD R12, R12, 0x7, RZ ;  /* 0x000000070c0c7824 */ /* 0x000fca00078e02ff */
[----:B------:R-:W-:-:S04]  /*1740*/  SHF.R.S32.HI R5, RZ, 0x1f, R12 ;  /* 0x0000001fff057819 */ /* 0x000fc8000001140c */
[----:B------:R-:W-:-:S04]  /*1750*/  LEA.HI R5, R5, R12, RZ, 0x3 ;  /* 0x0000000c05057211 */ /* 0x000fc800078f18ff */
[----:B------:R-:W-:-:S04]  /*1760*/  SHF.R.S32.HI R0, RZ, 0x3, R5 ;  /* 0x00000003ff007819 */ /* 0x000fc80000011405 */
[----:B------:R-:W-:-:S08]  /*1770*/  LEA R0, R0, R1, 0x2 ;  /* 0x0000000100007211 */ /* 0x000fd000078e10ff */
[----:B------:R-:W2:Y:S04]  /*1780*/  LDL R5, [R0] ;  /* 0x0000000000057983 */ /* 0x000ea80000100800 */
[----:B--2---:R-:W-:Y:S01]  /*1790*/  STG.E.SYS [R2], R5 ;  /* 0x0000000502007386 */ /* 0x004fe2000010e900 */
[----:B------:R-:W-:Y:S05]  /*17a0*/  EXIT ;  /* 0x000000000000794d */ /* 0x000fea0003800000 */
.L_x_548:
[----:B------:R-:W2:Y:S04]  /*17b0*/  LDG.E.SYS R4, [R4] ;  /* 0x0000000004047381 */ /* 0x000ea800001ee900 */
[----:B------:R-:W2:Y:S02]  /*17c0*/  LDG.E.SYS R7, [R6] ;  /* 0x0000000006077381 */ /* 0x000ea400001ee900 */
[----:B--2---:R-:W-:-:S04]  /*17d0*/  FADD.FTZ R0, R4, -R7 ;  /* 0x8000000704007221 */ /* 0x004fc80000010000 */
[----:B------:R-:W-:-:S04]  /*17e0*/  FMUL.FTZ R9, R0, 0.25 ;  /* 0x3e80000000097820 */ /* 0x000fc80000410000 */
[----:B------:R-:W-:-:S08]  /*17f0*/  FMUL.FTZ R9, R0, R9 ;  /* 0x0000000900097220 */ /* 0x000fd00000410000 */
[----:B------:R-:W-:Y:S01]  /*1800*/  STG.E.SYS [R2], R9 ;  /* 0x0000000902007386 */ /* 0x000fe2000010e900 */
[----:B------:R-:W-:Y:S05]  /*1810*/  EXIT ;  /* 0x000000000000794d */ /* 0x000fea0003800000 */
.L_x_571:
[----:B------:R-:W-:-:S00]  /*1820*/  BRA `(.L_x_571) ;  /* 0xfffffff000007947 */ /* 0x000fc0000383ffff */
[----:B------:R-:W-:-:S00]  /*1830*/  NOP ;  /* 0x0000000000007918 */ /* 0x000fc00000000000 */
[----:B------:R-:W-:-:S00]  /*1840*/  NOP ;  /* 0x0000000000007918 */ /* 0x000fc00000000000 */
[----:B------:R-:W-:-:S00]  /*1850*/  NOP ;  /* 0x0000000000007918 */ /* 0x000fc00000000000 */
[----:B------:R-:W-:-:S00]  /*1860*/  NOP ;  /* 0x0000000000007918 */ /* 0x000fc00000000000 */
[----:B------:R-:W-:-:S00]  /*1870*/  NOP ;  /* 0x0000000000007918 */ /* 0x000fc00000000000 */
.L_x_605:


//--------------------- .text.kernel_cuda_filter_detect_outliers --------------------------
	.section	.text.kernel_cuda_filter_detect_outliers,"ax",@progbits
	.sectioninfo	@"SHI_REGISTERS=30"
	.align	128
        .global         kernel_cuda_filter_detect_outliers
        .type           kernel_cuda_filter_detect_outliers,@function
        .size           kernel_cuda_filter_detect_outliers,(.L_x_606 - kernel_cuda_filter_detect_outliers)
        .other          kernel_cuda_filter_detect_outliers,@"STO_CUDA_ENTRY STV_DEFAULT"
kernel_cuda_filter_detect_outliers:
.text.kernel_cuda_filter_detect_outliers:
[----:B------:R-:W-:-:S08]  /*0000*/  IMAD.MOV.U32 R1, RZ, RZ, c[0x0][0x28] ;  /* 0x00000a00ff017624 */ /* 0x000fd000078e00ff */
        /* <DEDUP_REMOVED lines=16> */
[C---:B------:R-:W-:Y:S01]  /*0110*/  IADD3 R0, R5.reuse, -0x2, RZ ;  /* 0xfffffffe05007810 */ /* 0x040fe20007ffe0ff */
[----:B------:R-:W-:Y:S01]  /*0120*/  ULDC UR4, c[0x0][0x180] ;  /* 0x0000600000047ab9 */ /* 0x000fe20000000800 */
[----:B------:R-:W-:Y:S01]  /*0130*/  IADD3 R6, R5, 0x3, RZ ;  /* 0x0000000305067810 */ /* 0x000fe20007ffe0ff */
[----:B------:R-:W-:Y:S01]  /*0140*/  UIADD3 UR4, -UR4, 0x3, URZ ;  /* 0x0000000304047890 */ /* 0x000fe2000fffe13f */
[----:B------:R-:W-:Y:S01]  /*0150*/  IMNMX R8, R0, c[0x0][0x184], !PT ;  /* 0x0000610000087a17 */ /* 0x000fe20007800200 */
[----:B------:R-:W-:Y:S01]  /*0160*/  ULDC UR5, c[0x0][0x188] ;  /* 0x0000620000057ab9 */ /* 0x000fe20000000800 */
[----:B------:R-:W-:Y:S01]  /*0170*/  IMNMX R6, R6, c[0x0][0x18c], PT ;  /* 0x0000630006067a17 */ /* 0x000fe20003800200 */
[----:B------:R-:W-:Y:S01]  /*0180*/  UIADD3 UR4, UR4, UR5, URZ ;  /* 0x0000000504047290 */ /* 0x000fe2000fffe03f */
[----:B------:R-:W-:Y:S01]  /*0190*/  BSSY B1, `(.L_x_572) ;  /* 0x0000085000017945 */ /* 0x000fe20003800000 */
[----:B------:R-:W-:Y:S01]  /*01a0*/  IMAD.MOV.U32 R7, RZ, RZ, RZ ;  /* 0x000000ffff077224 */ /* 0x000fe200078e00ff */
[----:B------:R-:W-:Y:S01]  /*01b0*/  ISETP.GE.AND P0, PT, R8, R6, PT ;  /* 0x000000060800720c */ /* 0x000fe20003f06270 */
[----:B------:R-:W-:Y:S01]  /*01c0*/  ULOP3.LUT UR4, UR4, 0xfffffffc, URZ, 0xc0, !UPT ;  /* 0xfffffffc04047892 */ /* 0x000fe2000f8ec03f */
[----:B------:R-:W-:-:S10]  /*01d0*/  IMAD.MOV.U32 R2, RZ, RZ, RZ ;  /* 0x000000ffff027224 */ /* 0x000fd400078e00ff */
[----:B------:R-:W-:Y:S05]  /*01e0*/  @P0 BRA `(.L_x_573) ;  /* 0x000007f000000947 */ /* 0x000fea0003800000 */
[C---:B------:R-:W-:Y:S01]  /*01f0*/  IADD3 R9, R4.reuse, -0x2, RZ ;  /* 0xfffffffe04097810 */ /* 0x040fe20007ffe0ff */
[----:B------:R-:W-:Y:S01]  /*0200*/  IMAD.MOV.U32 R7, RZ, RZ, RZ ;  /* 0x000000ffff077224 */ /* 0x000fe200078e00ff */
[----:B------:R-:W-:Y:S01]  /*0210*/  IADD3 R10, R4, 0x3, RZ ;  /* 0x00000003040a7810 */ /* 0x000fe20007ffe0ff */
[----:B------:R-:W-:Y:S01]  /*0220*/  IMAD.MOV.U32 R2, RZ, RZ, RZ ;  /* 0x000000ffff027224 */ /* 0x000fe200078e00ff */
[----:B------:R-:W-:Y:S02]  /*0230*/  IADD3 R24, R1, c[0x0][0x20], RZ ;  /* 0x0000080001187a10 */ /* 0x000fe40007ffe0ff */
[----:B------:R-:W-:Y:S02]  /*0240*/  IMNMX R9, R9, c[0x0][0x180], !PT ;  /* 0x0000600009097a17 */ /* 0x000fe40007800200 */
[----:B------:R-:W-:-:S08]  /*0250*/  IMNMX R10, R10, c[0x0][0x188], PT ;  /* 0x000062000a0a7a17 */ /* 0x000fd00003800200 */
.L_x_587:
[----:B------:R-:W-:Y:S01]  /*0260*/  ISETP.GE.AND P0, PT, R9, R10, PT ;  /* 0x0000000a0900720c */ /* 0x000fe20003f06270 */
[----:B------:R-:W-:Y:S11]  /*0270*/  BSSY B0, `(.L_x_574) ;  /* 0x0000073000007945 */ /* 0x000ff60003800000 */
[----:B------:R-:W-:Y:S05]  /*0280*/  @P0 BRA `(.L_x_575) ;  /* 0x0000071000000947 */ /* 0x000fea0003800000 */
[----:B------:R-:W-:-:S08]  /*0290*/  IMAD.MOV.U32 R11, RZ, RZ, R9 ;  /* 0x000000ffff0b7224 */ /* 0x000fd000078e0009 */
.L_x_586:
[----:B------:R-:W-:Y:S02]  /*02a0*/  IADD3 R0, R8, -c[0x0][0x184], RZ ;  /* 0x8000610008007a10 */ /* 0x000fe40007ffe0ff */
[----:B------:R-:W-:-:S02]  /*02b0*/  IADD3 R13, R11, -c[0x0][0x180], RZ ;  /* 0x800060000b0d7a10 */ /* 0x000fc40007ffe0ff */
[----:B------:R-:W-:-:S03]  /*02c0*/  MOV R14, 0x4 ;  /* 0x00000004000e7802 */ /* 0x000fc60000000f00 */
[----:B------:R-:W-:Y:S02]  /*02d0*/  IMAD R25, R0, UR4, R13 ;  /* 0x0000000400197c24 */ /* 0x000fe4000f8e020d */
[----:B------:R-:W-:Y:S02]  /*02e0*/  IMAD.MOV.U32 R13, RZ, RZ, c[0x0][0x190] ;  /* 0x00006400ff0d7624 */ /* 0x000fe400078e00ff */
[----:B------:R-:W-:Y:S02]  /*02f0*/  IMAD.WIDE R14, R25, R14, c[0x0][0x160] ;  /* 0x00005800190e7625 */ /* 0x000fe400078e020e */
[----:B------:R-:W-:-:S05]  /*0300*/  IMAD.SHL.U32 R13, R13, 0x4, RZ ;  /* 0x000000040d0d7824 */ /* 0x000fca00078e00ff */
[----:B------:R-:W-:Y:S02]  /*0310*/  SHF.R.S32.HI R12, RZ, 0x1f, R13 ;  /* 0x0000001fff0c7819 */ /* 0x000fe4000001140d */
[----:B------:R-:W-:Y:S02]  /*0320*/  IADD3 R16, P0, R14, R13, RZ ;  /* 0x0000000d0e107210 */ /* 0x000fe40007f1e0ff */
[----:B------:R-:W2:Y:S03]  /*0330*/  LDG.E.SYS R14, [R14] ;  /* 0x000000000e0e7381 */ /* 0x000ea600001ee900 */
[----:B------:R-:W-:Y:S01]  /*0340*/  IMAD.X R17, R15, 0x1, R12, P0 ;  /* 0x000000010f117824 */ /* 0x000fe200000e060c */
[----:B------:R-:W-:-:S05]  /*0350*/  IADD3 R18, P0, R13, R16, RZ ;  /* 0x000000100d127210 */ /* 0x000fca0007f1e0ff */
[----:B------:R-:W-:Y:S02]  /*0360*/  IMAD.X R19, R12, 0x1, R17, P0 ;  /* 0x000000010c137824 */ /* 0x000fe400000e0611 */
[----:B------:R-:W3:Y:S06]  /*0370*/  LDG.E.SYS R16, [R16] ;  /* 0x0000000010107381 */ /* 0x000eec00001ee900 */
[----:B------:R-:W4:Y:S01]  /*0380*/  LDG.E.SYS R18, [R18] ;  /* 0x0000000012127381 */ /* 0x000f2200001ee900 */
[----:B------:R-:W-:Y:S01]  /*0390*/  ISETP.GE.AND P0, PT, R7, 0x1, PT ;  /* 0x000000010700780c */ /* 0x000fe20003f06270 */
[----:B------:R-:W-:Y:S01]  /*03a0*/  BSSY B2, `(.L_x_576) ;  /* 0x0000011000027945 */ /* 0x000fe20003800000 */
[----:B------:R-:W-:Y:S01]  /*03b0*/  IMAD.MOV.U32 R22, RZ, RZ, RZ ;  /* 0x000000ffff167224 */ /* 0x000fe200078e00ff */
[----:B--2---:R-:W-:-:S02]  /*03c0*/  FMNMX.FTZ R0, RZ, R14, !PT ;  /* 0x0000000eff007209 */ /* 0x004fc40007810000 */
[----:B---3--:R-:W-:-:S05]  /*03d0*/  FMNMX.FTZ R21, RZ, R16, !PT ;  /* 0x00000010ff157209 */ /* 0x008fca0007810000 */
[----:B------:R-:W-:Y:S01]  /*03e0*/  FADD.FTZ R21, R0, R21 ;  /* 0x0000001500157221 */ /* 0x000fe20000010000 */
[----:B----4-:R-:W-:-:S05]  /*03f0*/  FMNMX.FTZ R20, RZ, R18, !PT ;  /* 0x00000012ff147209 */ /* 0x010fca0007810000 */
[----:B------:R-:W-:-:S04]  /*0400*/  FADD.FTZ R20, R20, R21 ;  /* 0x0000001514147221 */ /* 0x000fc80000010000 */
[----:B------:R-:W-:Y:S01]  /*0410*/  FMUL.FTZ R27, R20, 0.3333333432674407959 ;  /* 0x3eaaaaab141b7820 */ /* 0x000fe20000410000 */
[----:B------:R-:W-:Y:S07]  /*0420*/  @!P0 BRA `(.L_x_577) ;  /* 0x0000008000008947 */ /* 0x000fee0003800000 */
[----:B------:R-:W-:-:S08]  /*0430*/  MOV R0, R1 ;  /* 0x0000000100007202 */ /* 0x000fd00000000f00 */
.L_x_578:
[----:B------:R-:W2:Y:S02]  /*0440*/  LDL R14, [R0] ;  /* 0x00000000000e7983 */ /* 0x000ea40000100800 */
[----:B--2---:R-:W-:-:S12]  /*0450*/  FSETP.GT.FTZ.AND P0, PT, R14, R27, PT ;  /* 0x0000001b0e00720b */ /* 0x004fd80003f14000 */
[----:B------:R-:W-:Y:S05]  /*0460*/  @P0 BRA `(.L_x_577) ;  /* 0x0000004000000947 */ /* 0x000fea0003800000 */
[----:B------:R-:W-:Y:S02]  /*0470*/  IADD3 R22, R22, 0x1, RZ ;  /* 0x0000000116167810 */ /* 0x000fe40007ffe0ff */
[----:B------:R-:W-:Y:S02]  /*0480*/  IADD3 R0, R0, 0x4, RZ ;  /* 0x0000000400007810 */ /* 0x000fe40007ffe0ff */
[----:B------:R-:W-:-:S12]  /*0490*/  ISETP.GE.AND P0, PT, R22, R7, PT ;  /* 0x000000071600720c */ /* 0x000fd80003f06270 */
[----:B------:R-:W-:Y:S05]  /*04a0*/  @!P0 BRA `(.L_x_578) ;  /* 0xffffff9000008947 */ /* 0x000fea000383ffff */
.L_x_577:
[----:B------:R-:W-:Y:S05]  /*04b0*/  BSYNC B2 ;  /* 0x0000000000027941 */ /* 0x000fea0003800000 */
.L_x_576:
[----:B------:R-:W-:Y:S01]  /*04c0*/  ISETP.GT.AND P0, PT, R7, R22, PT ;  /* 0x000000160700720c */ /* 0x000fe20003f04270 */
[----:B------:R-:W-:Y:S11]  /*04d0*/  BSSY B2, `(.L_x_579) ;  /* 0x000002e000027945 */ /* 0x000ff60003800000 */
[----:B------:R-:W-:Y:S05]  /*04e0*/  @!P0 BRA `(.L_x_580) ;  /* 0x000002c000008947 */ /* 0x000fea0003800000 */
[----:B------:R-:W-:Y:S01]  /*04f0*/  IMAD.IADD R18, R7, 0x1, -R22 ;  /* 0x0000000107127824 */ /* 0x000fe200078e0a16 */
[----:B------:R-:W-:Y:S01]  /*0500*/  BSSY B3, `(.L_x_581) ;  /* 0x000001b000037945 */ /* 0x000fe20003800000 */
[----:B------:R-:W-:-:S03]  /*0510*/  IMAD.MOV.U32 R15, RZ, RZ, R7 ;  /* 0x000000ffff0f7224 */ /* 0x000fc600078e0007 */
[----:B------:R-:W-:-:S04]  /*0520*/  LOP3.LUT R14, R18, 0x3, RZ, 0xc0, !PT ;  /* 0x00000003120e7812 */ /* 0x000fc800078ec0ff */
[----:B------:R-:W-:-:S12]  /*0530*/  ISETP.NE.AND P0, PT, R14, RZ, PT ;  /* 0x000000ff0e00720c */ /* 0x000fd80003f05270 */
[----:B------:R-:W-:Y:S05]  /*0540*/  @!P0 BRA `(.L_x_582) ;  /* 0x0000016000008947 */ /* 0x000fea0003800000 */
[----:B------:R-:W-:Y:S01]  /*0550*/  ISETP.NE.AND P0, PT, R14, 0x1, PT ;  /* 0x000000010e00780c */ /* 0x000fe20003f05270 */
[----:B------:R-:W-:Y:S01]  /*0560*/  BSSY B4, `(.L_x_583) ;  /* 0x0000010000047945 */ /* 0x000fe20003800000 */
[----:B------:R-:W-:Y:S01]  /*0570*/  IADD3 R19, R24, -c[0x0][0x20], RZ ;  /* 0x8000080018137a10 */ /* 0x000fe20007ffe0ff */
[----:B------:R-:W-:-:S09]  /*0580*/  IMAD.MOV.U32 R0, RZ, RZ, R7 ;  /* 0x000000ffff007224 */ /* 0x000fd200078e0007 */
[----:B------:R-:W-:Y:S05]  /*0590*/  @!P0 BRA `(.L_x_584) ;  /* 0x000000c000008947 */ /* 0x000fea0003800000 */
[----:B------:R-:W-:-:S12]  /*05a0*/  ISETP.NE.AND P0, PT, R14, 0x2, PT ;  /* 0x000000020e00780c */ /* 0x000fd80003f05270 */
[----:B------:R-:W-:-:S05]  /*05b0*/  @P0 IADD3 R14, R24, -c[0x0][0x20], RZ ;  /* 0x80000800180e0a10 */ /* 0x000fca0007ffe0ff */
[----:B------:R-:W-:-:S08]  /*05c0*/  @P0 IMAD R14, R7, 0x4, R14 ;  /* 0x00000004070e0824 */ /* 0x000fd000078e020e */
[----:B------:R-:W2:Y:S01]  /*05d0*/  @P0 LDL R15, [R14+-0x4] ;  /* 0xfffffc000e0f0983 */ /* 0x000ea20000100800 */
[----:B------:R-:W-:Y:S01]  /*05e0*/  IMAD.MOV.U32 R0, RZ, RZ, R7 ;  /* 0x000000ffff007224 */ /* 0x000fe200078e0007 */
[----:B------:R-:W-:-:S04]  /*05f0*/  IADD3 R17, R24, -c[0x0][0x20], RZ ;  /* 0x8000080018117a10 */ /* 0x000fc80007ffe0ff */
[----:B------:R-:W-:-:S04]  /*0600*/  @P0 IADD3 R0, R7, -0x1, RZ ;  /* 0xffffffff07000810 */ /* 0x000fc80007ffe0ff */
[C---:B------:R-:W-:Y:S01]  /*0610*/  LEA R16, R0.reuse, R17, 0x2 ;  /* 0x0000001100107211 */ /* 0x040fe200078e10ff */
[----:B--2---:R0:W-:Y:S07]  /*0620*/  @P0 STL [R14], R15 ;  /* 0x0000000f0e000387 */ /* 0x0041ee0000100800 */
[----:B------:R-:W2:Y:S01]  /*0630*/  LDL R17, [R16+-0x4] ;  /* 0xfffffc0010117983 */ /* 0x000ea20000100800 */
[----:B------:R-:W-:-:S03]  /*0640*/  IADD3 R0, R0, -0x1, RZ ;  /* 0xffffffff00007810 */ /* 0x000fc60007ffe0ff */
[----:B--2---:R0:W-:Y:S05]  /*0650*/  STL [R16], R17 ;  /* 0x0000001110007387 */ /* 0x0041ea0000100800 */
.L_x_584:
[----:B------:R-:W-:Y:S05]  /*0660*/  BSYNC B4 ;  /* 0x0000000000047941 */ /* 0x000fea0003800000 */
.L_x_583:
[----:B0-----:R-:W-:-:S08]  /*0670*/  IMAD R14, R0, 0x4, R19 ;  /* 0x00000004000e7824 */ /* 0x001fd000078e0213 */
[----:B------:R-:W2:Y:S01]  /*0680*/  LDL R17, [R14+-0x4] ;  /* 0xfffffc000e117983 */ /* 0x000ea20000100800 */
[----:B------:R-:W-:-:S03]  /*0690*/  IADD3 R15, R0, -0x1, RZ ;  /* 0xffffffff000f7810 */ /* 0x000fc60007ffe0ff */
[----:B--2---:R0:W-:Y:S05]  /*06a0*/  STL [R14], R17 ;  /* 0x000000110e007387 */ /* 0x0041ea0000100800 */
.L_x_582:
[----:B------:R-:W-:Y:S05]  /*06b0*/  BSYNC B3 ;  /* 0x0000000000037941 */ /* 0x000fea0003800000 */
.L_x_581:
[----:B------:R-:W-:-:S12]  /*06c0*/  ISETP.GE.U32.AND P0, PT, R18, 0x4, PT ;  /* 0x000000041200780c */ /* 0x000fd80003f06070 */
[----:B------:R-:W-:Y:S05]  /*06d0*/  @!P0 BRA `(.L_x_580) ;  /* 0x000000d000008947 */ /* 0x000fea0003800000 */
[----:B0-----:R-:W-:-:S08]  /*06e0*/  IADD3 R14, R24, -c[0x0][0x20], RZ ;  /* 0x80000800180e7a10 */ /* 0x001fd00007ffe0ff */
.L_x_585:
[----:B0-----:R-:W-:-:S08]  /*06f0*/  IMAD R0, R15, 0x4, R14 ;  /* 0x000000040f007824 */ /* 0x001fd000078e020e */
[----:B------:R-:W2:Y:S04]  /*0700*/  LDL R17, [R0+-0x4] ;  /* 0xfffffc0000117983 */ /* 0x000ea80000100800 */
[----:B------:R-:W3:Y:S04]  /*0710*/  LDL R19, [R0+-0x8] ;  /* 0xfffff80000137983 */ /* 0x000ee80000100800 */
[----:B------:R-:W4:Y:S04]  /*0720*/  LDL R21, [R0+-0xc] ;  /* 0xfffff40000157983 */ /* 0x000f280000100800 */
[----:B------:R-:W5:Y:S01]  /*0730*/  LDL R23, [R0+-0x10] ;  /* 0xfffff00000177983 */ /* 0x000f620000100800 */
[----:B------:R-:W-:-:S04]  /*0740*/  IADD3 R15, R15, -0x4, RZ ;  /* 0xfffffffc0f0f7810 */ /* 0x000fc80007ffe0ff */
[----:B------:R-:W-:Y:S01]  /*0750*/  ISETP.GT.AND P0, PT, R15, R22, PT ;  /* 0x000000160f00720c */ /* 0x000fe20003f04270 */
[----:B--2---:R0:W-:Y:S04]  /*0760*/  STL [R0], R17 ;  /* 0x0000001100007387 */ /* 0x0041e80000100800 */
[----:B---3--:R0:W-:Y:S04]  /*0770*/  STL [R0+-0x4], R19 ;  /* 0xfffffc1300007387 */ /* 0x0081e80000100800 */
[----:B----4-:R0:W-:Y:S04]  /*0780*/  STL [R0+-0x8], R21 ;  /* 0xfffff81500007387 */ /* 0x0101e80000100800 */
[----:B-----5:R0:W-:Y:S01]  /*0790*/  STL [R0+-0xc], R23 ;  /* 0xfffff41700007387 */ /* 0x0201e20000100800 */
[----:B------:R-:W-:Y:S05]  /*07a0*/  @P0 BRA `(.L_x_585) ;  /* 0xffffff4000000947 */ /* 0x000fea000383ffff */
.L_x_580:
[----:B------:R-:W-:Y:S05]  /*07b0*/  BSYNC B2 ;  /* 0x0000000000027941 */ /* 0x000fea0003800000 */
.L_x_579:
[----:B0-----:R-:W-:Y:S02]  /*07c0*/  IMAD.MOV.U32 R14, RZ, RZ, c[0x0][0x190] ;  /* 0x00006400ff0e7624 */ /* 0x001fe400078e00ff */
[----:B------:R-:W-:-:S02]  /*07d0*/  IMAD.MOV.U32 R15, RZ, RZ, 0x4 ;  /* 0x00000004ff0f7424 */ /* 0x000fc400078e00ff */
[----:B------:R-:W-:-:S04]  /*07e0*/  IMAD R14, R14, 0x3, R25 ;  /* 0x000000030e0e7824 */ /* 0x000fc800078e0219 */
[----:B------:R-:W-:-:S07]  /*07f0*/  IMAD.WIDE R14, R14, R15, c[0x0][0x160] ;  /* 0x000058000e0e7625 */ /* 0x000fce00078e020f */
[----:B------:R-:W-:-:S04]  /*0800*/  IADD3 R16, P0, R13, R14, RZ ;  /* 0x0000000e0d107210 */ /* 0x000fc80007f1e0ff */
[----:B------:R-:W-:Y:S01]  /*0810*/  IADD3 R18, P1, R13, R16, RZ ;  /* 0x000000100d127210 */ /* 0x000fe20007f3e0ff */
[----:B------:R-:W-:Y:S02]  /*0820*/  IMAD.X R17, R15, 0x1, R12, P0 ;  /* 0x000000010f117824 */ /* 0x000fe400000e060c */
[----:B------:R-:W2:Y:S03]  /*0830*/  LDG.E.SYS R15, [R14] ;  /* 0x000000000e0f7381 */ /* 0x000ea600001ee900 */
[----:B------:R-:W-:-:S03]  /*0840*/  IADD3.X R19, R12, R17, RZ, P1, !PT ;  /* 0x000000110c137210 */ /* 0x000fc60000ffe4ff */
[----:B------:R-:W3:Y:S05]  /*0850*/  LDG.E.SYS R16, [R16] ;  /* 0x0000000010107381 */ /* 0x000eea00001ee900 */
[----:B------:R-:W4:Y:S01]  /*0860*/  LDG.E.SYS R19, [R18] ;  /* 0x0000000012137381 */ /* 0x000f2200001ee900 */
[----:B------:R-:W-:Y:S02]  /*0870*/  ISETP.NE.AND P0, PT, R8, R5, PT ;  /* 0x000000050800720c */ /* 0x000fe40003f05270 */
[----:B------:R-:W-:Y:S02]  /*0880*/  IADD3 R13, R24, -c[0x0][0x20], RZ ;  /* 0x80000800180d7a10 */ /* 0x000fe40007ffe0ff */
[----:B------:R-:W-:-:S02]  /*0890*/  ISETP.EQ.AND P0, PT, R11, R4, !P0 ;  /* 0x000000040b00720c */ /* 0x000fc40004702270 */
[----:B------:R-:W-:Y:S01]  /*08a0*/  IADD3 R11, R11, 0x1, RZ ;  /* 0x000000010b0b7810 */ /* 0x000fe20007ffe0ff */
[----:B------:R-:W-:Y:S01]  /*08b0*/  IMAD R22, R22, 0x4, R13 ;  /* 0x0000000416167824 */ /* 0x000fe200078e020d */
[----:B------:R-:W-:-:S07]  /*08c0*/  IADD3 R7, R7, 0x1, RZ ;  /* 0x0000000107077810 */ /* 0x000fce0007ffe0ff */
[----:B------:R0:W-:Y:S01]  /*08d0*/  STL [R22], R27 ;  /* 0x0000001b16007387 */ /* 0x0001e20000100800 */
[----:B--2---:R-:W-:Y:S02]  /*08e0*/  @P0 FSETP.GEU.FTZ.AND P2, PT, R15, RZ, PT ;  /* 0x000000ff0f00020b */ /* 0x004fe40003f5e000 */
[C---:B---3--:R-:W-:Y:S01]  /*08f0*/  @P0 FSETP.GEU.FTZ.AND P3, PT, R16.reuse, RZ, PT ;  /* 0x000000ff1000020b */ /* 0x048fe20003f7e000 */
[----:B------:R-:W-:-:S03]  /*0900*/  FADD.FTZ R0, R16, R15 ;  /* 0x0000000f10007221 */ /* 0x000fc60000010000 */
[----:B------:R-:W-:Y:S01]  /*0910*/  @P0 PLOP3.LUT P2, PT, P2, P3, PT, 0x2a, 0x0 ;  /* 0x000000000000081c */ /* 0x000fe20001746572 */
[----:B----4-:R-:W-:Y:S01]  /*0920*/  FADD.FTZ R0, R0, R19 ;  /* 0x0000001300007221 */ /* 0x010fe20000010000 */
[----:B------:R-:W-:-:S03]  /*0930*/  @P0 FSETP.GEU.FTZ.AND P1, PT, R19, RZ, PT ;  /* 0x000000ff1300020b */ /* 0x000fc60003f3e000 */
[----:B------:R-:W-:Y:S01]  /*0940*/  FMUL.FTZ R13, R0, 0.3333333432674407959 ;  /* 0x3eaaaaab000d7820 */ /* 0x000fe20000410000 */
[----:B------:R-:W-:-:S04]  /*0950*/  @P0 PLOP3.LUT P1, PT, P2, P1, PT, 0xa2, 0x0 ;  /* 0x000000000000081c */ /* 0x000fc80001723472 */
[----:B------:R-:W-:Y:S02]  /*0960*/  @!P0 FMNMX.FTZ R2, R2, R13, !PT ;  /* 0x0000000d02028209 */ /* 0x000fe40007810000 */
[----:B------:R-:W-:Y:S02]  /*0970*/  ISETP.GE.AND P2, PT, R11, R10, PT ;  /* 0x0000000a0b00720c */ /* 0x000fe40003f46270 */
[----:B------:R-:W-:-:S10]  /*0980*/  @P0 FSEL R3, R13, -1, !P1 ;  /* 0xbf8000000d030808 */ /* 0x000fd40004800000 */
[----:B0-----:R-:W-:Y:S05]  /*0990*/  @!P2 BRA `(.L_x_586) ;  /* 0xfffff9000000a947 */ /* 0x001fea000383ffff */
.L_x_575:
[----:B------:R-:W-:Y:S05]  /*09a0*/  BSYNC B0 ;  /* 0x0000000000007941 */ /* 0x000fea0003800000 */
.L_x_574:
[----:B------:R-:W-:-:S04]  /*09b0*/  IADD3 R8, R8, 0x1, RZ ;  /* 0x0000000108087810 */ /* 0x000fc80007ffe0ff */
[----:B------:R-:W-:-:S12]  /*09c0*/  ISETP.GE.AND P0, PT, R8, R6, PT ;  /* 0x000000060800720c */ /* 0x000fd80003f06270 */
[----:B------:R-:W-:Y:S05]  /*09d0*/  @!P0 BRA `(.L_x_587) ;  /* 0xfffff88000008947 */ /* 0x000fea000383ffff */
.L_x_573:
[----:B------:R-:W-:Y:S05]  /*09e0*/  BSYNC B1 ;  /* 0x0000000000017941 */ /* 0x000fea0003800000 */
.L_x_572:
[----:B------:R-:W0:Y:S01]  /*09f0*/  I2F R7, R7 ;  /* 0x0000000700077306 */ /* 0x000e220000201400 */
[----:B------:R-:W-:Y:S01]  /*0a00*/  IADD3 R6, R5, -c[0x0][0x184], RZ ;  /* 0x8000610005067a10 */ /* 0x000fe20007ffe0ff */
[----:B------:R-:W-:Y:S01]  /*0a10*/  IMAD.MOV.U32 R5, RZ, RZ, 0x4 ;  /* 0x00000004ff057424 */ /* 0x000fe200078e00ff */
[----:B------:R-:W-:Y:S01]  /*0a20*/  IADD3 R9, R4, -c[0x0][0x180], RZ ;  /* 0x8000600004097a10 */ /* 0x000fe20007ffe0ff */
[----:B------:R-:W-:-:S04]  /*0a30*/  IMAD.MOV.U32 R11, RZ, RZ, c[0x0][0x190] ;  /* 0x00006400ff0b7624 */ /* 0x000fc800078e00ff */
[----:B------:R-:W-:Y:S02]  /*0a40*/  IMAD R6, R6, UR4, R9 ;  /* 0x0000000406067c24 */ /* 0x000fe4000f8e0209 */
[----:B------:R-:W-:Y:S02]  /*0a50*/  IMAD.SHL.U32 R4, R11, 0x4, RZ ;  /* 0x000000040b047824 */ /* 0x000fe400078e00ff */
[----:B------:R-:W-:-:S03]  /*0a60*/  IMAD.WIDE R8, R6, R5, c[0x0][0x160] ;  /* 0x0000580006087625 */ /* 0x000fc600078e0205 */
[----:B------:R-:W-:Y:S01]  /*0a70*/  SHF.R.S32.HI R0, RZ, 0x1f, R4 ;  /* 0x0000001fff007819 */ /* 0x000fe20000011404 */
[----:B0-----:R-:W-:-:S03]  /*0a80*/  FMUL.FTZ R16, R7, 0.75 ;  /* 0x3f40000007107820 */ /* 0x001fc60000410000 */
[----:B------:R-:W-:-:S03]  /*0a90*/  IADD3 R12, P0, R4, R8, RZ ;  /* 0x00000008040c7210 */ /* 0x000fc60007f1e0ff */
[----:B------:R-:W0:Y:S01]  /*0aa0*/  F2I.FTZ.TRUNC.NTZ R16, R16 ;  /* 0x0000001000107305 */ /* 0x000e22000021f100 */
[----:B------:R-:W-:Y:S01]  /*0ab0*/  IADD3.X R13, R9, R0, RZ, P0, !PT ;  /* 0x00000000090d7210 */ /* 0x000fe200007fe4ff */
[----:B------:R1:W2:Y:S01]  /*0ac0*/  LDG.E.SYS R8, [R8] ;  /* 0x0000000008087381 */ /* 0x0002a200001ee900 */
[----:B------:R-:W-:-:S05]  /*0ad0*/  IADD3 R14, P0, R4, R12, RZ ;  /* 0x0000000c040e7210 */ /* 0x000fca0007f1e0ff */
[----:B------:R-:W-:Y:S01]  /*0ae0*/  IMAD.X R15, R0, 0x1, R13, P0 ;  /* 0x00000001000f7824 */ /* 0x000fe200000e060d */
[----:B------:R2:W3:Y:S01]  /*0af0*/  LDG.E.SYS R12, [R12] ;  /* 0x000000000c0c7381 */ /* 0x0004e200001ee900 */
[----:B------:R-:W-:-:S04]  /*0b00*/  IMAD R10, R11, 0x3, R6 ;  /* 0x000000030b0a7824 */ /* 0x000fc800078e0206 */
[----:B------:R-:W-:Y:S02]  /*0b10*/  IMAD.WIDE R10, R10, R5, c[0x0][0x160] ;  /* 0x000058000a0a7625 */ /* 0x000fe400078e0205 */
[----:B------:R-:W4:Y:S01]  /*0b20*/  LDG.E.SYS R14, [R14] ;  /* 0x000000000e0e7381 */ /* 0x000f2200001ee900 */
[----:B0-----:R-:W-:-:S04]  /*0b30*/  IMAD R20, R16, 0x4, R1 ;  /* 0x0000000410147824 */ /* 0x001fc800078e0201 */
[----:B------:R-:W-:-:S03]  /*0b40*/  IADD3 R16, P0, R4, R10, RZ ;  /* 0x0000000a04107210 */ /* 0x000fc60007f1e0ff */
[----:B------:R-:W5:Y:S04]  /*0b50*/  LDG.E.SYS R10, [R10] ;  /* 0x000000000a0a7381 */ /* 0x000f6800001ee900 */
[----:B------:R-:W5:Y:S01]  /*0b60*/  LDL R20, [R20] ;  /* 0x0000000014147983 */ /* 0x000f620000100800 */
[----:B------:R-:W-:Y:S01]  /*0b70*/  IMAD.X R17, R11, 0x1, R0, P0 ;  /* 0x000000010b117824 */ /* 0x000fe200000e0600 */
[----:B------:R-:W-:-:S05]  /*0b80*/  IADD3 R18, P0, R4, R16, RZ ;  /* 0x0000001004127210 */ /* 0x000fca0007f1e0ff */
[----:B------:R-:W-:Y:S02]  /*0b90*/  IMAD.X R19, R0, 0x1, R17, P0 ;  /* 0x0000000100137824 */ /* 0x000fe400000e0611 */
[----:B------:R-:W5:Y:S06]  /*0ba0*/  LDG.E.SYS R16, [R16] ;  /* 0x0000000010107381 */ /* 0x000f6c00001ee900 */
[----:B------:R-:W5:Y:S01]  /*0bb0*/  LDG.E.SYS R18, [R18] ;  /* 0x0000000012127381 */ /* 0x000f6200001ee900 */
[----:B-1----:R-:W-:Y:S01]  /*0bc0*/  MOV R9, 0x40000000 ;  /* 0x4000000000097802 */ /* 0x002fe20000000f00 */
[----:B------:R-:W-:Y:S01]  /*0bd0*/  BSSY B0, `(.L_x_588) ;  /* 0x0000034000007945 */ /* 0x000fe20003800000 */
[----:B--2---:R-:W-:-:S02]  /*0be0*/  FMNMX.FTZ R13, RZ, R8, !PT ;  /* 0x00000008ff0d7209 */ /* 0x004fc40007810000 */
[----:B---3--:R-:W-:-:S05]  /*0bf0*/  FMNMX.FTZ R12, RZ, R12, !PT ;  /* 0x0000000cff0c7209 */ /* 0x008fca0007810000 */
[----:B------:R-:W-:Y:S01]  /*0c00*/  FADD.FTZ R7, R13, R12 ;  /* 0x0000000c0d077221 */ /* 0x000fe20000010000 */
[----:B----4-:R-:W-:-:S05]  /*0c10*/  FMNMX.FTZ R14, RZ, R14, !PT ;  /* 0x0000000eff0e7209 */ /* 0x010fca0007810000 */
[----:B------:R-:W-:-:S04]  /*0c20*/  FADD.FTZ R7, R14, R7 ;  /* 0x000000070e077221 */ /* 0x000fc80000010000 */
[----:B------:R-:W-:Y:S02]  /*0c30*/  FMUL.FTZ R7, R7, 0.3333333432674407959 ;  /* 0x3eaaaaab07077820 */ /* 0x000fe40000410000 */
[----:B-----5:R-:W-:-:S05]  /*0c40*/  FFMA.FTZ R20, R20, R9, -9.9999997473787516356e-06 ;  /* 0xb727c5ac14147423 */ /* 0x020fca0000010009 */
[----:B------:R-:W-:Y:S02]  /*0c50*/  FSETP.GT.FTZ.AND P0, PT, R7, R20, PT ;  /* 0x000000140700720b */ /* 0x000fe40003f14000 */
[----:B------:R-:W-:Y:S02]  /*0c60*/  FMNMX.FTZ R10, RZ, R10, !PT ;  /* 0x0000000aff0a7209 */ /* 0x000fe40007810000 */
[----:B------:R-:W-:Y:S02]  /*0c70*/  FMNMX.FTZ R16, RZ, R16, !PT ;  /* 0x00000010ff107209 */ /* 0x000fe40007810000 */
[----:B------:R-:W-:-:S06]  /*0c80*/  FMNMX.FTZ R18, RZ, R18, !PT ;  /* 0x00000012ff127209 */ /* 0x000fcc0007810000 */
[----:B------:R-:W-:Y:S05]  /*0c90*/  @!P0 BRA `(.L_x_589) ;  /* 0x0000026000008947 */ /* 0x000fea0003800000 */
[----:B------:R-:W-:Y:S01]  /*0ca0*/  FADD.FTZ R2, R2, 9.9999997473787516356e-05 ;  /* 0x38d1b71702027421 */ /* 0x000fe20000010000 */
[----:B------:R-:W-:Y:S01]  /*0cb0*/  FSETP.GEU.FTZ.AND P1, PT, R3, RZ, PT ;  /* 0x000000ff0300720b */ /* 0x000fe20003f3e000 */
[----:B------:R-:W-:Y:S02]  /*0cc0*/  IMAD.WIDE R8, R6, R5, c[0x0][0x170] ;  /* 0x00005c0006087625 */ /* 0x000fe400078e0205 */
[----:B------:R-:W-:-:S04]  /*0cd0*/  FADD.FTZ R11, R2, 9.9999997473787516356e-06 ;  /* 0x3727c5ac020b7421 */ /* 0x000fc80000010000 */
[----:B------:R-:W-:-:S05]  /*0ce0*/  FMUL.FTZ R2, R11, 9 ;  /* 0x411000000b027820 */ /* 0x000fca0000410000 */
[----:B------:R-:W-:-:S04]  /*0cf0*/  FSETP.GT.FTZ.AND P0, PT, R3, R2, PT ;  /* 0x000000020300720b */ /* 0x000fc80003f14000 */
[----:B------:R-:W-:-:S12]  /*0d00*/  PLOP3.LUT P0, PT, P1, P0, PT, 0x8a, 0x0 ;  /* 0x000000000000781c */ /* 0x000fd80000f01172 */
[----:B------:R-:W-:Y:S05]  /*0d10*/  @P0 BRA `(.L_x_590) ;  /* 0x0000013000000947 */ /* 0x000fea0003800000 */
[----:B------:R-:W0:Y:S02]  /*0d20*/  MUFU.SQRT R2, R3 ;  /* 0x0000000300027308 */ /* 0x000e240000002000 */
[----:B0-----:R-:W-:-:S05]  /*0d30*/  FFMA.FTZ R2, R2, -3, R7 ;  /* 0xc040000002027823 */ /* 0x001fca0000010007 */
[----:B------:R-:W-:-:S12]  /*0d40*/  FSETP.GEU.FTZ.AND P0, PT, R2, R20, PT ;  /* 0x000000140200720b */ /* 0x000fd80003f1e000 */
[----:B------:R-:W-:Y:S05]  /*0d50*/  @P0 BRA `(.L_x_591) ;  /* 0x000000d000000947 */ /* 0x000fea0003800000 */
[----:B------:R-:W2:Y:S01]  /*0d60*/  LDG.E.SYS R2, [R8] ;  /* 0x0000000008027381 */ /* 0x000ea200001ee900 */
[----:B------:R-:W0:Y:S02]  /*0d70*/  MUFU.RCP R11, R7 ;  /* 0x00000007000b7308 */ /* 0x000e240000001000 */
[----:B0-----:R-:W-:-:S04]  /*0d80*/  FMUL.FTZ R11, R20, R11 ;  /* 0x0000000b140b7220 */ /* 0x001fc80000410000 */
[-C--:B------:R-:W-:Y:S02]  /*0d90*/  FMUL.FTZ R15, R11, R11.reuse ;  /* 0x0000000b0b0f7220 */ /* 0x080fe40000410000 */
[-C--:B------:R-:W-:Y:S02]  /*0da0*/  FMUL.FTZ R13, R13, R11.reuse ;  /* 0x0000000b0d0d7220 */ /* 0x080fe40000410000 */
[-C--:B------:R-:W-:Y:S02]  /*0db0*/  FMUL.FTZ R12, R12, R11.reuse ;  /* 0x0000000b0c0c7220 */ /* 0x080fe40000410000 */
[----:B------:R-:W-:Y:S02]  /*0dc0*/  FMUL.FTZ R14, R14, R11 ;  /* 0x0000000b0e0e7220 */ /* 0x000fe40000410000 */
[-C--:B------:R-:W-:Y:S02]  /*0dd0*/  FMUL.FTZ R11, R10, R15.reuse ;  /* 0x0000000f0a0b7220 */ /* 0x080fe40000410000 */
[----:B------:R-:W-:-:S02]  /*0de0*/  FMUL.FTZ R16, R16, R15 ;  /* 0x0000000f10107220 */ /* 0x000fc40000410000 */
[----:B------:R-:W-:Y:S02]  /*0df0*/  FMUL.FTZ R18, R18, R15 ;  /* 0x0000000f12127220 */ /* 0x000fe40000410000 */
[----:B--2---:R-:W-:-:S08]  /*0e00*/  FADD.FTZ R3, -R2, -RZ ;  /* 0x800000ff02037221 */ /* 0x004fd00000010100 */
[----:B------:R0:W-:Y:S01]  /*0e10*/  STG.E.SYS [R8], R3 ;  /* 0x0000000308007386 */ /* 0x0001e2000010e900 */
[----:B------:R-:W-:Y:S05]  /*0e20*/  BRA `(.L_x_592) ;  /* 0x000000e000007947 */ /* 0x000fea0003800000 */
.L_x_591:
[----:B------:R-:W-:Y:S01]  /*0e30*/  IMAD.MOV.U32 R11, RZ, RZ, R10 ;  /* 0x000000ffff0b7224 */ /* 0x000fe200078e000a */
[----:B------:R-:W-:Y:S07]  /*0e40*/  BRA `(.L_x_592) ;  /* 0x000000c000007947 */ /* 0x000fee0003800000 */
.L_x_590:
[----:B------:R-:W2:Y:S01]  /*0e50*/  LDG.E.SYS R3, [R8] ;  /* 0x0000000008037381 */ /* 0x000ea200001ee900 */
[----:B------:R-:W0:Y:S01]  /*0e60*/  MUFU.RCP R7, R7 ;  /* 0x0000000700077308 */ /* 0x000e220000001000 */
[--C-:B------:R-:W-:Y:S02]  /*0e70*/  IMAD.MOV.U32 R16, RZ, RZ, R11.reuse ;  /* 0x000000ffff107224 */ /* 0x100fe400078e000b */
[----:B------:R-:W-:Y:S02]  /*0e80*/  IMAD.MOV.U32 R18, RZ, RZ, R11 ;  /* 0x000000ffff127224 */ /* 0x000fe400078e000b */
[----:B0-----:R-:W-:-:S04]  /*0e90*/  FMUL.FTZ R15, R20, R7 ;  /* 0x00000007140f7220 */ /* 0x001fc80000410000 */
[-C--:B------:R-:W-:Y:S02]  /*0ea0*/  FMUL.FTZ R13, R13, R15.reuse ;  /* 0x0000000f0d0d7220 */ /* 0x080fe40000410000 */
[-C--:B------:R-:W-:Y:S02]  /*0eb0*/  FMUL.FTZ R12, R12, R15.reuse ;  /* 0x0000000f0c0c7220 */ /* 0x080fe40000410000 */
[----:B------:R-:W-:Y:S02]  /*0ec0*/  FMUL.FTZ R14, R14, R15 ;  /* 0x0000000f0e0e7220 */ /* 0x000fe40000410000 */
[----:B--2---:R-:W-:-:S08]  /*0ed0*/  FADD.FTZ R3, -R3, -RZ ;  /* 0x800000ff03037221 */ /* 0x004fd00000010100 */
[----:B------:R0:W-:Y:S01]  /*0ee0*/  STG.E.SYS [R8], R3 ;  /* 0x0000000308007386 */ /* 0x0001e2000010e900 */
[----:B------:R-:W-:Y:S05]  /*0ef0*/  BRA `(.L_x_592) ;  /* 0x0000001000007947 */ /* 0x000fea0003800000 */
.L_x_589:
[----:B------:R-:W-:-:S08]  /*0f00*/  IMAD.MOV.U32 R11, RZ, RZ, R10 ;  /* 0x000000ffff0b7224 */ /* 0x000fd000078e000a */
.L_x_592:
[----:B------:R-:W-:Y:S05]  /*0f10*/  BSYNC B0 ;  /* 0x0000000000007941 */ /* 0x000fea0003800000 */
.L_x_588:
[----:B------:R-:W-:Y:S02]  /*0f20*/  FADD.FTZ R13, R13, 1 ;  /* 0x3f8000000d0d7421 */ /* 0x000fe40000010000 */
[----:B------:R-:W-:Y:S02]  /*0f30*/  FADD.FTZ R12, R12, 1 ;  /* 0x3f8000000c0c7421 */ /* 0x000fe40000010000 */
[----:B------:R-:W-:Y:S02]  /*0f40*/  FADD.FTZ R14, R14, 1 ;  /* 0x3f8000000e0e7421 */ /* 0x000fe40000010000 */
[----:B------:R-:W1:Y:S01]  /*0f50*/  MUFU.LG2 R7, R13 ;  /* 0x0000000d00077308 */ /* 0x000e620000000c00 */
[----:B------:R-:W2:Y:S01]  /*0f60*/  MUFU.RCP R10, R13 ;  /* 0x0000000d000a7308 */ /* 0x000ea20000001000 */
[----:B0-----:R-:W0:Y:S01]  /*0f70*/  MUFU.RCP R9, R12 ;  /* 0x0000000c00097308 */ /* 0x001e220000001000 */
[----:B------:R-:W-:Y:S01]  /*0f80*/  IMAD.WIDE R2, R6, R5, c[0x0][0x178] ;  /* 0x00005e0006027625 */ /* 0x000fe200078e0205 */
[----:B------:R-:W3:Y:S01]  /*0f90*/  MUFU.RCP R23, R14 ;  /* 0x0000000e00177308 */ /* 0x000ee20000001000 */
[----:B------:R4:W5:Y:S01]  /*0fa0*/  MUFU.LG2 R20, R12 ;  /* 0x0000000c00147308 */ /* 0x0009620000000c00 */
[----:B------:R-:W0:Y:S04]  /*0fb0*/  MUFU.LG2 R22, R14 ;  /* 0x0000000e00167308 */ /* 0x000e280000000c00 */
[----:B------:R-:W-:Y:S01]  /*0fc0*/  IADD3 R8, P0, R4, R2, RZ ;  /* 0x0000000204087210 */ /* 0x000fe20007f1e0ff */
[----:B-1----:R-:W-:-:S02]  /*0fd0*/  FMUL.FTZ R19, R7, 0.69314718246459960938 ;  /* 0x3f31721807137820 */ /* 0x002fc40000410000 */
[----:B------:R-:W-:Y:S02]  /*0fe0*/  IMAD.WIDE R6, R6, R5, c[0x0][0x168] ;  /* 0x00005a0006067625 */ /* 0x000fe400078e0205 */
[----:B--2---:R-:W-:Y:S02]  /*0ff0*/  FMUL.FTZ R10, R10, R10 ;  /* 0x0000000a0a0a7220 */ /* 0x004fe40000410000 */
[----:B0-----:R-:W-:Y:S01]  /*1000*/  FMUL.FTZ R5, R9, R9 ;  /* 0x0000000909057220 */ /* 0x001fe20000410000 */
[----:B------:R-:W-:Y:S01]  /*1010*/  IADD3.X R9, R3, R0, RZ, P0, !PT ;  /* 0x0000000003097210 */ /* 0x000fe200007fe4ff */
[----:B------:R-:W-:Y:S01]  /*1020*/  FMUL.FTZ R15, R10, R11 ;  /* 0x0000000b0a0f7220 */ /* 0x000fe20000410000 */
[C---:B----4-:R-:W-:Y:S01]  /*1030*/  IADD3 R12, P1, R4.reuse, R6, RZ ;  /* 0x00000006040c7210 */ /* 0x050fe20007f3e0ff */
[----:B------:R-:W-:Y:S01]  /*1040*/  FMUL.FTZ R17, R5, R16 ;  /* 0x0000001005117220 */ /* 0x000fe20000410000 */
[C---:B------:R-:W-:Y:S01]  /*1050*/  IADD3 R10, P0, R4.reuse, R8, RZ ;  /* 0x00000008040a7210 */ /* 0x040fe20007f1e0ff */
[----:B---3--:R-:W-:Y:S01]  /*1060*/  FMUL.FTZ R5, R23, R23 ;  /* 0x0000001717057220 */ /* 0x008fe20000410000 */
[----:B------:R-:W-:Y:S01]  /*1070*/  IADD3 R4, P2, R4, R12, RZ ;  /* 0x0000000c04047210 */ /* 0x000fe20007f5e0ff */
[----:B-----5:R-:W-:Y:S01]  /*1080*/  FMUL.FTZ R21, R20, 0.69314718246459960938 ;  /* 0x3f31721814157820 */ /* 0x020fe20000410000 */
[----:B------:R0:W-:Y:S01]  /*1090*/  STG.E.SYS [R2], R19 ;  /* 0x0000001302007386 */ /* 0x0001e2000010e900 */
[----:B------:R-:W-:-:S02]  /*10a0*/  IMAD.X R13, R7, 0x1, R0, P1 ;  /* 0x00000001070d7824 */ /* 0x000fc400008e0600 */
[----:B------:R-:W-:Y:S02]  /*10b0*/  FMUL.FTZ R23, R22, 0.69314718246459960938 ;  /* 0x3f31721816177820 */ /* 0x000fe40000410000 */
[C---:B------:R-:W-:Y:S02]  /*10c0*/  IMAD.X R11, R0.reuse, 0x1, R9, P0 ;  /* 0x00000001000b7824 */ /* 0x040fe400000e0609 */
[----:B------:R-:W-:Y:S01]  /*10d0*/  STG.E.SYS [R8], R21 ;  /* 0x0000001508007386 */ /* 0x000fe2000010e900 */
[----:B0-----:R-:W-:Y:S02]  /*10e0*/  FMUL.FTZ R3, R5, R18 ;  /* 0x0000001205037220 */ /* 0x001fe40000410000 */
[----:B------:R-:W-:-:S03]  /*10f0*/  IMAD.X R5, R0, 0x1, R13, P2 ;  /* 0x0000000100057824 */ /* 0x000fc600010e060d */
[----:B------:R-:W-:Y:S04]  /*1100*/  STG.E.SYS [R10], R23 ;  /* 0x000000170a007386 */ /* 0x000fe8000010e900 */
[----:B------:R-:W-:Y:S04]  /*1110*/  STG.E.SYS [R6], R15 ;  /* 0x0000000f06007386 */ /* 0x000fe8000010e900 */
[----:B------:R-:W-:Y:S04]  /*1120*/  STG.E.SYS [R12], R17 ;  /* 0x000000110c007386 */ /* 0x000fe8000010e900 */
[----:B------:R-:W-:Y:S01]  /*1130*/  STG.E.SYS [R4], R3 ;  /* 0x0000000304007386 */ /* 0x000fe2000010e900 */
[----:B------:R-:W-:Y:S05]  /*1140*/  EXIT ;  /* 0x000000000000794d */ /* 0x000fea0003800000 */
.L_x_593:
[----:B------:R-:W-:-:S00]  /*1150*/  BRA `(.L_x_593) ;  /* 0xfffffff000007947 */ /* 0x000fc0000383ffff */
[----:B------:R-:W-:-:S00]  /*1160*/  NOP ;  /* 0x0000000000007918 */ /* 0x000fc00000000000 */
[----:B------:R-:W-:-:S00]  /*1170*/  NOP ;  /* 0x0000000000007918 */ /* 0x000fc00000000000 */
.L_x_606:


//--------------------- .text.kernel_cuda_filter_write_feature --------------------------
	.section	.text.kernel_cuda_filter_write_feature,"ax",@progbits
	.sectioninfo	@"SHI_REGISTERS=9"
	.align	128
        .global         kernel_cuda_filter_write_feature
        .type           kernel_cuda_filter_write_feature,@function
        .size           kernel_cuda_filter_write_feature,(.L_x_607 - kernel_cuda_filter_write_feature)
        .other          kernel_cuda_filter_write_feature,@"STO_CUDA_ENTRY STV_DEFAULT"
kernel_cuda_filter_write_feature:
.text.kernel_cuda_filter_write_feature:
        /* <DEDUP_REMOVED lines=10> */
[----:B------:R-:W-:Y:S01]  /*00a0*/  ULDC UR4, c[0x0][0x1b0] ;  /* 0x00006c0000047ab9 */ /* 0x000fe20000000800 */
[----:B------:R-:W-:Y:S01]  /*00b0*/  IADD3 R4, R2, c[0x0][0x184], RZ ;  /* 0x0000610002047a10 */ /* 0x000fe20007ffe0ff */
[----:B------:R-:W-:Y:S01]  /*00c0*/  UIADD3 UR4, -UR4, 0x3, URZ ;  /* 0x0000000304047890 */ /* 0x000fe2000fffe13f */
[----:B------:R-:W-:Y:S01]  /*00d0*/  IADD3 R0, R0, c[0x0][0x180], RZ ;  /* 0x0000600000007a10 */ /* 0x000fe20007ffe0ff */
[----:B------:R-:W-:Y:S01]  /*00e0*/  ULDC UR5, c[0x0][0x1b8] ;  /* 0x00006e0000057ab9 */ /* 0x000fe20000000800 */
[----:B------:R-:W-:Y:S01]  /*00f0*/  IADD3 R2, R4, -c[0x0][0x1b4], RZ ;  /* 0x80006d0004027a10 */ /* 0x000fe20007ffe0ff */
[----:B------:R-:W-:Y:S01]  /*0100*/  UIADD3 UR4, UR4, UR5, URZ ;  /* 0x0000000504047290 */ /* 0x000fe2000fffe03f */
[----:B------:R-:W-:Y:S02]  /*0110*/  IADD3 R3, R0, -c[0x0][0x1b0], RZ ;  /* 0x80006c0000037a10 */ /* 0x000fe40007ffe0ff */
[----:B------:R-:W-:Y:S01]  /*0120*/  MOV R6, 0x4 ;  /* 0x0000000400067802 */ /* 0x000fe20000000f00 */
[----:B------:R-:W-:-:S06]  /*0130*/  ULOP3.LUT UR4, UR4, 0xfffffffc, URZ, 0xc0, !UPT ;  /* 0xfffffffc04047892 */ /* 0x000fcc000f8ec03f */
[----:B------:R-:W-:-:S04]  /*0140*/  IMAD R2, R2, UR4, R3 ;  /* 0x0000000402027c24 */ /* 0x000fc8000f8e0203 */
[----:B------:R-:W-:-:S10]  /*0150*/  IMAD.WIDE R2, R2, R6, c[0x0][0x190] ;  /* 0x0000640002027625 */ /* 0x000fd400078e0206 */
[----:B------:R-:W2:Y:S01]  /*0160*/  LDG.E.SYS R3, [R2] ;  /* 0x0000000002037381 */ /* 0x000ea200001ee900 */
[----:B------:R-:W-:Y:S02]  /*0170*/  IADD3 R5, R0, c[0x0][0x170], RZ ;  /* 0x00005c0000057a10 */ /* 0x000fe40007ffe0ff */
[----:B------:R-:W-:-:S03]  /*0180*/  MOV R0, c[0x0][0x178] ;  /* 0x00005e0000007a02 */ /* 0x000fc60000000f00 */
[----:B------:R-:W-:-:S04]  /*0190*/  IMAD R5, R4, c[0x0][0x174], R5 ;  /* 0x00005d0004057a24 */ /* 0x000fc800078e0205 */
[----:B------:R-:W-:-:S04]  /*01a0*/  IMAD R5, R5, R0, c[0x0][0x1a0] ;  /* 0x0000680005057624 */ /* 0x000fc800078e0200 */
[----:B------:R-:W-:-:S10]  /*01b0*/  IMAD.WIDE R4, R5, R6, c[0x0][0x198] ;  /* 0x0000660005047625 */ /* 0x000fd400078e0206 */
[----:B--2---:R-:W-:Y:S01]  /*01c0*/  STG.E.SYS [R4], R3 ;  /* 0x0000000304007386 */ /* 0x004fe2000010e900 */
[----:B------:R-:W-:Y:S05]  /*01d0*/  EXIT ;  /* 0x000000000000794d */ /* 0x000fea0003800000 */
.L_x_594:
[----:B------:R-:W-:-:S00]  /*01e0*/  BRA `(.L_x_594) ;  /* 0xfffffff000007947 */ /* 0x000fc0000383ffff */
[----:B------:R-:W-:-:S00]  /*01f0*/  NOP ;  /* 0x0000000000007918 */ /* 0x000fc00000000000 */
.L_x_607:


//--------------------- .text.kernel_cuda_filter_get_feature --------------------------
	.section	.text.kernel_cuda_filter_get_feature,"ax",@progbits
	.sectioninfo	@"SHI_REGISTERS=16"
	.align	128
        .global         kernel_cuda_filter_get_feature
        .type           kernel_cuda_filter_get_feature,@function
        .size           kernel_cuda_filter_get_feature,(.L_x_608 - kernel_cuda_filter_get_feature)
        .other          kernel_cuda_filter_get_feature,@"STO_CUDA_ENTRY STV_DEFAULT"
kernel_cuda_filter_get_feature:
.text.kernel_cuda_filter_get_feature:
[----:B------:R-:W-:-:S08]  /*0000*/  IMAD.MOV.U32 R1, RZ, RZ, c[0x0][0x28] ;  /* 0x00000a00ff017624 */ /* 0x000fd000078e00ff */
[----:B------:R-:W0:Y:S01]  /*0010*/  S2UR UR4, SR_CTAID.Y ;  /* 0x00000000000479c3 */ /* 0x000e220000002600 */
[----:B------:R-:W-:Y:S01]  /*0020*/  ULDC UR5, c[0x0][0x4] ;  /* 0x0000010000057ab9 */ /* 0x000fe20000000800 */
[----:B------:R-:W-:Y:S01]  /*0030*/  IMAD.MOV.U32 R3, RZ, RZ, c[0x0][0x0] ;  /* 0x00000000ff037624 */ /* 0x000fe200078e00ff */
[----:B------:R-:W-:Y:S01]  /*0040*/  ULDC UR6, c[0x0][0x194] ;  /* 0x0000650000067ab9 */ /* 0x000fe20000000800 */
[----:B------:R-:W1:Y:S04]  /*0050*/  S2R R8, SR_CTAID.X ;  /* 0x0000000000087919 */ /* 0x000e680000002500 */
[----:B------:R-:W2:Y:S04]  /*0060*/  S2R R6, SR_TID.Y ;  /* 0x0000000000067919 */ /* 0x000ea80000002200 */
[----:B------:R-:W3:Y:S01]  /*0070*/  S2R R11, SR_TID.X ;  /* 0x00000000000b7919 */ /* 0x000ee20000002100 */
[----:B0-----:R-:W-:Y:S01]  /*0080*/  UIMAD UR4, UR4, UR5, UR6 ;  /* 0x00000005040472a4 */ /* 0x001fe2000f8e0206 */
[----:B-1----:R-:W-:-:S05]  /*0090*/  IMAD R0, R8, R3, c[0x0][0x190] ;  /* 0x0000640008007624 */ /* 0x002fca00078e0203 */
[----:B--2---:R-:W-:Y:S01]  /*00a0*/  IADD3 R6, R6, UR4, RZ ;  /* 0x0000000406067c10 */ /* 0x004fe2000fffe0ff */
[----:B---3--:R-:W-:-:S03]  /*00b0*/  IMAD.IADD R0, R0, 0x1, R11 ;  /* 0x0000000100007824 */ /* 0x008fc600078e020b */
[----:B------:R-:W-:-:S04]  /*00c0*/  ISETP.GE.AND P0, PT, R6, c[0x0][0x19c], PT ;  /* 0x0000670006007a0c */ /* 0x000fc80003f06270 */
[----:B------:R-:W-:-:S12]  /*00d0*/  ISETP.GE.OR P0, PT, R0, c[0x0][0x198], P0 ;  /* 0x0000660000007a0c */ /* 0x000fd80000706670 */
[----:B------:R-:W-:Y:S05]  /*00e0*/  @P0 EXIT ;  /* 0x000000000000094d */ /* 0x000fea0003800000 */
[----:B------:R-:W-:Y:S02]  /*00f0*/  ULDC UR4, c[0x0][0x168] ;  /* 0x00005a0000047ab9 */ /* 0x000fe40000000800 */
[----:B------:R-:W-:Y:S02]  /*0100*/  UIADD3 UR4, UP0, UR4, 0x4c, URZ ;  /* 0x0000004c04047890 */ /* 0x000fe4000ff1e03f */
[----:B------:R-:W-:Y:S02]  /*0110*/  ULDC UR5, c[0x0][0x16c] ;  /* 0x00005b0000057ab9 */ /* 0x000fe40000000800 */
[----:B------:R-:W-:-:S09]  /*0120*/  UIADD3.X UR5, URZ, UR5, URZ, UP0, !UPT ;  /* 0x000000053f057290 */ /* 0x000fd200087fe43f */
[----:B------:R-:W2:Y:S04]  /*0130*/  LDG.E.SYS R3, [UR4] ;  /* 0x00000004ff037981 */ /* 0x000ea8000c1ee900 */
[----:B------:R-:W3:Y:S01]  /*0140*/  LDG.E.SYS R5, [UR4+0x10] ;  /* 0x00001004ff057981 */ /* 0x000ee2000c1ee900 */
[----:B--2---:R-:W-:Y:S02]  /*0150*/  ISETP.GE.AND P0, PT, R0, R3, PT ;  /* 0x000000030000720c */ /* 0x004fe40003f06270 */
[----:B---3--:R-:W-:-:S10]  /*0160*/  ISETP.GE.AND P2, PT, R6, R5, PT ;  /* 0x000000050600720c */ /* 0x008fd40003f46270 */
[----:B------:R-:W2:Y:S04]  /*0170*/  @P0 LDG.E.SYS R3, [UR4+0x4] ;  /* 0x00000404ff030981 */ /* 0x000ea8000c1ee900 */
[----:B------:R-:W3:Y:S01]  /*0180*/  @P2 LDG.E.SYS R5, [UR4+0x14] ;  /* 0x00001404ff052981 */ /* 0x000ee2000c1ee900 */
[----:B------:R-:W-:Y:S02]  /*0190*/  IMAD.MOV.U32 R2, RZ, RZ, RZ ;  /* 0x000000ffff027224 */ /* 0x000fe400078e00ff */
[----:B------:R-:W-:Y:S01]  /*01a0*/  @P2 IMAD.MOV.U32 R4, RZ, RZ, 0x3 ;  /* 0x00000003ff042424 */ /* 0x000fe200078e00ff */
[----:B--2---:R-:W-:Y:S01]  /*01b0*/  @P0 ISETP.GE.AND P1, PT, R0, R3, PT ;  /* 0x000000030000020c */ /* 0x004fe20003f26270 */
[----:B------:R-:W-:Y:S01]  /*01c0*/  @P0 IMAD.MOV.U32 R3, RZ, RZ, 0x1 ;  /* 0x00000001ff030424 */ /* 0x000fe200078e00ff */
[----:B---3--:R-:W-:Y:S01]  /*01d0*/  @P2 ISETP.GE.AND P3, PT, R6, R5, PT ;  /* 0x000000050600220c */ /* 0x008fe20003f66270 */
[----:B------:R-:W-:-:S03]  /*01e0*/  IMAD.MOV.U32 R5, RZ, RZ, RZ ;  /* 0x000000ffff057224 */ /* 0x000fc600078e00ff */
[----:B------:R-:W-:Y:S02]  /*01f0*/  @P0 SEL R2, R3, 0x2, !P1 ;  /* 0x0000000203020807 */ /* 0x000fe40004800000 */
[----:B------:R-:W-:-:S05]  /*0200*/  @P2 SEL R5, R4, 0x6, !P3 ;  /* 0x0000000604052807 */ /* 0x000fca0005800000 */
[----:B------:R-:W-:-:S05]  /*0210*/  IMAD.IADD R5, R5, 0x1, R2 ;  /* 0x0000000105057824 */ /* 0x000fca00078e0202 */
[----:B------:R-:W-:-:S04]  /*0220*/  LEA R2, P0, R5, c[0x0][0x168], 0x2 ;  /* 0x00005a0005027a11 */ /* 0x000fc800078010ff */
[----:B------:R-:W-:-:S08]  /*0230*/  LEA.HI.X R3, R5, c[0x0][0x16c], RZ, 0x2, P0 ;  /* 0x00005b0005037a11 */ /* 0x000fd000000f14ff */
[----:B------:R-:W2:Y:S04]  /*0240*/  LDG.E.SYS R9, [R2] ;  /* 0x0000000002097381 */ /* 0x000ea800001ee900 */
[----:B------:R-:W3:Y:S01]  /*0250*/  LDG.E.SYS R7, [R2+0x24] ;  /* 0x0000240002077381 */ /* 0x000ee200001ee900 */
[----:B------:R-:W-:-:S04]  /*0260*/  LEA R4, P0, R5, c[0x0][0x168], 0x3 ;  /* 0x00005a0005047a11 */ /* 0x000fc800078018ff */
[----:B------:R-:W-:-:S08]  /*0270*/  LEA.HI.X R5, R5, c[0x0][0x16c], RZ, 0x3, P0 ;  /* 0x00005b0005057a11 */ /* 0x000fd000000f1cff */
[----:B------:R-:W4:Y:S01]  /*0280*/  LDG.E.64.SYS R4, [R4+0xb0] ;  /* 0x0000b00004047381 */ /* 0x000f2200001eeb00 */
[----:B------:R-:W-:Y:S02]  /*0290*/  ULDC UR4, c[0x0][0x1a4] ;  /* 0x0000690000047ab9 */ /* 0x000fe40000000800 */
[----:B------:R-:W-:Y:S01]  /*02a0*/  USHF.R.S32.HI UR4, URZ, 0x1f, UR4 ;  /* 0x0000001f3f047899 */ /* 0x000fe20008011404 */
[----:B--2---:R-:W-:Y:S02]  /*02b0*/  IMAD.IADD R9, R0, 0x1, R9 ;  /* 0x0000000100097824 */ /* 0x004fe400078e0209 */
[----:B------:R-:W-:Y:S02]  /*02c0*/  IMAD.MOV.U32 R0, RZ, RZ, c[0x0][0x170] ;  /* 0x00005c00ff007624 */ /* 0x000fe400078e00ff */
[----:B---3--:R-:W-:-:S04]  /*02d0*/  IMAD R7, R6, R7, R9 ;  /* 0x0000000706077224 */ /* 0x008fc800078e0209 */
[----:B------:R-:W-:-:S05]  /*02e0*/  IMAD R7, R7, c[0x0][0x1a0], RZ ;  /* 0x0000680007077a24 */ /* 0x000fca00078e02ff */
[----:B------:R-:W-:-:S04]  /*02f0*/  IADD3 R10, P0, R7, c[0x0][0x1a4], RZ ;  /* 0x00006900070a7a10 */ /* 0x000fc80007f1e0ff */
[----:B------:R-:W-:Y:S02]  /*0300*/  LEA.HI.X.SX32 R13, R7, UR4, 0x1, P0 ;  /* 0x00000004070d7c11 */ /* 0x000fe400080f0eff */
[----:B------:R-:W-:-:S04]  /*0310*/  IADD3 R3, P0, R10, c[0x0][0x170], RZ ;  /* 0x00005c000a037a10 */ /* 0x000fc80007f1e0ff */
[----:B------:R-:W-:Y:S02]  /*0320*/  LEA.HI.X.SX32 R0, R0, R13, 0x1, P0 ;  /* 0x0000000d00007211 */ /* 0x000fe400000f0eff */
[----:B----4-:R-:W-:-:S04]  /*0330*/  LEA R2, P0, R3, R4, 0x2 ;  /* 0x0000000403027211 */ /* 0x010fc800078010ff */
[----:B------:R-:W-:-:S08]  /*0340*/  LEA.HI.X R3, R3, R5, R0, 0x2, P0 ;  /* 0x0000000503037211 */ /* 0x000fd000000f1400 */
[----:B------:R0:W2:Y:S01]  /*0350*/  LD.E.SYS R0, [R2] ;  /* 0x0000000002007980 */ /* 0x0000a2000010e900 */
[----:B------:R-:W-:Y:S01]  /*0360*/  UMOV UR4, 0x3 ;  /* 0x0000000300047882 */ /* 0x000fe20000000000 */
[----:B------:R-:W-:Y:S01]  /*0370*/  IADD3 R6, R6, -c[0x0][0x194], RZ ;  /* 0x8000650006067a10 */ /* 0x000fe20007ffe0ff */
[----:B------:R-:W-:Y:S01]  /*0380*/  ULDC UR5, c[0x0][0x190] ;  /* 0x0000640000057ab9 */ /* 0x000fe20000000800 */
[----:B------:R-:W-:Y:S01]  /*0390*/  IMAD R7, R8, c[0x0][0x0], R11 ;  /* 0x0000000008077a24 */ /* 0x000fe200078e020b */
[----:B------:R-:W-:Y:S01]  /*03a0*/  UIADD3 UR4, UR4, -UR5, URZ ;  /* 0x8000000504047290 */ /* 0x000fe2000fffe03f */
[----:B------:R-:W-:Y:S01]  /*03b0*/  IMAD.MOV.U32 R9, RZ, RZ, 0x4 ;  /* 0x00000004ff097424 */ /* 0x000fe200078e00ff */
[----:B------:R-:W-:Y:S01]  /*03c0*/  ISETP.LE.AND P0, PT, RZ, c[0x0][0x174], PT ;  /* 0x00005d00ff007a0c */ /* 0x000fe20003f03270 */
[----:B------:R-:W-:Y:S02]  /*03d0*/  ULDC UR5, c[0x0][0x198] ;  /* 0x0000660000057ab9 */ /* 0x000fe40000000800 */
[----:B------:R-:W-:-:S04]  /*03e0*/  UIADD3 UR4, UR4, UR5, URZ ;  /* 0x0000000504047290 */ /* 0x000fc8000fffe03f */
[----:B------:R-:W-:-:S06]  /*03f0*/  ULOP3.LUT UR4, UR4, 0xfffffffc, URZ, 0xc0, !UPT ;  /* 0xfffffffc04047892 */ /* 0x000fcc000f8ec03f */
[----:B------:R-:W-:-:S04]  /*0400*/  IMAD R6, R6, UR4, R7 ;  /* 0x0000000406067c24 */ /* 0x000fc8000f8e0207 */
[----:B0-----:R-:W-:Y:S02]  /*0410*/  IMAD.WIDE R2, R6, R9, c[0x0][0x178] ;  /* 0x00005e0006027625 */ /* 0x001fe400078e0209 */
[----:B--2---:R-:W-:-:S08]  /*0420*/  FMUL.FTZ R11, R0, c[0x0][0x188] ;  /* 0x00006200000b7a20 */ /* 0x004fd00000410000 */
[----:B------:R0:W-:Y:S01]  /*0430*/  STG.E.SYS [R2], R11 ;  /* 0x0000000b02007386 */ /* 0x0001e2000010e900 */
[----:B------:R-:W-:Y:S05]  /*0440*/  @!P0 EXIT ;  /* 0x000000000000894d */ /* 0x000fea0003800000 */
[----:B------:R-:W-:Y:S02]  /*0450*/  IMAD.MOV.U32 R8, RZ, RZ, c[0x0][0x160] ;  /* 0x00005800ff087624 */ /* 0x000fe400078e00ff */
[----:B0-----:R-:W-:-:S03]  /*0460*/  IMAD.WIDE R2, R6, R9, c[0x0][0x180] ;  /* 0x0000600006027625 */ /* 0x001fc600078e0209 */
[----:B------:R-:W-:-:S12]  /*0470*/  ISETP.GT.AND P0, PT, R8, 0x1, PT ;  /* 0x000000010800780c */ /* 0x000fd80003f04270 */
[----:B------:R-:W-:-:S08]  /*0480*/  @!P0 IMAD.MOV.U32 R7, RZ, RZ, 0x501502f9 ;  /* 0x501502f9ff078424 */ /* 0x000fd000078e00ff */
[----:B------:R0:W-:Y:S01]  /*0490*/  @!P0 STG.E.SYS [R2], R7 ;  /* 0x0000000702008386 */ /* 0x0001e2000010e900 */
[----:B------:R-:W-:Y:S05]  /*04a0*/  @!P0 EXIT ;  /* 0x000000000000894d */ /* 0x000fea0003800000 */
[----:B------:R-:W-:Y:S01]  /*04b0*/  IMAD.MOV.U32 R0, RZ, RZ, c[0x0][0x174] ;  /* 0x00005d00ff007624 */ /* 0x000fe200078e00ff */
[----:B0-----:R-:W-:-:S04]  /*04c0*/  IADD3 R7, P0, R10, c[0x0][0x174], RZ ;  /* 0x00005d000a077a10 */ /* 0x001fc80007f1e0ff */
[----:B------:R-:W-:Y:S02]  /*04d0*/  LEA.HI.X.SX32 R0, R0, R13, 0x1, P0 ;  /* 0x0000000d00007211 */ /* 0x000fe400000f0eff */
[----:B------:R-:W-:-:S04]  /*04e0*/  LEA R4, P0, R7, R4, 0x2 ;  /* 0x0000000407047211 */ /* 0x000fc800078010ff */
[----:B------:R-:W-:-:S08]  /*04f0*/  LEA.HI.X R5, R7, R5, R0, 0x2, P0 ;  /* 0x0000000507057211 */ /* 0x000fd000000f1400 */
[----:B------:R-:W2:Y:S01]  /*0500*/  LD.E.SYS R4, [R4] ;  /* 0x0000000004047980 */ /* 0x000ea2000010e900 */
[----:B------:R-:W-:Y:S01]  /*0510*/  IADD3 R0, R8, -0x1, RZ ;  /* 0xffffffff08007810 */ /* 0x000fe20007ffe0ff */
[----:B------:R-:W-:-:S04]  /*0520*/  FMUL.FTZ R7, R11, R11 ;  /* 0x0000000b0b077220 */ /* 0x000fc80000410000 */
[----:B------:R-:W-:Y:S02]  /*0530*/  IMAD R6, R0, c[0x0][0x160], RZ ;  /* 0x0000580000067a24 */ /* 0x000fe400078e02ff */
[----:B------:R-:W2:Y:S04]  /*0540*/  I2F R0, c[0x0][0x160] ;  /* 0x0000580000007b06 */ /* 0x000ea80000201400 */
[----:B------:R-:W0:Y:S02]  /*0550*/  I2F R6, R6 ;  /* 0x0000000600067306 */ /* 0x000e240000201400 */
[----:B0-----:R-:W0:Y:S01]  /*0560*/  MUFU.RCP R9, R6 ;  /* 0x0000000600097308 */ /* 0x001e220000001000 */
[----:B--2---:R-:W-:-:S04]  /*0570*/  FFMA.FTZ R0, -R0, R7, R4 ;  /* 0x0000000700007223 */ /* 0x004fc80000010104 */
[----:B0-----:R-:W-:-:S05]  /*0580*/  FMUL.FTZ R0, R0, R9 ;  /* 0x0000000900007220 */ /* 0x001fca0000410000 */
[----:B------:R-:W-:-:S08]  /*0590*/  FMNMX.FTZ R7, RZ, R0, !PT ;  /* 0x00000000ff077209 */ /* 0x000fd00007810000 */
[----:B------:R-:W-:Y:S01]  /*05a0*/  STG.E.SYS [R2], R7 ;  /* 0x0000000702007386 */ /* 0x000fe2000010e900 */
[----:B------:R-:W-:Y:S05]  /*05b0*/  EXIT ;  /* 0x000000000000794d */ /* 0x000fea0003800000 */
.L_x_595:
[----:B------:R-:W-:-:S00]  /*05c0*/  BRA `(.L_x_595) ;  /* 0xfffffff000007947 */ /* 0x000fc0000383ffff */
[----:B------:R-:W-:-:S00]  /*05d0*/  NOP ;  /* 0x0000000000007918 */ /* 0x000fc00000000000 */
[----:B------:R-:W-:-:S00]  /*05e0*/  NOP ;  /* 0x0000000000007918 */ /* 0x000fc00000000000 */
[----:B------:R-:W-:-:S00]  /*05f0*/  NOP ;  /* 0x0000000000007918 */ /* 0x000fc00000000000 */
.L_x_608:


//--------------------- .text.kernel_cuda_filter_divide_shadow --------------------------
	.section	.text.kernel_cuda_filter_divide_shadow,"ax",@progbits
	.sectioninfo	@"SHI_REGISTERS=22"
	.align	128
        .global         kernel_cuda_filter_divide_shadow
        .type           kernel_cuda_filter_divide_shadow,@function
        .size           kernel_cuda_filter_divide_shadow,(.L_x_609 - kernel_cuda_filter_divide_shadow)
        .other          kernel_cuda_filter_divide_shadow,@"STO_CUDA_ENTRY STV_DEFAULT"
kernel_cuda_filter_divide_shadow:
.text.kernel_cuda_filter_divide_shadow:
[----:B------:R-:W-:-:S08]  /*0000*/  MOV R1, c[0x0][0x28] ;  /* 0x00000a0000017a02 */ /* 0x000fd00000000f00 */
[----:B------:R-:W0:Y:S01]  /*0010*/  S2UR UR4, SR_CTAID.Y ;  /* 0x00000000000479c3 */ /* 0x000e220000002600 */
[----:B------:R-:W-:Y:S01]  /*0020*/  ULDC UR5, c[0x0][0x4] ;  /* 0x0000010000057ab9 */ /* 0x000fe20000000800 */
[----:B------:R-:W-:Y:S01]  /*0030*/  MOV R3, c[0x0][0x0] ;  /* 0x0000000000037a02 */ /* 0x000fe20000000f00 */
[----:B------:R-:W-:Y:S01]  /*0040*/  ULDC UR6, c[0x0][0x1a4] ;  /* 0x0000690000067ab9 */ /* 0x000fe20000000800 */
[----:B------:R-:W1:Y:S04]  /*0050*/  S2R R10, SR_CTAID.X ;  /* 0x00000000000a7919 */ /* 0x000e680000002500 */
[----:B------:R-:W2:Y:S04]  /*0060*/  S2R R8, SR_TID.Y ;  /* 0x0000000000087919 */ /* 0x000ea80000002200 */
[----:B------:R-:W3:Y:S01]  /*0070*/  S2R R11, SR_TID.X ;  /* 0x00000000000b7919 */ /* 0x000ee20000002100 */
[----:B0-----:R-:W-:Y:S01]  /*0080*/  UIMAD UR4, UR4, UR5, UR6 ;  /* 0x00000005040472a4 */ /* 0x001fe2000f8e0206 */
[----:B-1----:R-:W-:-:S05]  /*0090*/  IMAD R0, R10, R3, c[0x0][0x1a0] ;  /* 0x000068000a007624 */ /* 0x002fca00078e0203 */
[----:B--2---:R-:W-:Y:S02]  /*00a0*/  IADD3 R8, R8, UR4, RZ ;  /* 0x0000000408087c10 */ /* 0x004fe4000fffe0ff */
[----:B---3--:R-:W-:Y:S02]  /*00b0*/  IADD3 R2, R0, R11, RZ ;  /* 0x0000000b00027210 */ /* 0x008fe40007ffe0ff */
[----:B------:R-:W-:-:S04]  /*00c0*/  ISETP.GE.AND P0, PT, R8, c[0x0][0x1ac], PT ;  /* 0x00006b0008007a0c */ /* 0x000fc80003f06270 */
[----:B------:R-:W-:-:S12]  /*00d0*/  ISETP.GE.OR P0, PT, R2, c[0x0][0x1a8], P0 ;  /* 0x00006a0002007a0c */ /* 0x000fd80000706670 */
[----:B------:R-:W-:Y:S05]  /*00e0*/  @P0 EXIT ;  /* 0x000000000000094d */ /* 0x000fea0003800000 */
[----:B------:R-:W-:Y:S02]  /*00f0*/  ULDC UR4, c[0x0][0x168] ;  /* 0x00005a0000047ab9 */ /* 0x000fe40000000800 */
[----:B------:R-:W-:Y:S02]  /*0100*/  UIADD3 UR4, UP0, UR4, 0x4c, URZ ;  /* 0x0000004c04047890 */ /* 0x000fe4000ff1e03f */
[----:B------:R-:W-:Y:S02]  /*0110*/  ULDC UR5, c[0x0][0x16c] ;  /* 0x00005b0000057ab9 */ /* 0x000fe40000000800 */
[----:B------:R-:W-:-:S09]  /*0120*/  UIADD3.X UR5, URZ, UR5, URZ, UP0, !UPT ;  /* 0x000000053f057290 */ /* 0x000fd200087fe43f */
[----:B------:R-:W2:Y:S04]  /*0130*/  LDG.E.SYS R5, [UR4+0x10] ;  /* 0x00001004ff057981 */ /* 0x000ea8000c1ee900 */
[----:B------:R-:W3:Y:S01]  /*0140*/  LDG.E.SYS R3, [UR4] ;  /* 0x00000004ff037981 */ /* 0x000ee2000c1ee900 */
[----:B--2---:R-:W-:Y:S02]  /*0150*/  ISETP.GE.AND P2, PT, R8, R5, PT ;  /* 0x000000050800720c */ /* 0x004fe40003f46270 */
[----:B---3--:R-:W-:-:S10]  /*0160*/  ISETP.GE.AND P0, PT, R2, R3, PT ;  /* 0x000000030200720c */ /* 0x008fd40003f06270 */
[----:B------:R-:W2:Y:S04]  /*0170*/  @P2 LDG.E.SYS R5, [UR4+0x14] ;  /* 0x00001404ff052981 */ /* 0x000ea8000c1ee900 */
[----:B------:R-:W3:Y:S01]  /*0180*/  @P0 LDG.E.SYS R3, [UR4+0x4] ;  /* 0x00000404ff030981 */ /* 0x000ee2000c1ee900 */
[----:B--2---:R-:W-:Y:S02]  /*0190*/  @P2 ISETP.GE.AND P3, PT, R8, R5, PT ;  /* 0x000000050800220c */ /* 0x004fe40003f66270 */
[----:B------:R-:W-:Y:S01]  /*01a0*/  CS2R R4, SRZ ;  /* 0x0000000000047805 */ /* 0x000fe2000001ff00 */
[----:B---3--:R-:W-:Y:S02]  /*01b0*/  @P0 ISETP.GE.AND P1, PT, R2, R3, PT ;  /* 0x000000030200020c */ /* 0x008fe40003f26270 */
[----:B------:R-:W-:-:S02]  /*01c0*/  @P0 MOV R2, 0x1 ;  /* 0x0000000100020802 */ /* 0x000fc40000000f00 */
[----:B------:R-:W-:Y:S02]  /*01d0*/  @P2 MOV R3, 0x3 ;  /* 0x0000000300032802 */ /* 0x000fe40000000f00 */
[----:B------:R-:W-:Y:S02]  /*01e0*/  @P0 SEL R4, R2, 0x2, !P1 ;  /* 0x0000000202040807 */ /* 0x000fe40004800000 */
[----:B------:R-:W-:-:S04]  /*01f0*/  @P2 SEL R5, R3, 0x6, !P3 ;  /* 0x0000000603052807 */ /* 0x000fc80005800000 */
[----:B------:R-:W-:-:S04]  /*0200*/  IADD3 R5, R5, R4, RZ ;  /* 0x0000000405057210 */ /* 0x000fc80007ffe0ff */
[----:B------:R-:W-:-:S04]  /*0210*/  LEA R2, P0, R5, c[0x0][0x168], 0x2 ;  /* 0x00005a0005027a11 */ /* 0x000fc800078010ff */
[----:B------:R-:W-:-:S08]  /*0220*/  LEA.HI.X R3, R5, c[0x0][0x16c], RZ, 0x2, P0 ;  /* 0x00005b0005037a11 */ /* 0x000fd000000f14ff */
[----:B------:R-:W2:Y:S01]  /*0230*/  LDG.E.SYS R9, [R2] ;  /* 0x0000000002097381 */ /* 0x000ea200001ee900 */
[----:B------:R-:W-:-:S03]  /*0240*/  LEA R4, P0, R5, c[0x0][0x168], 0x3 ;  /* 0x00005a0005047a11 */ /* 0x000fc600078018ff */
[----:B------:R-:W3:Y:S01]  /*0250*/  LDG.E.SYS R7, [R2+0x24] ;  /* 0x0000240002077381 */ /* 0x000ee200001ee900 */
[----:B------:R-:W-:-:S08]  /*0260*/  LEA.HI.X R5, R5, c[0x0][0x16c], RZ, 0x3, P0 ;  /* 0x00005b0005057a11 */ /* 0x000fd000000f1cff */
[----:B------:R-:W4:Y:S01]  /*0270*/  LDG.E.64.SYS R4, [R4+0xb0] ;  /* 0x0000b00004047381 */ /* 0x000f2200001eeb00 */
[----:B------:R-:W-:Y:S02]  /*0280*/  ULDC UR4, c[0x0][0x1b4] ;  /* 0x00006d0000047ab9 */ /* 0x000fe40000000800 */
[----:B------:R-:W-:Y:S01]  /*0290*/  USHF.R.S32.HI UR4, URZ, 0x1f, UR4 ;  /* 0x0000001f3f047899 */ /* 0x000fe20008011404 */
[----:B--2---:R-:W-:-:S05]  /*02a0*/  IADD3 R9, R9, R0, R11 ;  /* 0x0000000009097210 */ /* 0x004fca0007ffe00b */
[----:B---3--:R-:W-:-:S04]  /*02b0*/  IMAD R7, R8, R7, R9 ;  /* 0x0000000708077224 */ /* 0x008fc800078e0209 */
[----:B------:R-:W-:-:S05]  /*02c0*/  IMAD R7, R7, c[0x0][0x1b0], RZ ;  /* 0x00006c0007077a24 */ /* 0x000fca00078e02ff */
[----:B------:R-:W-:-:S04]  /*02d0*/  IADD3 R9, P0, R7, c[0x0][0x1b4], RZ ;  /* 0x00006d0007097a10 */ /* 0x000fc80007f1e0ff */
[----:B------:R-:W-:Y:S02]  /*02e0*/  LEA.HI.X.SX32 R7, R7, UR4, 0x1, P0 ;  /* 0x0000000407077c11 */ /* 0x000fe400080f0eff */
[----:B----4-:R-:W-:-:S04]  /*02f0*/  LEA R6, P0, R9, R4, 0x2 ;  /* 0x0000000409067211 */ /* 0x010fc800078010ff */
[----:B------:R-:W-:-:S08]  /*0300*/  LEA.HI.X R7, R9, R5, R7, 0x2, P0 ;  /* 0x0000000509077211 */ /* 0x000fd000000f1407 */
[----:B------:R-:W2:Y:S04]  /*0310*/  LD.E.SYS R0, [R6+0x38] ;  /* 0x0000003806007980 */ /* 0x000ea8000010e900 */
[----:B------:R-:W3:Y:S01]  /*0320*/  LD.E.SYS R4, [R6+0x3c] ;  /* 0x0000003c06047980 */ /* 0x000ee2000010e900 */
[----:B------:R-:W-:Y:S02]  /*0330*/  UMOV UR4, 0x3 ;  /* 0x0000000300047882 */ /* 0x000fe40000000000 */
[----:B------:R-:W-:Y:S02]  /*0340*/  ULDC UR5, c[0x0][0x1a0] ;  /* 0x0000680000057ab9 */ /* 0x000fe40000000800 */
[----:B------:R-:W-:-:S03]  /*0350*/  UIADD3 UR4, UR4, -UR5, URZ ;  /* 0x8000000504047290 */ /* 0x000fc6000fffe03f */
[----:B------:R-:W-:Y:S02]  /*0360*/  ULDC UR5, c[0x0][0x1a8] ;  /* 0x00006a0000057ab9 */ /* 0x000fe40000000800 */
[----:B------:R-:W-:Y:S01]  /*0370*/  UIADD3 UR4, UR4, UR5, URZ ;  /* 0x0000000504047290 */ /* 0x000fe2000fffe03f */
[----:B------:R-:W-:Y:S01]  /*0380*/  IADD3 R8, R8, -c[0x0][0x1a4], RZ ;  /* 0x8000690008087a10 */ /* 0x000fe20007ffe0ff */
[----:B------:R-:W-:Y:S02]  /*0390*/  IMAD R3, R10, c[0x0][0x0], R11 ;  /* 0x000000000a037a24 */ /* 0x000fe400078e020b */
[----:B------:R-:W-:Y:S01]  /*03a0*/  ULOP3.LUT UR4, UR4, 0xfffffffc, URZ, 0xc0, !UPT ;  /* 0xfffffffc04047892 */ /* 0x000fe2000f8ec03f */
[----:B------:R-:W-:-:S05]  /*03b0*/  MOV R19, 0x4 ;  /* 0x0000000400137802 */ /* 0x000fca0000000f00 */
[----:B------:R-:W-:-:S04]  /*03c0*/  IMAD R10, R8, UR4, R3 ;  /* 0x00000004080a7c24 */ /* 0x000fc8000f8e0203 */
[----:B------:R-:W-:Y:S01]  /*03d0*/  IMAD.WIDE R2, R10, R19, c[0x0][0x170] ;  /* 0x00005c000a027625 */ /* 0x000fe200078e0213 */
[----:B--2---:R-:W-:-:S06]  /*03e0*/  FMNMX.FTZ R0, R0, 1.0000000116860974231e-07, !PT ;  /* 0x33d6bf9500007809 */ /* 0x004fcc0007810000 */
[----:B------:R-:W3:Y:S02]  /*03f0*/  MUFU.RCP R9, R0 ;  /* 0x0000000000097308 */ /* 0x000ee40000001000 */
[----:B---3--:R-:W-:-:S08]  /*0400*/  FMUL.FTZ R9, R4, R9 ;  /* 0x0000000904097220 */ /* 0x008fd00000410000 */
[----:B------:R0:W-:Y:S04]  /*0410*/  STG.E.SYS [R2], R9 ;  /* 0x0000000902007386 */ /* 0x0001e8000010e900 */
[----:B------:R-:W2:Y:S04]  /*0420*/  LD.E.SYS R4, [R6+0x44] ;  /* 0x0000004406047980 */ /* 0x000ea8000010e900 */
[----:B------:R-:W3:Y:S01]  /*0430*/  LD.E.SYS R8, [R6+0x48] ;  /* 0x0000004806087980 */ /* 0x000ee2000010e900 */
[----:B------:R-:W-:Y:S02]  /*0440*/  ULDC UR6, c[0x0][0x160] ;  /* 0x0000580000067ab9 */ /* 0x000fe40000000800 */
[----:B------:R-:W-:-:S02]  /*0450*/  ULDC UR5, c[0x0][0x160] ;  /* 0x0000580000057ab9 */ /* 0x000fc40000000800 */
[----:B------:R-:W-:Y:S02]  /*0460*/  UMOV UR4, 0x1 ;  /* 0x0000000100047882 */ /* 0x000fe40000000000 */
[----:B------:R-:W-:Y:S02]  /*0470*/  ULEA.HI UR7, UR5, UR6, URZ, 0x1 ;  /* 0x0000000605077291 */ /* 0x000fe4000f8f083f */
[----:B------:R-:W-:Y:S01]  /*0480*/  UIADD3 UR4, UR4, UR6, URZ ;  /* 0x0000000604047290 */ /* 0x000fe2000fffe03f */
[----:B--2---:R-:W-:-:S06]  /*0490*/  FMNMX.FTZ R0, R4, 1.0000000116860974231e-07, !PT ;  /* 0x33d6bf9504007809 */ /* 0x004fcc0007810000 */
[----:B------:R-:W3:Y:S01]  /*04a0*/  MUFU.RCP R11, R0 ;  /* 0x00000000000b7308 */ /* 0x000ee20000001000 */
[----:B------:R-:W-:Y:S02]  /*04b0*/  IMAD.WIDE R4, R10, R19, c[0x0][0x178] ;  /* 0x00005e000a047625 */ /* 0x000fe400078e0213 */
[----:B---3--:R-:W-:-:S08]  /*04c0*/  FMUL.FTZ R11, R8, R11 ;  /* 0x0000000b080b7220 */ /* 0x008fd00000410000 */
[----:B------:R1:W-:Y:S04]  /*04d0*/  STG.E.SYS [R4], R11 ;  /* 0x0000000b04007386 */ /* 0x0003e8000010e900 */
[----:B------:R2:W3:Y:S04]  /*04e0*/  LD.E.SYS R13, [R6+0x4c] ;  /* 0x0000004c060d7980 */ /* 0x0004e8000010e900 */
[----:B------:R-:W4:Y:S04]  /*04f0*/  LDG.E.SYS R8, [R2] ;  /* 0x0000000002087381 */ /* 0x000f2800001ee900 */
[----:B------:R2:W5:Y:S01]  /*0500*/  LD.E.SYS R12, [R6+0x40] ;  /* 0x00000040060c7980 */ /* 0x000562000010e900 */
[----:B------:R-:W-:-:S02]  /*0510*/  USHF.R.S32.HI UR7, URZ, 0x1, UR7 ;  /* 0x000000013f077899 */ /* 0x000fc40008011407 */
[----:B------:R-:W-:Y:S02]  /*0520*/  ULEA.HI UR4, UR4, UR4, URZ, 0x1 ;  /* 0x0000000404047291 */ /* 0x000fe4000f8f083f */
[----:B------:R-:W-:Y:S02]  /*0530*/  UIADD3 UR9, UR7, -0x1, URZ ;  /* 0xffffffff07097890 */ /* 0x000fe4000fffe03f */
[----:B------:R-:W-:Y:S02]  /*0540*/  USHF.R.S32.HI UR4, URZ, 0x1, UR4 ;  /* 0x000000013f047899 */ /* 0x000fe40008011404 */
[----:B------:R-:W-:Y:S02]  /*0550*/  UISETP.LT.AND UP0, UPT, UR9, 0x1, UPT ;  /* 0x000000010900788c */ /* 0x000fe4000bf01270 */
[----:B------:R-:W-:Y:S02]  /*0560*/  UIADD3 UR8, UR4, -0x1, URZ ;  /* 0xffffffff04087890 */ /* 0x000fe4000fffe03f */
[----:B------:R-:W-:-:S02]  /*0570*/  USEL UR9, UR9, 0x1, !UP0 ;  /* 0x0000000109097887 */ /* 0x000fc4000c000000 */
[----:B------:R-:W-:-:S04]  /*0580*/  UISETP.LT.AND UP0, UPT, UR8, 0x1, UPT ;  /* 0x000000010800788c */ /* 0x000fc8000bf01270 */
[----:B------:R-:W-:-:S03]  /*0590*/  USEL UR8, UR8, 0x1, !UP0 ;  /* 0x0000000108087887 */ /* 0x000fc6000c000000 */
[----:B0-----:R-:W0:Y:S01]  /*05a0*/  I2F R9, UR9 ;  /* 0x0000000900097d06 */ /* 0x001e220008201400 */
[----:B------:R-:W3:Y:S01]  /*05b0*/  I2F R0, UR7 ;  /* 0x0000000700007d06 */ /* 0x000ee20008201400 */
[----:B------:R-:W-:-:S04]  /*05c0*/  UIMAD UR5, UR5, UR6, URZ ;  /* 0x00000006050572a4 */ /* 0x000fc8000f8e023f */
[----:B--2---:R-:W2:Y:S01]  /*05d0*/  I2F R6, UR8 ;  /* 0x0000000800067d06 */ /* 0x004ea20008201400 */
[----:B------:R-:W5:Y:S01]  /*05e0*/  I2F R7, UR4 ;  /* 0x0000000400077d06 */ /* 0x000f620008201400 */
[----:B------:R-:W3:Y:S01]  /*05f0*/  I2F R14, c[0x0][0x160] ;  /* 0x00005800000e7b06 */ /* 0x000ee20000201400 */
[----:B-1----:R-:W-:Y:S02]  /*0600*/  FMUL.FTZ R11, R11, R11 ;  /* 0x0000000b0b0b7220 */ /* 0x002fe40000410000 */
[----:B------:R-:W1:Y:S01]  /*0610*/  I2F R15, UR5 ;  /* 0x00000005000f7d06 */ /* 0x000e620008201400 */
[----:B0-----:R-:W0:Y:S01]  /*0620*/  MUFU.RCP R9, R9 ;  /* 0x0000000900097308 */ /* 0x001e220000001000 */
[----:B--2---:R-:W2:Y:S01]  /*0630*/  MUFU.RCP R6, R6 ;  /* 0x0000000600067308 */ /* 0x004ea20000001000 */
[----:B---3--:R-:W-:Y:S02]  /*0640*/  FFMA.FTZ R0, R11, -R0, R13 ;  /* 0x800000000b007223 */ /* 0x008fe4000001000d */
[----:B----4-:R-:W-:-:S03]  /*0650*/  FMUL.FTZ R8, R8, R8 ;  /* 0x0000000808087220 */ /* 0x010fc60000410000 */
[----:B------:R-:W-:Y:S01]  /*0660*/  FMNMX.FTZ R0, RZ, R0, !PT ;  /* 0x00000000ff007209 */ /* 0x000fe20007810000 */
[----:B-----5:R-:W-:Y:S01]  /*0670*/  FFMA.FTZ R7, R8, -R7, R12 ;  /* 0x8000000708077223 */ /* 0x020fe2000001000c */
[----:B------:R-:W3:Y:S03]  /*0680*/  MUFU.RCP R13, R14 ;  /* 0x0000000e000d7308 */ /* 0x000ee60000001000 */
[----:B0-----:R-:W-:Y:S01]  /*0690*/  FMUL.FTZ R0, R0, R9 ;  /* 0x0000000900007220 */ /* 0x001fe20000410000 */
[----:B-1----:R-:W0:Y:S01]  /*06a0*/  MUFU.RCP R12, R15 ;  /* 0x0000000f000c7308 */ /* 0x002e220000001000 */
[----:B------:R-:W-:-:S05]  /*06b0*/  FMNMX.FTZ R7, RZ, R7, !PT ;  /* 0x00000007ff077209 */ /* 0x000fca0007810000 */
[CCC-:B--2---:R-:W-:Y:S02]  /*06c0*/  FFMA.FTZ R8, R7.reuse, R6.reuse, -R0.reuse ;  /* 0x0000000607087223 */ /* 0x1c4fe40000010800 */
[----:B------:R-:W-:Y:S02]  /*06d0*/  FFMA.FTZ R0, R7, R6, R0 ;  /* 0x0000000607007223 */ /* 0x000fe40000010000 */
[----:B------:R-:W-:Y:S02]  /*06e0*/  FMUL.FTZ R7, R8, 0.5 ;  /* 0x3f00000008077820 */ /* 0x000fe40000410000 */
[----:B------:R-:W-:Y:S02]  /*06f0*/  FMUL.FTZ R0, R0, 0.5 ;  /* 0x3f00000000007820 */ /* 0x000fe40000410000 */
[----:B------:R-:W-:Y:S02]  /*0700*/  FMUL.FTZ R11, R8, R7 ;  /* 0x00000007080b7220 */ /* 0x000fe40000410000 */
[----:B------:R-:W-:-:S02]  /*0710*/  IMAD.WIDE R6, R10, R19, c[0x0][0x180] ;  /* 0x000060000a067625 */ /* 0x000fc400078e0213 */
[----:B------:R-:W-:Y:S02]  /*0720*/  IMAD.WIDE R8, R10, R19, c[0x0][0x188] ;  /* 0x000062000a087625 */ /* 0x000fe400078e0213 */
[----:B---3--:R-:W-:Y:S02]  /*0730*/  FMUL.FTZ R13, R0, R13 ;  /* 0x0000000d000d7220 */ /* 0x008fe40000410000 */
[----:B0-----:R-:W-:-:S06]  /*0740*/  FMUL.FTZ R17, R11, R12 ;  /* 0x0000000c0b117220 */ /* 0x001fcc0000410000 */
[----:B------:R-:W-:Y:S04]  /*0750*/  STG.E.SYS [R6], R13 ;  /* 0x0000000d06007386 */ /* 0x000fe8000010e900 */
[----:B------:R-:W-:Y:S04]  /*0760*/  STG.E.SYS [R8], R17 ;  /* 0x0000001108007386 */ /* 0x000fe8000010e900 */
[----:B------:R-:W2:Y:S04]  /*0770*/  LDG.E.SYS R4, [R4] ;  /* 0x0000000004047381 */ /* 0x000ea800001ee900 */
[----:B------:R-:W2:Y:S01]  /*0780*/  LDG.E.SYS R3, [R2] ;  /* 0x0000000002037381 */ /* 0x000ea200001ee900 */
[----:B------:R-:W-:-:S02]  /*0790*/  IMAD.WIDE R10, R10, R19, c[0x0][0x190] ;  /* 0x000064000a0a7625 */ /* 0x000fc400078e0213 */
[----:B--2---:R-:W-:-:S04]  /*07a0*/  FADD.FTZ R0, -R4, R3 ;  /* 0x0000000304007221 */ /* 0x004fc80000010100 */
[----:B------:R-:W-:-:S04]  /*07b0*/  FMUL.FTZ R15, R0, 0.5 ;  /* 0x3f000000000f7820 */ /* 0x000fc80000410000 */
[----:B------:R-:W-:-:S08]  /*07c0*/  FMUL.FTZ R15, R0, R15 ;  /* 0x0000000f000f7220 */ /* 0x000fd00000410000 */
[----:B------:R-:W-:Y:S01]  /*07d0*/  STG.E.SYS [R10], R15 ;  /* 0x0000000f0a007386 */ /* 0x000fe2000010e900 */
[----:B------:R-:W-:Y:S05]  /*07e0*/  EXIT ;  /* 0x000000000000794d */ /* 0x000fea0003800000 */
.L_x_596:
[----:B------:R-:W-:-:S00]  /*07f0*/  BRA `(.L_x_596) ;  /* 0xfffffff000007947 */ /* 0x000fc0000383ffff */
.L_x_609:


//--------------------- .nv.shared.kernel_cuda_filter_nlm_construct_gramian --------------------------
	.section	.nv.shared.kernel_cuda_filter_nlm_construct_gramian,"aw",@nobits
	.align	4
.nv.shared.kernel_cuda_filter_nlm_construct_gramian:
	.zero		12288


//--------------------- .nv.shared.kernel_cuda_filter_construct_transform --------------------------
	.section	.nv.shared.kernel_cuda_filter_construct_transform,"aw",@nobits
	.align	4
.nv.shared.kernel_cuda_filter_construct_transform:
	.zero		11264
